//
// Generated by NVIDIA NVVM Compiler
//
// Compiler Build ID: CL-36424714
// Cuda compilation tools, release 13.0, V13.0.88
// Based on NVVM 20.0.0
//

.version 9.0
.target sm_100
.address_size 64

	// .globl	_Z7gpu_sinPdxjd
// _ZZN3cub18CUB_300001_SM_10006detail6reduce28DeviceReduceSingleTileKernelINS2_10policy_hubIdjN4cuda3std3__44plusIdEEE10Policy1000EN6thrust24THRUST_300001_SM_1000_NS6detail15normal_iteratorINSD_10device_ptrIdEEEEPdjS9_ddNS7_10__identityEEEvT0_T1_T2_T3_T4_T6_E12temp_storage has been demoted
// _ZZN3cub18CUB_300001_SM_10006detail6reduce18DeviceReduceKernelINS2_10policy_hubIdjN4cuda3std3__44plusIdEEE10Policy1000EN6thrust24THRUST_300001_SM_1000_NS6detail15normal_iteratorINSD_10device_ptrIdEEEEjS9_dNS7_10__identityEEEvT0_PT3_T1_NS0_13GridEvenShareISN_EET2_T4_E12temp_storage has been demoted
// _ZZN3cub18CUB_300001_SM_10006detail6reduce28DeviceReduceSingleTileKernelINS2_10policy_hubIdjN4cuda3std3__44plusIdEEE10Policy1000EPdSC_iS9_ddNS7_10__identityEEEvT0_T1_T2_T3_T4_T6_E12temp_storage has been demoted
// _ZZN3cub18CUB_300001_SM_10006detail6reduce28DeviceReduceSingleTileKernelINS2_10policy_hubIdyN4cuda3std3__44plusIdEEE10Policy1000EN6thrust24THRUST_300001_SM_1000_NS6detail15normal_iteratorINSD_10device_ptrIdEEEEPdyS9_ddNS7_10__identityEEEvT0_T1_T2_T3_T4_T6_E12temp_storage has been demoted
// _ZZN3cub18CUB_300001_SM_10006detail6reduce18DeviceReduceKernelINS2_10policy_hubIdyN4cuda3std3__44plusIdEEE10Policy1000EN6thrust24THRUST_300001_SM_1000_NS6detail15normal_iteratorINSD_10device_ptrIdEEEEyS9_dNS7_10__identityEEEvT0_PT3_T1_NS0_13GridEvenShareISN_EET2_T4_E12temp_storage has been demoted
// _ZZN3cub18CUB_300001_SM_10006detail6reduce28DeviceReduceSingleTileKernelINS2_10policy_hubIdyN4cuda3std3__44plusIdEEE10Policy1000EPdSC_iS9_ddNS7_10__identityEEEvT0_T1_T2_T3_T4_T6_E12temp_storage has been demoted
.global .align 1 .b8 _ZN34_INTERNAL_b6c6fa7c_4_k_cu_90e088424cuda3std3__45__cpo5beginE[1];
.global .align 1 .b8 _ZN34_INTERNAL_b6c6fa7c_4_k_cu_90e088424cuda3std3__45__cpo3endE[1];
.global .align 1 .b8 _ZN34_INTERNAL_b6c6fa7c_4_k_cu_90e088424cuda3std3__45__cpo6cbeginE[1];
.global .align 1 .b8 _ZN34_INTERNAL_b6c6fa7c_4_k_cu_90e088424cuda3std3__45__cpo4cendE[1];
.global .align 1 .b8 _ZN34_INTERNAL_b6c6fa7c_4_k_cu_90e088424cuda3std3__45__cpo6rbeginE[1];
.global .align 1 .b8 _ZN34_INTERNAL_b6c6fa7c_4_k_cu_90e088424cuda3std3__45__cpo4rendE[1];
.global .align 1 .b8 _ZN34_INTERNAL_b6c6fa7c_4_k_cu_90e088424cuda3std3__45__cpo7crbeginE[1];
.global .align 1 .b8 _ZN34_INTERNAL_b6c6fa7c_4_k_cu_90e088424cuda3std3__45__cpo5crendE[1];
.global .align 1 .b8 _ZN34_INTERNAL_b6c6fa7c_4_k_cu_90e088424cuda3std3__436_GLOBAL__N__b6c6fa7c_4_k_cu_90e088426ignoreE[1];
.global .align 1 .b8 _ZN34_INTERNAL_b6c6fa7c_4_k_cu_90e088424cuda3std3__419piecewise_constructE[1];
.global .align 1 .b8 _ZN34_INTERNAL_b6c6fa7c_4_k_cu_90e088424cuda3std3__48in_placeE[1];
.global .align 1 .b8 _ZN34_INTERNAL_b6c6fa7c_4_k_cu_90e088424cuda3std3__420unreachable_sentinelE[1];
.global .align 1 .b8 _ZN34_INTERNAL_b6c6fa7c_4_k_cu_90e088424cuda3std3__47nulloptE[1];
.global .align 1 .b8 _ZN34_INTERNAL_b6c6fa7c_4_k_cu_90e088424cuda3std3__48unexpectE[1];
.global .align 1 .b8 _ZN34_INTERNAL_b6c6fa7c_4_k_cu_90e088424cuda3std6ranges3__45__cpo4swapE[1];
.global .align 1 .b8 _ZN34_INTERNAL_b6c6fa7c_4_k_cu_90e088424cuda3std6ranges3__45__cpo9iter_moveE[1];
.global .align 1 .b8 _ZN34_INTERNAL_b6c6fa7c_4_k_cu_90e088424cuda3std6ranges3__45__cpo5beginE[1];
.global .align 1 .b8 _ZN34_INTERNAL_b6c6fa7c_4_k_cu_90e088424cuda3std6ranges3__45__cpo3endE[1];
.global .align 1 .b8 _ZN34_INTERNAL_b6c6fa7c_4_k_cu_90e088424cuda3std6ranges3__45__cpo6cbeginE[1];
.global .align 1 .b8 _ZN34_INTERNAL_b6c6fa7c_4_k_cu_90e088424cuda3std6ranges3__45__cpo4cendE[1];
.global .align 1 .b8 _ZN34_INTERNAL_b6c6fa7c_4_k_cu_90e088424cuda3std6ranges3__45__cpo7advanceE[1];
.global .align 1 .b8 _ZN34_INTERNAL_b6c6fa7c_4_k_cu_90e088424cuda3std6ranges3__45__cpo9iter_swapE[1];
.global .align 1 .b8 _ZN34_INTERNAL_b6c6fa7c_4_k_cu_90e088424cuda3std6ranges3__45__cpo4nextE[1];
.global .align 1 .b8 _ZN34_INTERNAL_b6c6fa7c_4_k_cu_90e088424cuda3std6ranges3__45__cpo4prevE[1];
.global .align 1 .b8 _ZN34_INTERNAL_b6c6fa7c_4_k_cu_90e088424cuda3std6ranges3__45__cpo4dataE[1];
.global .align 1 .b8 _ZN34_INTERNAL_b6c6fa7c_4_k_cu_90e088424cuda3std6ranges3__45__cpo5cdataE[1];
.global .align 1 .b8 _ZN34_INTERNAL_b6c6fa7c_4_k_cu_90e088424cuda3std6ranges3__45__cpo4sizeE[1];
.global .align 1 .b8 _ZN34_INTERNAL_b6c6fa7c_4_k_cu_90e088424cuda3std6ranges3__45__cpo5ssizeE[1];
.global .align 1 .b8 _ZN34_INTERNAL_b6c6fa7c_4_k_cu_90e088424cuda3std6ranges3__45__cpo8distanceE[1];
.global .align 1 .b8 _ZN34_INTERNAL_b6c6fa7c_4_k_cu_90e088426thrust24THRUST_300001_SM_1000_NS8cuda_cub3parE[1];
.global .align 1 .b8 _ZN34_INTERNAL_b6c6fa7c_4_k_cu_90e088426thrust24THRUST_300001_SM_1000_NS8cuda_cub10par_nosyncE[1];
.global .align 1 .b8 _ZN34_INTERNAL_b6c6fa7c_4_k_cu_90e088426thrust24THRUST_300001_SM_1000_NS6system6detail10sequential3seqE[1];
.global .align 1 .b8 _ZN34_INTERNAL_b6c6fa7c_4_k_cu_90e088426thrust24THRUST_300001_SM_1000_NS12placeholders2_1E[1];
.global .align 1 .b8 _ZN34_INTERNAL_b6c6fa7c_4_k_cu_90e088426thrust24THRUST_300001_SM_1000_NS12placeholders2_2E[1];
.global .align 1 .b8 _ZN34_INTERNAL_b6c6fa7c_4_k_cu_90e088426thrust24THRUST_300001_SM_1000_NS12placeholders2_3E[1];
.global .align 1 .b8 _ZN34_INTERNAL_b6c6fa7c_4_k_cu_90e088426thrust24THRUST_300001_SM_1000_NS12placeholders2_4E[1];
.global .align 1 .b8 _ZN34_INTERNAL_b6c6fa7c_4_k_cu_90e088426thrust24THRUST_300001_SM_1000_NS12placeholders2_5E[1];
.global .align 1 .b8 _ZN34_INTERNAL_b6c6fa7c_4_k_cu_90e088426thrust24THRUST_300001_SM_1000_NS12placeholders2_6E[1];
.global .align 1 .b8 _ZN34_INTERNAL_b6c6fa7c_4_k_cu_90e088426thrust24THRUST_300001_SM_1000_NS12placeholders2_7E[1];
.global .align 1 .b8 _ZN34_INTERNAL_b6c6fa7c_4_k_cu_90e088426thrust24THRUST_300001_SM_1000_NS12placeholders2_8E[1];
.global .align 1 .b8 _ZN34_INTERNAL_b6c6fa7c_4_k_cu_90e088426thrust24THRUST_300001_SM_1000_NS12placeholders2_9E[1];
.global .align 1 .b8 _ZN34_INTERNAL_b6c6fa7c_4_k_cu_90e088426thrust24THRUST_300001_SM_1000_NS12placeholders3_10E[1];
.global .align 1 .b8 _ZN34_INTERNAL_b6c6fa7c_4_k_cu_90e088426thrust24THRUST_300001_SM_1000_NS3seqE[1];

.visible .entry _Z7gpu_sinPdxjd(
	.param .u64 .ptr .align 1 _Z7gpu_sinPdxjd_param_0,
	.param .u64 _Z7gpu_sinPdxjd_param_1,
	.param .u32 _Z7gpu_sinPdxjd_param_2,
	.param .f64 _Z7gpu_sinPdxjd_param_3
)
{
	.reg .pred 	%p<7>;
	.reg .b32 	%r<48>;
	.reg .b64 	%rd<7>;
	.reg .b64 	%fd<43>;

	ld.param.u64 	%rd2, [_Z7gpu_sinPdxjd_param_0];
	ld.param.u64 	%rd3, [_Z7gpu_sinPdxjd_param_1];
	ld.param.u32 	%r18, [_Z7gpu_sinPdxjd_param_2];
	ld.param.f64 	%fd15, [_Z7gpu_sinPdxjd_param_3];
	mov.u32 	%r19, %ctaid.x;
	mov.u32 	%r20, %ntid.x;
	mov.u32 	%r21, %tid.x;
	mad.lo.s32 	%r22, %r19, %r20, %r21;
	cvt.u64.u32 	%rd1, %r22;
	setp.le.s64 	%p1, %rd3, %rd1;
	@%p1 bra 	$L__BB0_10;
	cvt.u32.u64 	%r23, %rd1;
	cvt.rn.f64.u32 	%fd16, %r23;
	mul.f64 	%fd42, %fd15, %fd16;
	setp.lt.u32 	%p2, %r18, 2;
	@%p2 bra 	$L__BB0_9;
	neg.f64 	%fd18, %fd42;
	mul.f64 	%fd2, %fd42, %fd18;
	add.s32 	%r1, %r18, -1;
	add.s32 	%r25, %r18, -2;
	and.b32  	%r2, %r1, 3;
	setp.lt.u32 	%p3, %r25, 3;
	mov.b32 	%r45, 1;
	mov.f64 	%fd39, %fd42;
	@%p3 bra 	$L__BB0_6;
	and.b32  	%r28, %r1, -4;
	neg.s32 	%r43, %r28;
	mov.b32 	%r44, 0;
	mov.b32 	%r42, 4;
	mov.f64 	%fd39, %fd42;
$L__BB0_4:
	add.s32 	%r29, %r42, -2;
	add.s32 	%r30, %r42, -1;
	mul.lo.s32 	%r31, %r30, %r29;
	cvt.rn.f64.u32 	%fd19, %r31;
	div.rn.f64 	%fd20, %fd2, %fd19;
	mul.f64 	%fd21, %fd39, %fd20;
	add.f64 	%fd22, %fd42, %fd21;
	add.s32 	%r32, %r42, 5;
	mad.lo.s32 	%r33, %r42, %r42, %r42;
	cvt.rn.f64.u32 	%fd23, %r33;
	div.rn.f64 	%fd24, %fd2, %fd23;
	mul.f64 	%fd25, %fd21, %fd24;
	add.f64 	%fd26, %fd22, %fd25;
	add.s32 	%r34, %r42, 2;
	add.s32 	%r35, %r42, 3;
	mul.lo.s32 	%r36, %r35, %r34;
	cvt.rn.f64.u32 	%fd27, %r36;
	div.rn.f64 	%fd28, %fd2, %fd27;
	mul.f64 	%fd29, %fd25, %fd28;
	add.f64 	%fd30, %fd26, %fd29;
	add.s32 	%r37, %r42, 4;
	mul.lo.s32 	%r38, %r32, %r37;
	cvt.rn.f64.u32 	%fd31, %r38;
	div.rn.f64 	%fd32, %fd2, %fd31;
	mul.f64 	%fd39, %fd29, %fd32;
	add.f64 	%fd42, %fd30, %fd39;
	add.s32 	%r44, %r44, 4;
	add.s32 	%r43, %r43, 4;
	add.s32 	%r42, %r42, 8;
	setp.ne.s32 	%p4, %r43, 0;
	@%p4 bra 	$L__BB0_4;
	add.s32 	%r45, %r44, 1;
$L__BB0_6:
	setp.eq.s32 	%p5, %r2, 0;
	@%p5 bra 	$L__BB0_9;
	shl.b32 	%r39, %r45, 1;
	or.b32  	%r47, %r39, 1;
	neg.s32 	%r46, %r2;
$L__BB0_8:
	.pragma "nounroll";
	add.s32 	%r40, %r47, -1;
	mul.lo.s32 	%r41, %r47, %r40;
	cvt.rn.f64.u32 	%fd33, %r41;
	div.rn.f64 	%fd34, %fd2, %fd33;
	mul.f64 	%fd39, %fd39, %fd34;
	add.f64 	%fd42, %fd42, %fd39;
	add.s32 	%r47, %r47, 2;
	add.s32 	%r46, %r46, 1;
	setp.ne.s32 	%p6, %r46, 0;
	@%p6 bra 	$L__BB0_8;
$L__BB0_9:
	cvta.to.global.u64 	%rd4, %rd2;
	shl.b64 	%rd5, %rd1, 3;
	add.s64 	%rd6, %rd4, %rd5;
	st.global.f64 	[%rd6], %fd42;
$L__BB0_10:
	ret;

}
	// .globl	_ZN3cub18CUB_300001_SM_10006detail11EmptyKernelIvEEvv
.visible .entry _ZN3cub18CUB_300001_SM_10006detail11EmptyKernelIvEEvv()
{


	ret;

}
	// .globl	_ZN3cub18CUB_300001_SM_10006detail8for_each13static_kernelINS2_12policy_hub_t12policy_500_tEmN6thrust24THRUST_300001_SM_1000_NS8cuda_cub20__uninitialized_fill7functorINS7_10device_ptrIdEEdEEEEvT0_T1_
.visible .entry _ZN3cub18CUB_300001_SM_10006detail8for_each13static_kernelINS2_12policy_hub_t12policy_500_tEmN6thrust24THRUST_300001_SM_1000_NS8cuda_cub20__uninitialized_fill7functorINS7_10device_ptrIdEEdEEEEvT0_T1_(
	.param .u64 _ZN3cub18CUB_300001_SM_10006detail8for_each13static_kernelINS2_12policy_hub_t12policy_500_tEmN6thrust24THRUST_300001_SM_1000_NS8cuda_cub20__uninitialized_fill7functorINS7_10device_ptrIdEEdEEEEvT0_T1__param_0,
	.param .align 8 .b8 _ZN3cub18CUB_300001_SM_10006detail8for_each13static_kernelINS2_12policy_hub_t12policy_500_tEmN6thrust24THRUST_300001_SM_1000_NS8cuda_cub20__uninitialized_fill7functorINS7_10device_ptrIdEEdEEEEvT0_T1__param_1[16]
)
.maxntid 256
{
	.reg .pred 	%p<4>;
	.reg .b32 	%r<5>;
	.reg .b64 	%rd<16>;
	.reg .b64 	%fd<3>;

	ld.param.f64 	%fd2, [_ZN3cub18CUB_300001_SM_10006detail8for_each13static_kernelINS2_12policy_hub_t12policy_500_tEmN6thrust24THRUST_300001_SM_1000_NS8cuda_cub20__uninitialized_fill7functorINS7_10device_ptrIdEEdEEEEvT0_T1__param_1+8];
	ld.param.u64 	%rd4, [_ZN3cub18CUB_300001_SM_10006detail8for_each13static_kernelINS2_12policy_hub_t12policy_500_tEmN6thrust24THRUST_300001_SM_1000_NS8cuda_cub20__uninitialized_fill7functorINS7_10device_ptrIdEEdEEEEvT0_T1__param_1];
	ld.param.u64 	%rd5, [_ZN3cub18CUB_300001_SM_10006detail8for_each13static_kernelINS2_12policy_hub_t12policy_500_tEmN6thrust24THRUST_300001_SM_1000_NS8cuda_cub20__uninitialized_fill7functorINS7_10device_ptrIdEEdEEEEvT0_T1__param_0];
	mov.u32 	%r2, %ctaid.x;
	mul.wide.u32 	%rd1, %r2, 512;
	sub.s64 	%rd2, %rd5, %rd1;
	setp.lt.u64 	%p1, %rd2, 512;
	@%p1 bra 	$L__BB2_2;
	mov.u32 	%r4, %tid.x;
	cvta.to.global.u64 	%rd11, %rd4;
	cvt.u64.u32 	%rd12, %r4;
	add.s64 	%rd13, %rd1, %rd12;
	shl.b64 	%rd14, %rd13, 3;
	add.s64 	%rd15, %rd11, %rd14;
	st.global.f64 	[%rd15], %fd2;
	st.global.f64 	[%rd15+2048], %fd2;
	bra.uni 	$L__BB2_6;
$L__BB2_2:
	cvta.to.global.u64 	%rd6, %rd4;
	mov.u32 	%r1, %tid.x;
	cvt.u64.u32 	%rd7, %r1;
	setp.le.u64 	%p2, %rd2, %rd7;
	add.s64 	%rd8, %rd1, %rd7;
	shl.b64 	%rd9, %rd8, 3;
	add.s64 	%rd3, %rd6, %rd9;
	@%p2 bra 	$L__BB2_4;
	st.global.f64 	[%rd3], %fd2;
$L__BB2_4:
	add.s32 	%r3, %r1, 256;
	cvt.u64.u32 	%rd10, %r3;
	setp.le.u64 	%p3, %rd2, %rd10;
	@%p3 bra 	$L__BB2_6;
	st.global.f64 	[%rd3+2048], %fd2;
$L__BB2_6:
	ret;

}
	// .globl	_ZN3cub18CUB_300001_SM_10006detail6reduce28DeviceReduceSingleTileKernelINS2_10policy_hubIdjN4cuda3std3__44plusIdEEE10Policy1000EN6thrust24THRUST_300001_SM_1000_NS6detail15normal_iteratorINSD_10device_ptrIdEEEEPdjS9_ddNS7_10__identityEEEvT0_T1_T2_T3_T4_T6_
.visible .entry _ZN3cub18CUB_300001_SM_10006detail6reduce28DeviceReduceSingleTileKernelINS2_10policy_hubIdjN4cuda3std3__44plusIdEEE10Policy1000EN6thrust24THRUST_300001_SM_1000_NS6detail15normal_iteratorINSD_10device_ptrIdEEEEPdjS9_ddNS7_10__identityEEEvT0_T1_T2_T3_T4_T6_(
	.param .align 8 .b8 _ZN3cub18CUB_300001_SM_10006detail6reduce28DeviceReduceSingleTileKernelINS2_10policy_hubIdjN4cuda3std3__44plusIdEEE10Policy1000EN6thrust24THRUST_300001_SM_1000_NS6detail15normal_iteratorINSD_10device_ptrIdEEEEPdjS9_ddNS7_10__identityEEEvT0_T1_T2_T3_T4_T6__param_0[8],
	.param .u64 .ptr .align 1 _ZN3cub18CUB_300001_SM_10006detail6reduce28DeviceReduceSingleTileKernelINS2_10policy_hubIdjN4cuda3std3__44plusIdEEE10Policy1000EN6thrust24THRUST_300001_SM_1000_NS6detail15normal_iteratorINSD_10device_ptrIdEEEEPdjS9_ddNS7_10__identityEEEvT0_T1_T2_T3_T4_T6__param_1,
	.param .u32 _ZN3cub18CUB_300001_SM_10006detail6reduce28DeviceReduceSingleTileKernelINS2_10policy_hubIdjN4cuda3std3__44plusIdEEE10Policy1000EN6thrust24THRUST_300001_SM_1000_NS6detail15normal_iteratorINSD_10device_ptrIdEEEEPdjS9_ddNS7_10__identityEEEvT0_T1_T2_T3_T4_T6__param_2,
	.param .align 1 .b8 _ZN3cub18CUB_300001_SM_10006detail6reduce28DeviceReduceSingleTileKernelINS2_10policy_hubIdjN4cuda3std3__44plusIdEEE10Policy1000EN6thrust24THRUST_300001_SM_1000_NS6detail15normal_iteratorINSD_10device_ptrIdEEEEPdjS9_ddNS7_10__identityEEEvT0_T1_T2_T3_T4_T6__param_3[1],
	.param .f64 _ZN3cub18CUB_300001_SM_10006detail6reduce28DeviceReduceSingleTileKernelINS2_10policy_hubIdjN4cuda3std3__44plusIdEEE10Policy1000EN6thrust24THRUST_300001_SM_1000_NS6detail15normal_iteratorINSD_10device_ptrIdEEEEPdjS9_ddNS7_10__identityEEEvT0_T1_T2_T3_T4_T6__param_4,
	.param .align 1 .b8 _ZN3cub18CUB_300001_SM_10006detail6reduce28DeviceReduceSingleTileKernelINS2_10policy_hubIdjN4cuda3std3__44plusIdEEE10Policy1000EN6thrust24THRUST_300001_SM_1000_NS6detail15normal_iteratorINSD_10device_ptrIdEEEEPdjS9_ddNS7_10__identityEEEvT0_T1_T2_T3_T4_T6__param_5[1]
)
.maxntid 640
.minnctapersm 1
{
	.reg .pred 	%p<71>;
	.reg .b32 	%r<288>;
	.reg .b64 	%rd<114>;
	.reg .b64 	%fd<380>;
	// demoted variable
	.shared .align 8 .b8 _ZZN3cub18CUB_300001_SM_10006detail6reduce28DeviceReduceSingleTileKernelINS2_10policy_hubIdjN4cuda3std3__44plusIdEEE10Policy1000EN6thrust24THRUST_300001_SM_1000_NS6detail15normal_iteratorINSD_10device_ptrIdEEEEPdjS9_ddNS7_10__identityEEEvT0_T1_T2_T3_T4_T6_E12temp_storage[192];
	ld.param.u64 	%rd9, [_ZN3cub18CUB_300001_SM_10006detail6reduce28DeviceReduceSingleTileKernelINS2_10policy_hubIdjN4cuda3std3__44plusIdEEE10Policy1000EN6thrust24THRUST_300001_SM_1000_NS6detail15normal_iteratorINSD_10device_ptrIdEEEEPdjS9_ddNS7_10__identityEEEvT0_T1_T2_T3_T4_T6__param_0];
	ld.param.u64 	%rd10, [_ZN3cub18CUB_300001_SM_10006detail6reduce28DeviceReduceSingleTileKernelINS2_10policy_hubIdjN4cuda3std3__44plusIdEEE10Policy1000EN6thrust24THRUST_300001_SM_1000_NS6detail15normal_iteratorINSD_10device_ptrIdEEEEPdjS9_ddNS7_10__identityEEEvT0_T1_T2_T3_T4_T6__param_1];
	ld.param.u32 	%r51, [_ZN3cub18CUB_300001_SM_10006detail6reduce28DeviceReduceSingleTileKernelINS2_10policy_hubIdjN4cuda3std3__44plusIdEEE10Policy1000EN6thrust24THRUST_300001_SM_1000_NS6detail15normal_iteratorINSD_10device_ptrIdEEEEPdjS9_ddNS7_10__identityEEEvT0_T1_T2_T3_T4_T6__param_2];
	ld.param.f64 	%fd42, [_ZN3cub18CUB_300001_SM_10006detail6reduce28DeviceReduceSingleTileKernelINS2_10policy_hubIdjN4cuda3std3__44plusIdEEE10Policy1000EN6thrust24THRUST_300001_SM_1000_NS6detail15normal_iteratorINSD_10device_ptrIdEEEEPdjS9_ddNS7_10__identityEEEvT0_T1_T2_T3_T4_T6__param_4];
	cvta.to.global.u64 	%rd1, %rd10;
	setp.ne.s32 	%p1, %r51, 0;
	@%p1 bra 	$L__BB3_3;
	mov.u32 	%r270, %tid.x;
	setp.ne.s32 	%p70, %r270, 0;
	@%p70 bra 	$L__BB3_52;
	st.global.f64 	[%rd1], %fd42;
	bra.uni 	$L__BB3_52;
$L__BB3_3:
	cvta.to.global.u64 	%rd2, %rd9;
	setp.gt.u32 	%p2, %r51, 5119;
	@%p2 bra 	$L__BB3_28;
	mov.u32 	%r1, %tid.x;
	setp.ge.u32 	%p24, %r1, %r51;
	mov.f64 	%fd367, 0d0000000000000000;
	mov.u32 	%r274, %r1;
	@%p24 bra 	$L__BB3_6;
	mul.wide.u32 	%rd83, %r1, 8;
	add.s64 	%rd84, %rd2, %rd83;
	ld.global.f64 	%fd367, [%rd84];
	add.s32 	%r274, %r1, 640;
$L__BB3_6:
	setp.ge.u32 	%p25, %r274, %r51;
	@%p25 bra 	$L__BB3_19;
	not.b32 	%r146, %r274;
	add.s32 	%r147, %r51, %r146;
	mul.hi.u32 	%r148, %r147, -858993459;
	shr.u32 	%r149, %r148, 9;
	add.s32 	%r4, %r149, 1;
	and.b32  	%r5, %r4, 15;
	setp.lt.u32 	%p26, %r147, 9600;
	@%p26 bra 	$L__BB3_10;
	and.b32  	%r150, %r4, 16777200;
	neg.s32 	%r272, %r150;
	mul.wide.u32 	%rd85, %r274, 8;
	add.s64 	%rd86, %rd85, %rd2;
	add.s64 	%rd112, %rd86, 40960;
$L__BB3_9:
	.pragma "nounroll";
	ld.global.f64 	%fd181, [%rd112+-40960];
	add.f64 	%fd182, %fd367, %fd181;
	ld.global.f64 	%fd183, [%rd112+-35840];
	add.f64 	%fd184, %fd182, %fd183;
	ld.global.f64 	%fd185, [%rd112+-30720];
	add.f64 	%fd186, %fd184, %fd185;
	ld.global.f64 	%fd187, [%rd112+-25600];
	add.f64 	%fd188, %fd186, %fd187;
	ld.global.f64 	%fd189, [%rd112+-20480];
	add.f64 	%fd190, %fd188, %fd189;
	ld.global.f64 	%fd191, [%rd112+-15360];
	add.f64 	%fd192, %fd190, %fd191;
	ld.global.f64 	%fd193, [%rd112+-10240];
	add.f64 	%fd194, %fd192, %fd193;
	ld.global.f64 	%fd195, [%rd112+-5120];
	add.f64 	%fd196, %fd194, %fd195;
	ld.global.f64 	%fd197, [%rd112];
	add.f64 	%fd198, %fd196, %fd197;
	ld.global.f64 	%fd199, [%rd112+5120];
	add.f64 	%fd200, %fd198, %fd199;
	ld.global.f64 	%fd201, [%rd112+10240];
	add.f64 	%fd202, %fd200, %fd201;
	ld.global.f64 	%fd203, [%rd112+15360];
	add.f64 	%fd204, %fd202, %fd203;
	ld.global.f64 	%fd205, [%rd112+20480];
	add.f64 	%fd206, %fd204, %fd205;
	ld.global.f64 	%fd207, [%rd112+25600];
	add.f64 	%fd208, %fd206, %fd207;
	ld.global.f64 	%fd209, [%rd112+30720];
	add.f64 	%fd210, %fd208, %fd209;
	ld.global.f64 	%fd211, [%rd112+35840];
	add.f64 	%fd367, %fd210, %fd211;
	add.s32 	%r274, %r274, 10240;
	add.s32 	%r272, %r272, 16;
	add.s64 	%rd112, %rd112, 81920;
	setp.ne.s32 	%p27, %r272, 0;
	@%p27 bra 	$L__BB3_9;
$L__BB3_10:
	setp.eq.s32 	%p28, %r5, 0;
	@%p28 bra 	$L__BB3_19;
	and.b32  	%r12, %r4, 7;
	setp.lt.u32 	%p29, %r5, 8;
	@%p29 bra 	$L__BB3_13;
	mul.wide.u32 	%rd87, %r274, 8;
	add.s64 	%rd88, %rd2, %rd87;
	ld.global.f64 	%fd213, [%rd88];
	add.f64 	%fd214, %fd367, %fd213;
	ld.global.f64 	%fd215, [%rd88+5120];
	add.f64 	%fd216, %fd214, %fd215;
	ld.global.f64 	%fd217, [%rd88+10240];
	add.f64 	%fd218, %fd216, %fd217;
	ld.global.f64 	%fd219, [%rd88+15360];
	add.f64 	%fd220, %fd218, %fd219;
	ld.global.f64 	%fd221, [%rd88+20480];
	add.f64 	%fd222, %fd220, %fd221;
	ld.global.f64 	%fd223, [%rd88+25600];
	add.f64 	%fd224, %fd222, %fd223;
	ld.global.f64 	%fd225, [%rd88+30720];
	add.f64 	%fd226, %fd224, %fd225;
	ld.global.f64 	%fd227, [%rd88+35840];
	add.f64 	%fd367, %fd226, %fd227;
	add.s32 	%r274, %r274, 5120;
$L__BB3_13:
	setp.eq.s32 	%p30, %r12, 0;
	@%p30 bra 	$L__BB3_19;
	and.b32  	%r15, %r4, 3;
	setp.lt.u32 	%p31, %r12, 4;
	@%p31 bra 	$L__BB3_16;
	mul.wide.u32 	%rd89, %r274, 8;
	add.s64 	%rd90, %rd2, %rd89;
	ld.global.f64 	%fd229, [%rd90];
	add.f64 	%fd230, %fd367, %fd229;
	ld.global.f64 	%fd231, [%rd90+5120];
	add.f64 	%fd232, %fd230, %fd231;
	ld.global.f64 	%fd233, [%rd90+10240];
	add.f64 	%fd234, %fd232, %fd233;
	ld.global.f64 	%fd235, [%rd90+15360];
	add.f64 	%fd367, %fd234, %fd235;
	add.s32 	%r274, %r274, 2560;
$L__BB3_16:
	setp.eq.s32 	%p32, %r15, 0;
	@%p32 bra 	$L__BB3_19;
	mul.wide.u32 	%rd91, %r274, 8;
	add.s64 	%rd113, %rd2, %rd91;
	neg.s32 	%r277, %r15;
$L__BB3_18:
	.pragma "nounroll";
	ld.global.f64 	%fd236, [%rd113];
	add.f64 	%fd367, %fd367, %fd236;
	add.s64 	%rd113, %rd113, 5120;
	add.s32 	%r277, %r277, 1;
	setp.ne.s32 	%p33, %r277, 0;
	@%p33 bra 	$L__BB3_18;
$L__BB3_19:
	setp.lt.u32 	%p34, %r51, 640;
	@%p34 bra 	$L__BB3_24;
	// begin inline asm
	mov.u32 %r214, %laneid;
	// end inline asm
	mov.b64 	%rd102, %fd367;
	mov.b64 	{%r216, %r221}, %rd102;
	mov.b32 	%r222, 1;
	mov.b32 	%r263, 31;
	mov.b32 	%r264, -1;
	// begin inline asm
	shfl.sync.down.b32 %r215, %r216, %r222, %r263, %r264;
	// end inline asm
	// begin inline asm
	shfl.sync.down.b32 %r220, %r221, %r222, %r263, %r264;
	// end inline asm
	mov.b64 	%rd103, {%r215, %r220};
	mov.b64 	%fd307, %rd103;
	setp.gt.s32 	%p62, %r214, 30;
	add.f64 	%fd308, %fd367, %fd307;
	selp.f64 	%fd309, %fd367, %fd308, %p62;
	mov.b64 	%rd104, %fd309;
	mov.b64 	{%r226, %r231}, %rd104;
	mov.b32 	%r232, 2;
	// begin inline asm
	shfl.sync.down.b32 %r225, %r226, %r232, %r263, %r264;
	// end inline asm
	// begin inline asm
	shfl.sync.down.b32 %r230, %r231, %r232, %r263, %r264;
	// end inline asm
	mov.b64 	%rd105, {%r225, %r230};
	mov.b64 	%fd310, %rd105;
	setp.gt.s32 	%p63, %r214, 29;
	add.f64 	%fd311, %fd309, %fd310;
	selp.f64 	%fd312, %fd309, %fd311, %p63;
	mov.b64 	%rd106, %fd312;
	mov.b64 	{%r236, %r241}, %rd106;
	mov.b32 	%r242, 4;
	// begin inline asm
	shfl.sync.down.b32 %r235, %r236, %r242, %r263, %r264;
	// end inline asm
	// begin inline asm
	shfl.sync.down.b32 %r240, %r241, %r242, %r263, %r264;
	// end inline asm
	mov.b64 	%rd107, {%r235, %r240};
	mov.b64 	%fd313, %rd107;
	setp.gt.s32 	%p64, %r214, 27;
	add.f64 	%fd314, %fd312, %fd313;
	selp.f64 	%fd315, %fd312, %fd314, %p64;
	mov.b64 	%rd108, %fd315;
	mov.b64 	{%r246, %r251}, %rd108;
	mov.b32 	%r252, 8;
	// begin inline asm
	shfl.sync.down.b32 %r245, %r246, %r252, %r263, %r264;
	// end inline asm
	// begin inline asm
	shfl.sync.down.b32 %r250, %r251, %r252, %r263, %r264;
	// end inline asm
	mov.b64 	%rd109, {%r245, %r250};
	mov.b64 	%fd316, %rd109;
	setp.gt.s32 	%p65, %r214, 23;
	add.f64 	%fd317, %fd315, %fd316;
	selp.f64 	%fd318, %fd315, %fd317, %p65;
	mov.b64 	%rd110, %fd318;
	mov.b64 	{%r256, %r261}, %rd110;
	mov.b32 	%r262, 16;
	// begin inline asm
	shfl.sync.down.b32 %r255, %r256, %r262, %r263, %r264;
	// end inline asm
	// begin inline asm
	shfl.sync.down.b32 %r260, %r261, %r262, %r263, %r264;
	// end inline asm
	mov.b64 	%rd111, {%r255, %r260};
	mov.b64 	%fd319, %rd111;
	setp.gt.s32 	%p66, %r214, 15;
	add.f64 	%fd16, %fd318, %fd319;
	selp.f64 	%fd379, %fd318, %fd16, %p66;
	setp.ne.s32 	%p67, %r214, 0;
	@%p67 bra 	$L__BB3_22;
	shr.u32 	%r265, %r1, 2;
	and.b32  	%r266, %r265, 248;
	mov.u32 	%r267, _ZZN3cub18CUB_300001_SM_10006detail6reduce28DeviceReduceSingleTileKernelINS2_10policy_hubIdjN4cuda3std3__44plusIdEEE10Policy1000EN6thrust24THRUST_300001_SM_1000_NS6detail15normal_iteratorINSD_10device_ptrIdEEEEPdjS9_ddNS7_10__identityEEEvT0_T1_T2_T3_T4_T6_E12temp_storage;
	add.s32 	%r268, %r267, %r266;
	st.shared.f64 	[%r268+24], %fd16;
$L__BB3_22:
	bar.sync 	0;
	setp.ne.s32 	%p68, %r1, 0;
	@%p68 bra 	$L__BB3_50;
	ld.shared.f64 	%fd320, [_ZZN3cub18CUB_300001_SM_10006detail6reduce28DeviceReduceSingleTileKernelINS2_10policy_hubIdjN4cuda3std3__44plusIdEEE10Policy1000EN6thrust24THRUST_300001_SM_1000_NS6detail15normal_iteratorINSD_10device_ptrIdEEEEPdjS9_ddNS7_10__identityEEEvT0_T1_T2_T3_T4_T6_E12temp_storage+32];
	add.f64 	%fd321, %fd379, %fd320;
	ld.shared.f64 	%fd322, [_ZZN3cub18CUB_300001_SM_10006detail6reduce28DeviceReduceSingleTileKernelINS2_10policy_hubIdjN4cuda3std3__44plusIdEEE10Policy1000EN6thrust24THRUST_300001_SM_1000_NS6detail15normal_iteratorINSD_10device_ptrIdEEEEPdjS9_ddNS7_10__identityEEEvT0_T1_T2_T3_T4_T6_E12temp_storage+40];
	add.f64 	%fd323, %fd321, %fd322;
	ld.shared.f64 	%fd324, [_ZZN3cub18CUB_300001_SM_10006detail6reduce28DeviceReduceSingleTileKernelINS2_10policy_hubIdjN4cuda3std3__44plusIdEEE10Policy1000EN6thrust24THRUST_300001_SM_1000_NS6detail15normal_iteratorINSD_10device_ptrIdEEEEPdjS9_ddNS7_10__identityEEEvT0_T1_T2_T3_T4_T6_E12temp_storage+48];
	add.f64 	%fd325, %fd323, %fd324;
	ld.shared.f64 	%fd326, [_ZZN3cub18CUB_300001_SM_10006detail6reduce28DeviceReduceSingleTileKernelINS2_10policy_hubIdjN4cuda3std3__44plusIdEEE10Policy1000EN6thrust24THRUST_300001_SM_1000_NS6detail15normal_iteratorINSD_10device_ptrIdEEEEPdjS9_ddNS7_10__identityEEEvT0_T1_T2_T3_T4_T6_E12temp_storage+56];
	add.f64 	%fd327, %fd325, %fd326;
	ld.shared.f64 	%fd328, [_ZZN3cub18CUB_300001_SM_10006detail6reduce28DeviceReduceSingleTileKernelINS2_10policy_hubIdjN4cuda3std3__44plusIdEEE10Policy1000EN6thrust24THRUST_300001_SM_1000_NS6detail15normal_iteratorINSD_10device_ptrIdEEEEPdjS9_ddNS7_10__identityEEEvT0_T1_T2_T3_T4_T6_E12temp_storage+64];
	add.f64 	%fd329, %fd327, %fd328;
	ld.shared.f64 	%fd330, [_ZZN3cub18CUB_300001_SM_10006detail6reduce28DeviceReduceSingleTileKernelINS2_10policy_hubIdjN4cuda3std3__44plusIdEEE10Policy1000EN6thrust24THRUST_300001_SM_1000_NS6detail15normal_iteratorINSD_10device_ptrIdEEEEPdjS9_ddNS7_10__identityEEEvT0_T1_T2_T3_T4_T6_E12temp_storage+72];
	add.f64 	%fd331, %fd329, %fd330;
	ld.shared.f64 	%fd332, [_ZZN3cub18CUB_300001_SM_10006detail6reduce28DeviceReduceSingleTileKernelINS2_10policy_hubIdjN4cuda3std3__44plusIdEEE10Policy1000EN6thrust24THRUST_300001_SM_1000_NS6detail15normal_iteratorINSD_10device_ptrIdEEEEPdjS9_ddNS7_10__identityEEEvT0_T1_T2_T3_T4_T6_E12temp_storage+80];
	add.f64 	%fd333, %fd331, %fd332;
	ld.shared.f64 	%fd334, [_ZZN3cub18CUB_300001_SM_10006detail6reduce28DeviceReduceSingleTileKernelINS2_10policy_hubIdjN4cuda3std3__44plusIdEEE10Policy1000EN6thrust24THRUST_300001_SM_1000_NS6detail15normal_iteratorINSD_10device_ptrIdEEEEPdjS9_ddNS7_10__identityEEEvT0_T1_T2_T3_T4_T6_E12temp_storage+88];
	add.f64 	%fd335, %fd333, %fd334;
	ld.shared.f64 	%fd336, [_ZZN3cub18CUB_300001_SM_10006detail6reduce28DeviceReduceSingleTileKernelINS2_10policy_hubIdjN4cuda3std3__44plusIdEEE10Policy1000EN6thrust24THRUST_300001_SM_1000_NS6detail15normal_iteratorINSD_10device_ptrIdEEEEPdjS9_ddNS7_10__identityEEEvT0_T1_T2_T3_T4_T6_E12temp_storage+96];
	add.f64 	%fd337, %fd335, %fd336;
	ld.shared.f64 	%fd338, [_ZZN3cub18CUB_300001_SM_10006detail6reduce28DeviceReduceSingleTileKernelINS2_10policy_hubIdjN4cuda3std3__44plusIdEEE10Policy1000EN6thrust24THRUST_300001_SM_1000_NS6detail15normal_iteratorINSD_10device_ptrIdEEEEPdjS9_ddNS7_10__identityEEEvT0_T1_T2_T3_T4_T6_E12temp_storage+104];
	add.f64 	%fd339, %fd337, %fd338;
	ld.shared.f64 	%fd340, [_ZZN3cub18CUB_300001_SM_10006detail6reduce28DeviceReduceSingleTileKernelINS2_10policy_hubIdjN4cuda3std3__44plusIdEEE10Policy1000EN6thrust24THRUST_300001_SM_1000_NS6detail15normal_iteratorINSD_10device_ptrIdEEEEPdjS9_ddNS7_10__identityEEEvT0_T1_T2_T3_T4_T6_E12temp_storage+112];
	add.f64 	%fd341, %fd339, %fd340;
	ld.shared.f64 	%fd342, [_ZZN3cub18CUB_300001_SM_10006detail6reduce28DeviceReduceSingleTileKernelINS2_10policy_hubIdjN4cuda3std3__44plusIdEEE10Policy1000EN6thrust24THRUST_300001_SM_1000_NS6detail15normal_iteratorINSD_10device_ptrIdEEEEPdjS9_ddNS7_10__identityEEEvT0_T1_T2_T3_T4_T6_E12temp_storage+120];
	add.f64 	%fd343, %fd341, %fd342;
	ld.shared.f64 	%fd344, [_ZZN3cub18CUB_300001_SM_10006detail6reduce28DeviceReduceSingleTileKernelINS2_10policy_hubIdjN4cuda3std3__44plusIdEEE10Policy1000EN6thrust24THRUST_300001_SM_1000_NS6detail15normal_iteratorINSD_10device_ptrIdEEEEPdjS9_ddNS7_10__identityEEEvT0_T1_T2_T3_T4_T6_E12temp_storage+128];
	add.f64 	%fd345, %fd343, %fd344;
	ld.shared.f64 	%fd346, [_ZZN3cub18CUB_300001_SM_10006detail6reduce28DeviceReduceSingleTileKernelINS2_10policy_hubIdjN4cuda3std3__44plusIdEEE10Policy1000EN6thrust24THRUST_300001_SM_1000_NS6detail15normal_iteratorINSD_10device_ptrIdEEEEPdjS9_ddNS7_10__identityEEEvT0_T1_T2_T3_T4_T6_E12temp_storage+136];
	add.f64 	%fd347, %fd345, %fd346;
	ld.shared.f64 	%fd348, [_ZZN3cub18CUB_300001_SM_10006detail6reduce28DeviceReduceSingleTileKernelINS2_10policy_hubIdjN4cuda3std3__44plusIdEEE10Policy1000EN6thrust24THRUST_300001_SM_1000_NS6detail15normal_iteratorINSD_10device_ptrIdEEEEPdjS9_ddNS7_10__identityEEEvT0_T1_T2_T3_T4_T6_E12temp_storage+144];
	add.f64 	%fd349, %fd347, %fd348;
	ld.shared.f64 	%fd350, [_ZZN3cub18CUB_300001_SM_10006detail6reduce28DeviceReduceSingleTileKernelINS2_10policy_hubIdjN4cuda3std3__44plusIdEEE10Policy1000EN6thrust24THRUST_300001_SM_1000_NS6detail15normal_iteratorINSD_10device_ptrIdEEEEPdjS9_ddNS7_10__identityEEEvT0_T1_T2_T3_T4_T6_E12temp_storage+152];
	add.f64 	%fd351, %fd349, %fd350;
	ld.shared.f64 	%fd352, [_ZZN3cub18CUB_300001_SM_10006detail6reduce28DeviceReduceSingleTileKernelINS2_10policy_hubIdjN4cuda3std3__44plusIdEEE10Policy1000EN6thrust24THRUST_300001_SM_1000_NS6detail15normal_iteratorINSD_10device_ptrIdEEEEPdjS9_ddNS7_10__identityEEEvT0_T1_T2_T3_T4_T6_E12temp_storage+160];
	add.f64 	%fd353, %fd351, %fd352;
	ld.shared.f64 	%fd354, [_ZZN3cub18CUB_300001_SM_10006detail6reduce28DeviceReduceSingleTileKernelINS2_10policy_hubIdjN4cuda3std3__44plusIdEEE10Policy1000EN6thrust24THRUST_300001_SM_1000_NS6detail15normal_iteratorINSD_10device_ptrIdEEEEPdjS9_ddNS7_10__identityEEEvT0_T1_T2_T3_T4_T6_E12temp_storage+168];
	add.f64 	%fd355, %fd353, %fd354;
	ld.shared.f64 	%fd356, [_ZZN3cub18CUB_300001_SM_10006detail6reduce28DeviceReduceSingleTileKernelINS2_10policy_hubIdjN4cuda3std3__44plusIdEEE10Policy1000EN6thrust24THRUST_300001_SM_1000_NS6detail15normal_iteratorINSD_10device_ptrIdEEEEPdjS9_ddNS7_10__identityEEEvT0_T1_T2_T3_T4_T6_E12temp_storage+176];
	add.f64 	%fd379, %fd355, %fd356;
	bra.uni 	$L__BB3_50;
$L__BB3_24:
	// begin inline asm
	mov.u32 %r151, %laneid;
	// end inline asm
	and.b32  	%r202, %r1, 992;
	add.s32 	%r203, %r202, 32;
	setp.gt.u32 	%p35, %r203, %r51;
	not.b32 	%r204, %r202;
	add.s32 	%r205, %r51, %r204;
	selp.b32 	%r200, %r205, 31, %p35;
	mov.b64 	%rd92, %fd367;
	mov.b64 	{%r153, %r158}, %rd92;
	mov.b32 	%r159, 1;
	mov.b32 	%r201, -1;
	// begin inline asm
	shfl.sync.down.b32 %r152, %r153, %r159, %r200, %r201;
	// end inline asm
	// begin inline asm
	shfl.sync.down.b32 %r157, %r158, %r159, %r200, %r201;
	// end inline asm
	mov.b64 	%rd93, {%r152, %r157};
	mov.b64 	%fd237, %rd93;
	setp.lt.s32 	%p36, %r151, %r200;
	add.f64 	%fd238, %fd367, %fd237;
	selp.f64 	%fd239, %fd238, %fd367, %p36;
	mov.b64 	%rd94, %fd239;
	mov.b64 	{%r163, %r168}, %rd94;
	mov.b32 	%r169, 2;
	// begin inline asm
	shfl.sync.down.b32 %r162, %r163, %r169, %r200, %r201;
	// end inline asm
	// begin inline asm
	shfl.sync.down.b32 %r167, %r168, %r169, %r200, %r201;
	// end inline asm
	mov.b64 	%rd95, {%r162, %r167};
	mov.b64 	%fd240, %rd95;
	add.s32 	%r206, %r151, 2;
	setp.gt.s32 	%p37, %r206, %r200;
	add.f64 	%fd241, %fd239, %fd240;
	selp.f64 	%fd242, %fd239, %fd241, %p37;
	mov.b64 	%rd96, %fd242;
	mov.b64 	{%r173, %r178}, %rd96;
	mov.b32 	%r179, 4;
	// begin inline asm
	shfl.sync.down.b32 %r172, %r173, %r179, %r200, %r201;
	// end inline asm
	// begin inline asm
	shfl.sync.down.b32 %r177, %r178, %r179, %r200, %r201;
	// end inline asm
	mov.b64 	%rd97, {%r172, %r177};
	mov.b64 	%fd243, %rd97;
	add.s32 	%r207, %r151, 4;
	setp.gt.s32 	%p38, %r207, %r200;
	add.f64 	%fd244, %fd242, %fd243;
	selp.f64 	%fd245, %fd242, %fd244, %p38;
	mov.b64 	%rd98, %fd245;
	mov.b64 	{%r183, %r188}, %rd98;
	mov.b32 	%r189, 8;
	// begin inline asm
	shfl.sync.down.b32 %r182, %r183, %r189, %r200, %r201;
	// end inline asm
	// begin inline asm
	shfl.sync.down.b32 %r187, %r188, %r189, %r200, %r201;
	// end inline asm
	mov.b64 	%rd99, {%r182, %r187};
	mov.b64 	%fd246, %rd99;
	add.s32 	%r208, %r151, 8;
	setp.gt.s32 	%p39, %r208, %r200;
	add.f64 	%fd247, %fd245, %fd246;
	selp.f64 	%fd248, %fd245, %fd247, %p39;
	mov.b64 	%rd100, %fd248;
	mov.b64 	{%r193, %r198}, %rd100;
	mov.b32 	%r199, 16;
	// begin inline asm
	shfl.sync.down.b32 %r192, %r193, %r199, %r200, %r201;
	// end inline asm
	// begin inline asm
	shfl.sync.down.b32 %r197, %r198, %r199, %r200, %r201;
	// end inline asm
	mov.b64 	%rd101, {%r192, %r197};
	mov.b64 	%fd249, %rd101;
	add.s32 	%r209, %r151, 16;
	setp.gt.s32 	%p40, %r209, %r200;
	add.f64 	%fd250, %fd248, %fd249;
	selp.f64 	%fd379, %fd248, %fd250, %p40;
	setp.ne.s32 	%p41, %r151, 0;
	@%p41 bra 	$L__BB3_26;
	shr.u32 	%r210, %r1, 2;
	and.b32  	%r211, %r210, 248;
	mov.u32 	%r212, _ZZN3cub18CUB_300001_SM_10006detail6reduce28DeviceReduceSingleTileKernelINS2_10policy_hubIdjN4cuda3std3__44plusIdEEE10Policy1000EN6thrust24THRUST_300001_SM_1000_NS6detail15normal_iteratorINSD_10device_ptrIdEEEEPdjS9_ddNS7_10__identityEEEvT0_T1_T2_T3_T4_T6_E12temp_storage;
	add.s32 	%r213, %r212, %r211;
	st.shared.f64 	[%r213+24], %fd379;
$L__BB3_26:
	bar.sync 	0;
	setp.ne.s32 	%p42, %r1, 0;
	@%p42 bra 	$L__BB3_50;
	setp.gt.u32 	%p43, %r51, 32;
	ld.shared.f64 	%fd251, [_ZZN3cub18CUB_300001_SM_10006detail6reduce28DeviceReduceSingleTileKernelINS2_10policy_hubIdjN4cuda3std3__44plusIdEEE10Policy1000EN6thrust24THRUST_300001_SM_1000_NS6detail15normal_iteratorINSD_10device_ptrIdEEEEPdjS9_ddNS7_10__identityEEEvT0_T1_T2_T3_T4_T6_E12temp_storage+32];
	add.f64 	%fd252, %fd379, %fd251;
	selp.f64 	%fd253, %fd252, %fd379, %p43;
	setp.gt.u32 	%p44, %r51, 64;
	ld.shared.f64 	%fd254, [_ZZN3cub18CUB_300001_SM_10006detail6reduce28DeviceReduceSingleTileKernelINS2_10policy_hubIdjN4cuda3std3__44plusIdEEE10Policy1000EN6thrust24THRUST_300001_SM_1000_NS6detail15normal_iteratorINSD_10device_ptrIdEEEEPdjS9_ddNS7_10__identityEEEvT0_T1_T2_T3_T4_T6_E12temp_storage+40];
	add.f64 	%fd255, %fd254, %fd253;
	selp.f64 	%fd256, %fd255, %fd253, %p44;
	setp.gt.u32 	%p45, %r51, 96;
	ld.shared.f64 	%fd257, [_ZZN3cub18CUB_300001_SM_10006detail6reduce28DeviceReduceSingleTileKernelINS2_10policy_hubIdjN4cuda3std3__44plusIdEEE10Policy1000EN6thrust24THRUST_300001_SM_1000_NS6detail15normal_iteratorINSD_10device_ptrIdEEEEPdjS9_ddNS7_10__identityEEEvT0_T1_T2_T3_T4_T6_E12temp_storage+48];
	add.f64 	%fd258, %fd257, %fd256;
	selp.f64 	%fd259, %fd258, %fd256, %p45;
	setp.gt.u32 	%p46, %r51, 128;
	ld.shared.f64 	%fd260, [_ZZN3cub18CUB_300001_SM_10006detail6reduce28DeviceReduceSingleTileKernelINS2_10policy_hubIdjN4cuda3std3__44plusIdEEE10Policy1000EN6thrust24THRUST_300001_SM_1000_NS6detail15normal_iteratorINSD_10device_ptrIdEEEEPdjS9_ddNS7_10__identityEEEvT0_T1_T2_T3_T4_T6_E12temp_storage+56];
	add.f64 	%fd261, %fd260, %fd259;
	selp.f64 	%fd262, %fd261, %fd259, %p46;
	setp.gt.u32 	%p47, %r51, 160;
	ld.shared.f64 	%fd263, [_ZZN3cub18CUB_300001_SM_10006detail6reduce28DeviceReduceSingleTileKernelINS2_10policy_hubIdjN4cuda3std3__44plusIdEEE10Policy1000EN6thrust24THRUST_300001_SM_1000_NS6detail15normal_iteratorINSD_10device_ptrIdEEEEPdjS9_ddNS7_10__identityEEEvT0_T1_T2_T3_T4_T6_E12temp_storage+64];
	add.f64 	%fd264, %fd263, %fd262;
	selp.f64 	%fd265, %fd264, %fd262, %p47;
	setp.gt.u32 	%p48, %r51, 192;
	ld.shared.f64 	%fd266, [_ZZN3cub18CUB_300001_SM_10006detail6reduce28DeviceReduceSingleTileKernelINS2_10policy_hubIdjN4cuda3std3__44plusIdEEE10Policy1000EN6thrust24THRUST_300001_SM_1000_NS6detail15normal_iteratorINSD_10device_ptrIdEEEEPdjS9_ddNS7_10__identityEEEvT0_T1_T2_T3_T4_T6_E12temp_storage+72];
	add.f64 	%fd267, %fd266, %fd265;
	selp.f64 	%fd268, %fd267, %fd265, %p48;
	setp.gt.u32 	%p49, %r51, 224;
	ld.shared.f64 	%fd269, [_ZZN3cub18CUB_300001_SM_10006detail6reduce28DeviceReduceSingleTileKernelINS2_10policy_hubIdjN4cuda3std3__44plusIdEEE10Policy1000EN6thrust24THRUST_300001_SM_1000_NS6detail15normal_iteratorINSD_10device_ptrIdEEEEPdjS9_ddNS7_10__identityEEEvT0_T1_T2_T3_T4_T6_E12temp_storage+80];
	add.f64 	%fd270, %fd269, %fd268;
	selp.f64 	%fd271, %fd270, %fd268, %p49;
	setp.gt.u32 	%p50, %r51, 256;
	ld.shared.f64 	%fd272, [_ZZN3cub18CUB_300001_SM_10006detail6reduce28DeviceReduceSingleTileKernelINS2_10policy_hubIdjN4cuda3std3__44plusIdEEE10Policy1000EN6thrust24THRUST_300001_SM_1000_NS6detail15normal_iteratorINSD_10device_ptrIdEEEEPdjS9_ddNS7_10__identityEEEvT0_T1_T2_T3_T4_T6_E12temp_storage+88];
	add.f64 	%fd273, %fd272, %fd271;
	selp.f64 	%fd274, %fd273, %fd271, %p50;
	setp.gt.u32 	%p51, %r51, 288;
	ld.shared.f64 	%fd275, [_ZZN3cub18CUB_300001_SM_10006detail6reduce28DeviceReduceSingleTileKernelINS2_10policy_hubIdjN4cuda3std3__44plusIdEEE10Policy1000EN6thrust24THRUST_300001_SM_1000_NS6detail15normal_iteratorINSD_10device_ptrIdEEEEPdjS9_ddNS7_10__identityEEEvT0_T1_T2_T3_T4_T6_E12temp_storage+96];
	add.f64 	%fd276, %fd275, %fd274;
	selp.f64 	%fd277, %fd276, %fd274, %p51;
	setp.gt.u32 	%p52, %r51, 320;
	ld.shared.f64 	%fd278, [_ZZN3cub18CUB_300001_SM_10006detail6reduce28DeviceReduceSingleTileKernelINS2_10policy_hubIdjN4cuda3std3__44plusIdEEE10Policy1000EN6thrust24THRUST_300001_SM_1000_NS6detail15normal_iteratorINSD_10device_ptrIdEEEEPdjS9_ddNS7_10__identityEEEvT0_T1_T2_T3_T4_T6_E12temp_storage+104];
	add.f64 	%fd279, %fd278, %fd277;
	selp.f64 	%fd280, %fd279, %fd277, %p52;
	setp.gt.u32 	%p53, %r51, 352;
	ld.shared.f64 	%fd281, [_ZZN3cub18CUB_300001_SM_10006detail6reduce28DeviceReduceSingleTileKernelINS2_10policy_hubIdjN4cuda3std3__44plusIdEEE10Policy1000EN6thrust24THRUST_300001_SM_1000_NS6detail15normal_iteratorINSD_10device_ptrIdEEEEPdjS9_ddNS7_10__identityEEEvT0_T1_T2_T3_T4_T6_E12temp_storage+112];
	add.f64 	%fd282, %fd281, %fd280;
	selp.f64 	%fd283, %fd282, %fd280, %p53;
	setp.gt.u32 	%p54, %r51, 384;
	ld.shared.f64 	%fd284, [_ZZN3cub18CUB_300001_SM_10006detail6reduce28DeviceReduceSingleTileKernelINS2_10policy_hubIdjN4cuda3std3__44plusIdEEE10Policy1000EN6thrust24THRUST_300001_SM_1000_NS6detail15normal_iteratorINSD_10device_ptrIdEEEEPdjS9_ddNS7_10__identityEEEvT0_T1_T2_T3_T4_T6_E12temp_storage+120];
	add.f64 	%fd285, %fd284, %fd283;
	selp.f64 	%fd286, %fd285, %fd283, %p54;
	setp.gt.u32 	%p55, %r51, 416;
	ld.shared.f64 	%fd287, [_ZZN3cub18CUB_300001_SM_10006detail6reduce28DeviceReduceSingleTileKernelINS2_10policy_hubIdjN4cuda3std3__44plusIdEEE10Policy1000EN6thrust24THRUST_300001_SM_1000_NS6detail15normal_iteratorINSD_10device_ptrIdEEEEPdjS9_ddNS7_10__identityEEEvT0_T1_T2_T3_T4_T6_E12temp_storage+128];
	add.f64 	%fd288, %fd287, %fd286;
	selp.f64 	%fd289, %fd288, %fd286, %p55;
	setp.gt.u32 	%p56, %r51, 448;
	ld.shared.f64 	%fd290, [_ZZN3cub18CUB_300001_SM_10006detail6reduce28DeviceReduceSingleTileKernelINS2_10policy_hubIdjN4cuda3std3__44plusIdEEE10Policy1000EN6thrust24THRUST_300001_SM_1000_NS6detail15normal_iteratorINSD_10device_ptrIdEEEEPdjS9_ddNS7_10__identityEEEvT0_T1_T2_T3_T4_T6_E12temp_storage+136];
	add.f64 	%fd291, %fd290, %fd289;
	selp.f64 	%fd292, %fd291, %fd289, %p56;
	setp.gt.u32 	%p57, %r51, 480;
	ld.shared.f64 	%fd293, [_ZZN3cub18CUB_300001_SM_10006detail6reduce28DeviceReduceSingleTileKernelINS2_10policy_hubIdjN4cuda3std3__44plusIdEEE10Policy1000EN6thrust24THRUST_300001_SM_1000_NS6detail15normal_iteratorINSD_10device_ptrIdEEEEPdjS9_ddNS7_10__identityEEEvT0_T1_T2_T3_T4_T6_E12temp_storage+144];
	add.f64 	%fd294, %fd293, %fd292;
	selp.f64 	%fd295, %fd294, %fd292, %p57;
	setp.gt.u32 	%p58, %r51, 512;
	ld.shared.f64 	%fd296, [_ZZN3cub18CUB_300001_SM_10006detail6reduce28DeviceReduceSingleTileKernelINS2_10policy_hubIdjN4cuda3std3__44plusIdEEE10Policy1000EN6thrust24THRUST_300001_SM_1000_NS6detail15normal_iteratorINSD_10device_ptrIdEEEEPdjS9_ddNS7_10__identityEEEvT0_T1_T2_T3_T4_T6_E12temp_storage+152];
	add.f64 	%fd297, %fd296, %fd295;
	selp.f64 	%fd298, %fd297, %fd295, %p58;
	setp.gt.u32 	%p59, %r51, 544;
	ld.shared.f64 	%fd299, [_ZZN3cub18CUB_300001_SM_10006detail6reduce28DeviceReduceSingleTileKernelINS2_10policy_hubIdjN4cuda3std3__44plusIdEEE10Policy1000EN6thrust24THRUST_300001_SM_1000_NS6detail15normal_iteratorINSD_10device_ptrIdEEEEPdjS9_ddNS7_10__identityEEEvT0_T1_T2_T3_T4_T6_E12temp_storage+160];
	add.f64 	%fd300, %fd299, %fd298;
	selp.f64 	%fd301, %fd300, %fd298, %p59;
	setp.gt.u32 	%p60, %r51, 576;
	ld.shared.f64 	%fd302, [_ZZN3cub18CUB_300001_SM_10006detail6reduce28DeviceReduceSingleTileKernelINS2_10policy_hubIdjN4cuda3std3__44plusIdEEE10Policy1000EN6thrust24THRUST_300001_SM_1000_NS6detail15normal_iteratorINSD_10device_ptrIdEEEEPdjS9_ddNS7_10__identityEEEvT0_T1_T2_T3_T4_T6_E12temp_storage+168];
	add.f64 	%fd303, %fd302, %fd301;
	selp.f64 	%fd304, %fd303, %fd301, %p60;
	setp.gt.u32 	%p61, %r51, 608;
	ld.shared.f64 	%fd305, [_ZZN3cub18CUB_300001_SM_10006detail6reduce28DeviceReduceSingleTileKernelINS2_10policy_hubIdjN4cuda3std3__44plusIdEEE10Policy1000EN6thrust24THRUST_300001_SM_1000_NS6detail15normal_iteratorINSD_10device_ptrIdEEEEPdjS9_ddNS7_10__identityEEEvT0_T1_T2_T3_T4_T6_E12temp_storage+176];
	add.f64 	%fd306, %fd305, %fd304;
	selp.f64 	%fd379, %fd306, %fd304, %p61;
	bra.uni 	$L__BB3_50;
$L__BB3_28:
	mov.u32 	%r21, %tid.x;
	mul.wide.u32 	%rd11, %r21, 8;
	add.s64 	%rd12, %rd2, %rd11;
	ld.global.f64 	%fd43, [%rd12];
	ld.global.f64 	%fd44, [%rd12+5120];
	ld.global.f64 	%fd45, [%rd12+10240];
	ld.global.f64 	%fd46, [%rd12+15360];
	ld.global.f64 	%fd47, [%rd12+20480];
	ld.global.f64 	%fd48, [%rd12+25600];
	ld.global.f64 	%fd49, [%rd12+30720];
	ld.global.f64 	%fd50, [%rd12+35840];
	add.f64 	%fd51, %fd43, %fd44;
	add.f64 	%fd52, %fd51, %fd45;
	add.f64 	%fd53, %fd52, %fd46;
	add.f64 	%fd54, %fd53, %fd47;
	add.f64 	%fd55, %fd54, %fd48;
	add.f64 	%fd56, %fd55, %fd49;
	add.f64 	%fd378, %fd56, %fd50;
	add.s32 	%r22, %r51, -5120;
	setp.lt.u32 	%p3, %r22, 5120;
	mov.b32 	%r279, 5120;
	@%p3 bra 	$L__BB3_32;
	mov.b32 	%r279, 5120;
$L__BB3_30:
	add.s32 	%r54, %r21, %r279;
	mul.wide.u32 	%rd13, %r54, 8;
	add.s64 	%rd14, %rd2, %rd13;
	ld.global.f64 	%fd57, [%rd14];
	ld.global.f64 	%fd58, [%rd14+5120];
	ld.global.f64 	%fd59, [%rd14+10240];
	ld.global.f64 	%fd60, [%rd14+15360];
	ld.global.f64 	%fd61, [%rd14+20480];
	ld.global.f64 	%fd62, [%rd14+25600];
	ld.global.f64 	%fd63, [%rd14+30720];
	ld.global.f64 	%fd64, [%rd14+35840];
	add.f64 	%fd65, %fd378, %fd57;
	add.f64 	%fd66, %fd65, %fd58;
	add.f64 	%fd67, %fd66, %fd59;
	add.f64 	%fd68, %fd67, %fd60;
	add.f64 	%fd69, %fd68, %fd61;
	add.f64 	%fd70, %fd69, %fd62;
	add.f64 	%fd71, %fd70, %fd63;
	add.f64 	%fd378, %fd71, %fd64;
	sub.s32 	%r55, %r51, %r279;
	setp.lt.u32 	%p4, %r55, 5120;
	@%p4 bra 	$L__BB3_46;
	add.s32 	%r279, %r279, 5120;
	setp.le.u32 	%p5, %r279, %r22;
	@%p5 bra 	$L__BB3_30;
$L__BB3_32:
	setp.le.u32 	%p6, %r51, %r279;
	sub.s32 	%r56, %r51, %r279;
	setp.ge.s32 	%p7, %r21, %r56;
	or.pred  	%p8, %p6, %p7;
	@%p8 bra 	$L__BB3_46;
	not.b32 	%r58, %r21;
	add.s32 	%r59, %r51, %r58;
	sub.s32 	%r60, %r59, %r279;
	mul.hi.u32 	%r61, %r60, -858993459;
	shr.u32 	%r62, %r61, 9;
	add.s32 	%r26, %r62, 1;
	and.b32  	%r27, %r26, 15;
	setp.lt.u32 	%p9, %r60, 9600;
	mov.u32 	%r284, %r21;
	@%p9 bra 	$L__BB3_37;
	or.b32  	%r282, %r21, 5120;
	add.s32 	%r281, %r21, %r279;
	and.b32  	%r63, %r26, 16777200;
	neg.s32 	%r280, %r63;
$L__BB3_35:
	.pragma "nounroll";
	mul.wide.u32 	%rd15, %r281, 8;
	add.s64 	%rd16, %rd2, %rd15;
	ld.global.f64 	%fd73, [%rd16];
	add.f64 	%fd74, %fd378, %fd73;
	add.s32 	%r64, %r281, 640;
	mul.wide.u32 	%rd17, %r64, 8;
	add.s64 	%rd18, %rd2, %rd17;
	ld.global.f64 	%fd75, [%rd18];
	add.f64 	%fd76, %fd74, %fd75;
	add.s32 	%r65, %r281, 1280;
	mul.wide.u32 	%rd19, %r65, 8;
	add.s64 	%rd20, %rd2, %rd19;
	ld.global.f64 	%fd77, [%rd20];
	add.f64 	%fd78, %fd76, %fd77;
	add.s32 	%r66, %r281, 1920;
	mul.wide.u32 	%rd21, %r66, 8;
	add.s64 	%rd22, %rd2, %rd21;
	ld.global.f64 	%fd79, [%rd22];
	add.f64 	%fd80, %fd78, %fd79;
	add.s32 	%r67, %r281, 2560;
	mul.wide.u32 	%rd23, %r67, 8;
	add.s64 	%rd24, %rd2, %rd23;
	ld.global.f64 	%fd81, [%rd24];
	add.f64 	%fd82, %fd80, %fd81;
	add.s32 	%r68, %r281, 3200;
	mul.wide.u32 	%rd25, %r68, 8;
	add.s64 	%rd26, %rd2, %rd25;
	ld.global.f64 	%fd83, [%rd26];
	add.f64 	%fd84, %fd82, %fd83;
	add.s32 	%r69, %r281, 3840;
	mul.wide.u32 	%rd27, %r69, 8;
	add.s64 	%rd28, %rd2, %rd27;
	ld.global.f64 	%fd85, [%rd28];
	add.f64 	%fd86, %fd84, %fd85;
	add.s32 	%r70, %r281, 4480;
	mul.wide.u32 	%rd29, %r70, 8;
	add.s64 	%rd30, %rd2, %rd29;
	ld.global.f64 	%fd87, [%rd30];
	add.f64 	%fd88, %fd86, %fd87;
	add.s32 	%r71, %r281, 5120;
	mul.wide.u32 	%rd31, %r71, 8;
	add.s64 	%rd32, %rd2, %rd31;
	ld.global.f64 	%fd89, [%rd32];
	add.f64 	%fd90, %fd88, %fd89;
	add.s32 	%r72, %r281, 5760;
	mul.wide.u32 	%rd33, %r72, 8;
	add.s64 	%rd34, %rd2, %rd33;
	ld.global.f64 	%fd91, [%rd34];
	add.f64 	%fd92, %fd90, %fd91;
	add.s32 	%r73, %r281, 6400;
	mul.wide.u32 	%rd35, %r73, 8;
	add.s64 	%rd36, %rd2, %rd35;
	ld.global.f64 	%fd93, [%rd36];
	add.f64 	%fd94, %fd92, %fd93;
	add.s32 	%r74, %r281, 7040;
	mul.wide.u32 	%rd37, %r74, 8;
	add.s64 	%rd38, %rd2, %rd37;
	ld.global.f64 	%fd95, [%rd38];
	add.f64 	%fd96, %fd94, %fd95;
	add.s32 	%r75, %r281, 7680;
	mul.wide.u32 	%rd39, %r75, 8;
	add.s64 	%rd40, %rd2, %rd39;
	ld.global.f64 	%fd97, [%rd40];
	add.f64 	%fd98, %fd96, %fd97;
	add.s32 	%r76, %r281, 8320;
	mul.wide.u32 	%rd41, %r76, 8;
	add.s64 	%rd42, %rd2, %rd41;
	ld.global.f64 	%fd99, [%rd42];
	add.f64 	%fd100, %fd98, %fd99;
	add.s32 	%r77, %r281, 8960;
	mul.wide.u32 	%rd43, %r77, 8;
	add.s64 	%rd44, %rd2, %rd43;
	ld.global.f64 	%fd101, [%rd44];
	add.f64 	%fd102, %fd100, %fd101;
	add.s32 	%r78, %r281, 9600;
	mul.wide.u32 	%rd45, %r78, 8;
	add.s64 	%rd46, %rd2, %rd45;
	ld.global.f64 	%fd103, [%rd46];
	add.f64 	%fd378, %fd102, %fd103;
	add.s32 	%r282, %r282, 10240;
	add.s32 	%r281, %r281, 10240;
	add.s32 	%r280, %r280, 16;
	setp.ne.s32 	%p10, %r280, 0;
	@%p10 bra 	$L__BB3_35;
	add.s32 	%r284, %r282, -5120;
$L__BB3_37:
	setp.eq.s32 	%p11, %r27, 0;
	@%p11 bra 	$L__BB3_46;
	and.b32  	%r39, %r26, 7;
	setp.lt.u32 	%p12, %r27, 8;
	@%p12 bra 	$L__BB3_40;
	add.s32 	%r79, %r284, %r279;
	mul.wide.u32 	%rd47, %r79, 8;
	add.s64 	%rd48, %rd2, %rd47;
	ld.global.f64 	%fd105, [%rd48];
	add.f64 	%fd106, %fd378, %fd105;
	add.s32 	%r80, %r79, 640;
	mul.wide.u32 	%rd49, %r80, 8;
	add.s64 	%rd50, %rd2, %rd49;
	ld.global.f64 	%fd107, [%rd50];
	add.f64 	%fd108, %fd106, %fd107;
	add.s32 	%r81, %r79, 1280;
	mul.wide.u32 	%rd51, %r81, 8;
	add.s64 	%rd52, %rd2, %rd51;
	ld.global.f64 	%fd109, [%rd52];
	add.f64 	%fd110, %fd108, %fd109;
	add.s32 	%r82, %r79, 1920;
	mul.wide.u32 	%rd53, %r82, 8;
	add.s64 	%rd54, %rd2, %rd53;
	ld.global.f64 	%fd111, [%rd54];
	add.f64 	%fd112, %fd110, %fd111;
	add.s32 	%r83, %r79, 2560;
	mul.wide.u32 	%rd55, %r83, 8;
	add.s64 	%rd56, %rd2, %rd55;
	ld.global.f64 	%fd113, [%rd56];
	add.f64 	%fd114, %fd112, %fd113;
	add.s32 	%r84, %r79, 3200;
	mul.wide.u32 	%rd57, %r84, 8;
	add.s64 	%rd58, %rd2, %rd57;
	ld.global.f64 	%fd115, [%rd58];
	add.f64 	%fd116, %fd114, %fd115;
	add.s32 	%r85, %r79, 3840;
	mul.wide.u32 	%rd59, %r85, 8;
	add.s64 	%rd60, %rd2, %rd59;
	ld.global.f64 	%fd117, [%rd60];
	add.f64 	%fd118, %fd116, %fd117;
	add.s32 	%r86, %r79, 4480;
	mul.wide.u32 	%rd61, %r86, 8;
	add.s64 	%rd62, %rd2, %rd61;
	ld.global.f64 	%fd119, [%rd62];
	add.f64 	%fd378, %fd118, %fd119;
	add.s32 	%r284, %r284, 5120;
$L__BB3_40:
	setp.eq.s32 	%p13, %r39, 0;
	@%p13 bra 	$L__BB3_46;
	and.b32  	%r42, %r26, 3;
	setp.lt.u32 	%p14, %r39, 4;
	@%p14 bra 	$L__BB3_43;
	add.s32 	%r87, %r284, %r279;
	mul.wide.u32 	%rd63, %r87, 8;
	add.s64 	%rd64, %rd2, %rd63;
	ld.global.f64 	%fd121, [%rd64];
	add.f64 	%fd122, %fd378, %fd121;
	add.s32 	%r88, %r87, 640;
	mul.wide.u32 	%rd65, %r88, 8;
	add.s64 	%rd66, %rd2, %rd65;
	ld.global.f64 	%fd123, [%rd66];
	add.f64 	%fd124, %fd122, %fd123;
	add.s32 	%r89, %r87, 1280;
	mul.wide.u32 	%rd67, %r89, 8;
	add.s64 	%rd68, %rd2, %rd67;
	ld.global.f64 	%fd125, [%rd68];
	add.f64 	%fd126, %fd124, %fd125;
	add.s32 	%r90, %r87, 1920;
	mul.wide.u32 	%rd69, %r90, 8;
	add.s64 	%rd70, %rd2, %rd69;
	ld.global.f64 	%fd127, [%rd70];
	add.f64 	%fd378, %fd126, %fd127;
	add.s32 	%r284, %r284, 2560;
$L__BB3_43:
	setp.eq.s32 	%p15, %r42, 0;
	@%p15 bra 	$L__BB3_46;
	add.s32 	%r287, %r284, %r279;
	neg.s32 	%r286, %r42;
$L__BB3_45:
	.pragma "nounroll";
	mul.wide.u32 	%rd71, %r287, 8;
	add.s64 	%rd72, %rd2, %rd71;
	ld.global.f64 	%fd128, [%rd72];
	add.f64 	%fd378, %fd378, %fd128;
	add.s32 	%r287, %r287, 640;
	add.s32 	%r286, %r286, 1;
	setp.ne.s32 	%p16, %r286, 0;
	@%p16 bra 	$L__BB3_45;
$L__BB3_46:
	// begin inline asm
	mov.u32 %r91, %laneid;
	// end inline asm
	mov.b64 	%rd73, %fd378;
	mov.b64 	{%r93, %r98}, %rd73;
	mov.b32 	%r99, 1;
	mov.b32 	%r140, 31;
	mov.b32 	%r141, -1;
	// begin inline asm
	shfl.sync.down.b32 %r92, %r93, %r99, %r140, %r141;
	// end inline asm
	// begin inline asm
	shfl.sync.down.b32 %r97, %r98, %r99, %r140, %r141;
	// end inline asm
	mov.b64 	%rd74, {%r92, %r97};
	mov.b64 	%fd129, %rd74;
	setp.gt.s32 	%p17, %r91, 30;
	add.f64 	%fd130, %fd378, %fd129;
	selp.f64 	%fd131, %fd378, %fd130, %p17;
	mov.b64 	%rd75, %fd131;
	mov.b64 	{%r103, %r108}, %rd75;
	mov.b32 	%r109, 2;
	// begin inline asm
	shfl.sync.down.b32 %r102, %r103, %r109, %r140, %r141;
	// end inline asm
	// begin inline asm
	shfl.sync.down.b32 %r107, %r108, %r109, %r140, %r141;
	// end inline asm
	mov.b64 	%rd76, {%r102, %r107};
	mov.b64 	%fd132, %rd76;
	setp.gt.s32 	%p18, %r91, 29;
	add.f64 	%fd133, %fd131, %fd132;
	selp.f64 	%fd134, %fd131, %fd133, %p18;
	mov.b64 	%rd77, %fd134;
	mov.b64 	{%r113, %r118}, %rd77;
	mov.b32 	%r119, 4;
	// begin inline asm
	shfl.sync.down.b32 %r112, %r113, %r119, %r140, %r141;
	// end inline asm
	// begin inline asm
	shfl.sync.down.b32 %r117, %r118, %r119, %r140, %r141;
	// end inline asm
	mov.b64 	%rd78, {%r112, %r117};
	mov.b64 	%fd135, %rd78;
	setp.gt.s32 	%p19, %r91, 27;
	add.f64 	%fd136, %fd134, %fd135;
	selp.f64 	%fd137, %fd134, %fd136, %p19;
	mov.b64 	%rd79, %fd137;
	mov.b64 	{%r123, %r128}, %rd79;
	mov.b32 	%r129, 8;
	// begin inline asm
	shfl.sync.down.b32 %r122, %r123, %r129, %r140, %r141;
	// end inline asm
	// begin inline asm
	shfl.sync.down.b32 %r127, %r128, %r129, %r140, %r141;
	// end inline asm
	mov.b64 	%rd80, {%r122, %r127};
	mov.b64 	%fd138, %rd80;
	setp.gt.s32 	%p20, %r91, 23;
	add.f64 	%fd139, %fd137, %fd138;
	selp.f64 	%fd140, %fd137, %fd139, %p20;
	mov.b64 	%rd81, %fd140;
	mov.b64 	{%r133, %r138}, %rd81;
	mov.b32 	%r139, 16;
	// begin inline asm
	shfl.sync.down.b32 %r132, %r133, %r139, %r140, %r141;
	// end inline asm
	// begin inline asm
	shfl.sync.down.b32 %r137, %r138, %r139, %r140, %r141;
	// end inline asm
	mov.b64 	%rd82, {%r132, %r137};
	mov.b64 	%fd141, %rd82;
	setp.gt.s32 	%p21, %r91, 15;
	add.f64 	%fd38, %fd140, %fd141;
	selp.f64 	%fd379, %fd140, %fd38, %p21;
	setp.ne.s32 	%p22, %r91, 0;
	@%p22 bra 	$L__BB3_48;
	shr.u32 	%r142, %r21, 2;
	and.b32  	%r143, %r142, 248;
	mov.u32 	%r144, _ZZN3cub18CUB_300001_SM_10006detail6reduce28DeviceReduceSingleTileKernelINS2_10policy_hubIdjN4cuda3std3__44plusIdEEE10Policy1000EN6thrust24THRUST_300001_SM_1000_NS6detail15normal_iteratorINSD_10device_ptrIdEEEEPdjS9_ddNS7_10__identityEEEvT0_T1_T2_T3_T4_T6_E12temp_storage;
	add.s32 	%r145, %r144, %r143;
	st.shared.f64 	[%r145+24], %fd38;
$L__BB3_48:
	bar.sync 	0;
	setp.ne.s32 	%p23, %r21, 0;
	@%p23 bra 	$L__BB3_50;
	ld.shared.f64 	%fd142, [_ZZN3cub18CUB_300001_SM_10006detail6reduce28DeviceReduceSingleTileKernelINS2_10policy_hubIdjN4cuda3std3__44plusIdEEE10Policy1000EN6thrust24THRUST_300001_SM_1000_NS6detail15normal_iteratorINSD_10device_ptrIdEEEEPdjS9_ddNS7_10__identityEEEvT0_T1_T2_T3_T4_T6_E12temp_storage+32];
	add.f64 	%fd143, %fd379, %fd142;
	ld.shared.f64 	%fd144, [_ZZN3cub18CUB_300001_SM_10006detail6reduce28DeviceReduceSingleTileKernelINS2_10policy_hubIdjN4cuda3std3__44plusIdEEE10Policy1000EN6thrust24THRUST_300001_SM_1000_NS6detail15normal_iteratorINSD_10device_ptrIdEEEEPdjS9_ddNS7_10__identityEEEvT0_T1_T2_T3_T4_T6_E12temp_storage+40];
	add.f64 	%fd145, %fd143, %fd144;
	ld.shared.f64 	%fd146, [_ZZN3cub18CUB_300001_SM_10006detail6reduce28DeviceReduceSingleTileKernelINS2_10policy_hubIdjN4cuda3std3__44plusIdEEE10Policy1000EN6thrust24THRUST_300001_SM_1000_NS6detail15normal_iteratorINSD_10device_ptrIdEEEEPdjS9_ddNS7_10__identityEEEvT0_T1_T2_T3_T4_T6_E12temp_storage+48];
	add.f64 	%fd147, %fd145, %fd146;
	ld.shared.f64 	%fd148, [_ZZN3cub18CUB_300001_SM_10006detail6reduce28DeviceReduceSingleTileKernelINS2_10policy_hubIdjN4cuda3std3__44plusIdEEE10Policy1000EN6thrust24THRUST_300001_SM_1000_NS6detail15normal_iteratorINSD_10device_ptrIdEEEEPdjS9_ddNS7_10__identityEEEvT0_T1_T2_T3_T4_T6_E12temp_storage+56];
	add.f64 	%fd149, %fd147, %fd148;
	ld.shared.f64 	%fd150, [_ZZN3cub18CUB_300001_SM_10006detail6reduce28DeviceReduceSingleTileKernelINS2_10policy_hubIdjN4cuda3std3__44plusIdEEE10Policy1000EN6thrust24THRUST_300001_SM_1000_NS6detail15normal_iteratorINSD_10device_ptrIdEEEEPdjS9_ddNS7_10__identityEEEvT0_T1_T2_T3_T4_T6_E12temp_storage+64];
	add.f64 	%fd151, %fd149, %fd150;
	ld.shared.f64 	%fd152, [_ZZN3cub18CUB_300001_SM_10006detail6reduce28DeviceReduceSingleTileKernelINS2_10policy_hubIdjN4cuda3std3__44plusIdEEE10Policy1000EN6thrust24THRUST_300001_SM_1000_NS6detail15normal_iteratorINSD_10device_ptrIdEEEEPdjS9_ddNS7_10__identityEEEvT0_T1_T2_T3_T4_T6_E12temp_storage+72];
	add.f64 	%fd153, %fd151, %fd152;
	ld.shared.f64 	%fd154, [_ZZN3cub18CUB_300001_SM_10006detail6reduce28DeviceReduceSingleTileKernelINS2_10policy_hubIdjN4cuda3std3__44plusIdEEE10Policy1000EN6thrust24THRUST_300001_SM_1000_NS6detail15normal_iteratorINSD_10device_ptrIdEEEEPdjS9_ddNS7_10__identityEEEvT0_T1_T2_T3_T4_T6_E12temp_storage+80];
	add.f64 	%fd155, %fd153, %fd154;
	ld.shared.f64 	%fd156, [_ZZN3cub18CUB_300001_SM_10006detail6reduce28DeviceReduceSingleTileKernelINS2_10policy_hubIdjN4cuda3std3__44plusIdEEE10Policy1000EN6thrust24THRUST_300001_SM_1000_NS6detail15normal_iteratorINSD_10device_ptrIdEEEEPdjS9_ddNS7_10__identityEEEvT0_T1_T2_T3_T4_T6_E12temp_storage+88];
	add.f64 	%fd157, %fd155, %fd156;
	ld.shared.f64 	%fd158, [_ZZN3cub18CUB_300001_SM_10006detail6reduce28DeviceReduceSingleTileKernelINS2_10policy_hubIdjN4cuda3std3__44plusIdEEE10Policy1000EN6thrust24THRUST_300001_SM_1000_NS6detail15normal_iteratorINSD_10device_ptrIdEEEEPdjS9_ddNS7_10__identityEEEvT0_T1_T2_T3_T4_T6_E12temp_storage+96];
	add.f64 	%fd159, %fd157, %fd158;
	ld.shared.f64 	%fd160, [_ZZN3cub18CUB_300001_SM_10006detail6reduce28DeviceReduceSingleTileKernelINS2_10policy_hubIdjN4cuda3std3__44plusIdEEE10Policy1000EN6thrust24THRUST_300001_SM_1000_NS6detail15normal_iteratorINSD_10device_ptrIdEEEEPdjS9_ddNS7_10__identityEEEvT0_T1_T2_T3_T4_T6_E12temp_storage+104];
	add.f64 	%fd161, %fd159, %fd160;
	ld.shared.f64 	%fd162, [_ZZN3cub18CUB_300001_SM_10006detail6reduce28DeviceReduceSingleTileKernelINS2_10policy_hubIdjN4cuda3std3__44plusIdEEE10Policy1000EN6thrust24THRUST_300001_SM_1000_NS6detail15normal_iteratorINSD_10device_ptrIdEEEEPdjS9_ddNS7_10__identityEEEvT0_T1_T2_T3_T4_T6_E12temp_storage+112];
	add.f64 	%fd163, %fd161, %fd162;
	ld.shared.f64 	%fd164, [_ZZN3cub18CUB_300001_SM_10006detail6reduce28DeviceReduceSingleTileKernelINS2_10policy_hubIdjN4cuda3std3__44plusIdEEE10Policy1000EN6thrust24THRUST_300001_SM_1000_NS6detail15normal_iteratorINSD_10device_ptrIdEEEEPdjS9_ddNS7_10__identityEEEvT0_T1_T2_T3_T4_T6_E12temp_storage+120];
	add.f64 	%fd165, %fd163, %fd164;
	ld.shared.f64 	%fd166, [_ZZN3cub18CUB_300001_SM_10006detail6reduce28DeviceReduceSingleTileKernelINS2_10policy_hubIdjN4cuda3std3__44plusIdEEE10Policy1000EN6thrust24THRUST_300001_SM_1000_NS6detail15normal_iteratorINSD_10device_ptrIdEEEEPdjS9_ddNS7_10__identityEEEvT0_T1_T2_T3_T4_T6_E12temp_storage+128];
	add.f64 	%fd167, %fd165, %fd166;
	ld.shared.f64 	%fd168, [_ZZN3cub18CUB_300001_SM_10006detail6reduce28DeviceReduceSingleTileKernelINS2_10policy_hubIdjN4cuda3std3__44plusIdEEE10Policy1000EN6thrust24THRUST_300001_SM_1000_NS6detail15normal_iteratorINSD_10device_ptrIdEEEEPdjS9_ddNS7_10__identityEEEvT0_T1_T2_T3_T4_T6_E12temp_storage+136];
	add.f64 	%fd169, %fd167, %fd168;
	ld.shared.f64 	%fd170, [_ZZN3cub18CUB_300001_SM_10006detail6reduce28DeviceReduceSingleTileKernelINS2_10policy_hubIdjN4cuda3std3__44plusIdEEE10Policy1000EN6thrust24THRUST_300001_SM_1000_NS6detail15normal_iteratorINSD_10device_ptrIdEEEEPdjS9_ddNS7_10__identityEEEvT0_T1_T2_T3_T4_T6_E12temp_storage+144];
	add.f64 	%fd171, %fd169, %fd170;
	ld.shared.f64 	%fd172, [_ZZN3cub18CUB_300001_SM_10006detail6reduce28DeviceReduceSingleTileKernelINS2_10policy_hubIdjN4cuda3std3__44plusIdEEE10Policy1000EN6thrust24THRUST_300001_SM_1000_NS6detail15normal_iteratorINSD_10device_ptrIdEEEEPdjS9_ddNS7_10__identityEEEvT0_T1_T2_T3_T4_T6_E12temp_storage+152];
	add.f64 	%fd173, %fd171, %fd172;
	ld.shared.f64 	%fd174, [_ZZN3cub18CUB_300001_SM_10006detail6reduce28DeviceReduceSingleTileKernelINS2_10policy_hubIdjN4cuda3std3__44plusIdEEE10Policy1000EN6thrust24THRUST_300001_SM_1000_NS6detail15normal_iteratorINSD_10device_ptrIdEEEEPdjS9_ddNS7_10__identityEEEvT0_T1_T2_T3_T4_T6_E12temp_storage+160];
	add.f64 	%fd175, %fd173, %fd174;
	ld.shared.f64 	%fd176, [_ZZN3cub18CUB_300001_SM_10006detail6reduce28DeviceReduceSingleTileKernelINS2_10policy_hubIdjN4cuda3std3__44plusIdEEE10Policy1000EN6thrust24THRUST_300001_SM_1000_NS6detail15normal_iteratorINSD_10device_ptrIdEEEEPdjS9_ddNS7_10__identityEEEvT0_T1_T2_T3_T4_T6_E12temp_storage+168];
	add.f64 	%fd177, %fd175, %fd176;
	ld.shared.f64 	%fd178, [_ZZN3cub18CUB_300001_SM_10006detail6reduce28DeviceReduceSingleTileKernelINS2_10policy_hubIdjN4cuda3std3__44plusIdEEE10Policy1000EN6thrust24THRUST_300001_SM_1000_NS6detail15normal_iteratorINSD_10device_ptrIdEEEEPdjS9_ddNS7_10__identityEEEvT0_T1_T2_T3_T4_T6_E12temp_storage+176];
	add.f64 	%fd379, %fd177, %fd178;
$L__BB3_50:
	mov.u32 	%r269, %tid.x;
	setp.ne.s32 	%p69, %r269, 0;
	@%p69 bra 	$L__BB3_52;
	add.f64 	%fd357, %fd42, %fd379;
	st.global.f64 	[%rd1], %fd357;
$L__BB3_52:
	ret;

}
	// .globl	_ZN3cub18CUB_300001_SM_10006detail6reduce18DeviceReduceKernelINS2_10policy_hubIdjN4cuda3std3__44plusIdEEE10Policy1000EN6thrust24THRUST_300001_SM_1000_NS6detail15normal_iteratorINSD_10device_ptrIdEEEEjS9_dNS7_10__identityEEEvT0_PT3_T1_NS0_13GridEvenShareISN_EET2_T4_
.visible .entry _ZN3cub18CUB_300001_SM_10006detail6reduce18DeviceReduceKernelINS2_10policy_hubIdjN4cuda3std3__44plusIdEEE10Policy1000EN6thrust24THRUST_300001_SM_1000_NS6detail15normal_iteratorINSD_10device_ptrIdEEEEjS9_dNS7_10__identityEEEvT0_PT3_T1_NS0_13GridEvenShareISN_EET2_T4_(
	.param .align 8 .b8 _ZN3cub18CUB_300001_SM_10006detail6reduce18DeviceReduceKernelINS2_10policy_hubIdjN4cuda3std3__44plusIdEEE10Policy1000EN6thrust24THRUST_300001_SM_1000_NS6detail15normal_iteratorINSD_10device_ptrIdEEEEjS9_dNS7_10__identityEEEvT0_PT3_T1_NS0_13GridEvenShareISN_EET2_T4__param_0[8],
	.param .u64 .ptr .align 1 _ZN3cub18CUB_300001_SM_10006detail6reduce18DeviceReduceKernelINS2_10policy_hubIdjN4cuda3std3__44plusIdEEE10Policy1000EN6thrust24THRUST_300001_SM_1000_NS6detail15normal_iteratorINSD_10device_ptrIdEEEEjS9_dNS7_10__identityEEEvT0_PT3_T1_NS0_13GridEvenShareISN_EET2_T4__param_1,
	.param .u32 _ZN3cub18CUB_300001_SM_10006detail6reduce18DeviceReduceKernelINS2_10policy_hubIdjN4cuda3std3__44plusIdEEE10Policy1000EN6thrust24THRUST_300001_SM_1000_NS6detail15normal_iteratorINSD_10device_ptrIdEEEEjS9_dNS7_10__identityEEEvT0_PT3_T1_NS0_13GridEvenShareISN_EET2_T4__param_2,
	.param .align 4 .b8 _ZN3cub18CUB_300001_SM_10006detail6reduce18DeviceReduceKernelINS2_10policy_hubIdjN4cuda3std3__44plusIdEEE10Policy1000EN6thrust24THRUST_300001_SM_1000_NS6detail15normal_iteratorINSD_10device_ptrIdEEEEjS9_dNS7_10__identityEEEvT0_PT3_T1_NS0_13GridEvenShareISN_EET2_T4__param_3[40],
	.param .align 1 .b8 _ZN3cub18CUB_300001_SM_10006detail6reduce18DeviceReduceKernelINS2_10policy_hubIdjN4cuda3std3__44plusIdEEE10Policy1000EN6thrust24THRUST_300001_SM_1000_NS6detail15normal_iteratorINSD_10device_ptrIdEEEEjS9_dNS7_10__identityEEEvT0_PT3_T1_NS0_13GridEvenShareISN_EET2_T4__param_4[1],
	.param .align 1 .b8 _ZN3cub18CUB_300001_SM_10006detail6reduce18DeviceReduceKernelINS2_10policy_hubIdjN4cuda3std3__44plusIdEEE10Policy1000EN6thrust24THRUST_300001_SM_1000_NS6detail15normal_iteratorINSD_10device_ptrIdEEEEjS9_dNS7_10__identityEEEvT0_PT3_T1_NS0_13GridEvenShareISN_EET2_T4__param_5[1]
)
.maxntid 640
{
	.reg .pred 	%p<69>;
	.reg .b16 	%rs<4>;
	.reg .b32 	%r<356>;
	.reg .b64 	%rd<160>;
	.reg .b64 	%fd<376>;
	// demoted variable
	.shared .align 8 .b8 _ZZN3cub18CUB_300001_SM_10006detail6reduce18DeviceReduceKernelINS2_10policy_hubIdjN4cuda3std3__44plusIdEEE10Policy1000EN6thrust24THRUST_300001_SM_1000_NS6detail15normal_iteratorINSD_10device_ptrIdEEEEjS9_dNS7_10__identityEEEvT0_PT3_T1_NS0_13GridEvenShareISN_EET2_T4_E12temp_storage[192];
	ld.param.u32 	%r1, [_ZN3cub18CUB_300001_SM_10006detail6reduce18DeviceReduceKernelINS2_10policy_hubIdjN4cuda3std3__44plusIdEEE10Policy1000EN6thrust24THRUST_300001_SM_1000_NS6detail15normal_iteratorINSD_10device_ptrIdEEEEjS9_dNS7_10__identityEEEvT0_PT3_T1_NS0_13GridEvenShareISN_EET2_T4__param_3+20];
	ld.param.u32 	%r2, [_ZN3cub18CUB_300001_SM_10006detail6reduce18DeviceReduceKernelINS2_10policy_hubIdjN4cuda3std3__44plusIdEEE10Policy1000EN6thrust24THRUST_300001_SM_1000_NS6detail15normal_iteratorINSD_10device_ptrIdEEEEjS9_dNS7_10__identityEEEvT0_PT3_T1_NS0_13GridEvenShareISN_EET2_T4__param_3+24];
	ld.param.u64 	%rd3, [_ZN3cub18CUB_300001_SM_10006detail6reduce18DeviceReduceKernelINS2_10policy_hubIdjN4cuda3std3__44plusIdEEE10Policy1000EN6thrust24THRUST_300001_SM_1000_NS6detail15normal_iteratorINSD_10device_ptrIdEEEEjS9_dNS7_10__identityEEEvT0_PT3_T1_NS0_13GridEvenShareISN_EET2_T4__param_0];
	cvta.to.global.u64 	%rd1, %rd3;
	mov.u32 	%r3, %ctaid.x;
	mul.lo.s32 	%r4, %r2, 5120;
	mul.lo.s32 	%r347, %r3, 5120;
	sub.s32 	%r6, %r1, %r347;
	setp.gt.u32 	%p1, %r6, 5119;
	@%p1 bra 	$L__BB4_26;
	mov.u32 	%r7, %tid.x;
	setp.ge.u32 	%p23, %r7, %r6;
	mov.f64 	%fd364, 0d0000000000000000;
	mov.u32 	%r338, %r7;
	@%p23 bra 	$L__BB4_3;
	add.s32 	%r181, %r347, %r7;
	mul.wide.u32 	%rd76, %r181, 8;
	add.s64 	%rd77, %rd1, %rd76;
	ld.global.f64 	%fd364, [%rd77];
	add.s32 	%r338, %r7, 640;
$L__BB4_3:
	setp.ge.u32 	%p24, %r338, %r6;
	@%p24 bra 	$L__BB4_17;
	not.b32 	%r182, %r338;
	add.s32 	%r183, %r1, %r182;
	sub.s32 	%r184, %r183, %r347;
	mul.hi.u32 	%r185, %r184, -858993459;
	shr.u32 	%r186, %r185, 9;
	add.s32 	%r10, %r186, 1;
	and.b32  	%r11, %r10, 15;
	setp.lt.u32 	%p25, %r184, 9600;
	@%p25 bra 	$L__BB4_8;
	add.s32 	%r337, %r338, 5120;
	add.s32 	%r336, %r338, %r347;
	and.b32  	%r187, %r10, 16777200;
	neg.s32 	%r335, %r187;
$L__BB4_6:
	.pragma "nounroll";
	mul.wide.u32 	%rd78, %r336, 8;
	add.s64 	%rd79, %rd1, %rd78;
	ld.global.f64 	%fd179, [%rd79];
	add.f64 	%fd180, %fd364, %fd179;
	add.s32 	%r188, %r336, 640;
	mul.wide.u32 	%rd80, %r188, 8;
	add.s64 	%rd81, %rd1, %rd80;
	ld.global.f64 	%fd181, [%rd81];
	add.f64 	%fd182, %fd180, %fd181;
	add.s32 	%r189, %r336, 1280;
	mul.wide.u32 	%rd82, %r189, 8;
	add.s64 	%rd83, %rd1, %rd82;
	ld.global.f64 	%fd183, [%rd83];
	add.f64 	%fd184, %fd182, %fd183;
	add.s32 	%r190, %r336, 1920;
	mul.wide.u32 	%rd84, %r190, 8;
	add.s64 	%rd85, %rd1, %rd84;
	ld.global.f64 	%fd185, [%rd85];
	add.f64 	%fd186, %fd184, %fd185;
	add.s32 	%r191, %r336, 2560;
	mul.wide.u32 	%rd86, %r191, 8;
	add.s64 	%rd87, %rd1, %rd86;
	ld.global.f64 	%fd187, [%rd87];
	add.f64 	%fd188, %fd186, %fd187;
	add.s32 	%r192, %r336, 3200;
	mul.wide.u32 	%rd88, %r192, 8;
	add.s64 	%rd89, %rd1, %rd88;
	ld.global.f64 	%fd189, [%rd89];
	add.f64 	%fd190, %fd188, %fd189;
	add.s32 	%r193, %r336, 3840;
	mul.wide.u32 	%rd90, %r193, 8;
	add.s64 	%rd91, %rd1, %rd90;
	ld.global.f64 	%fd191, [%rd91];
	add.f64 	%fd192, %fd190, %fd191;
	add.s32 	%r194, %r336, 4480;
	mul.wide.u32 	%rd92, %r194, 8;
	add.s64 	%rd93, %rd1, %rd92;
	ld.global.f64 	%fd193, [%rd93];
	add.f64 	%fd194, %fd192, %fd193;
	add.s32 	%r195, %r336, 5120;
	mul.wide.u32 	%rd94, %r195, 8;
	add.s64 	%rd95, %rd1, %rd94;
	ld.global.f64 	%fd195, [%rd95];
	add.f64 	%fd196, %fd194, %fd195;
	add.s32 	%r196, %r336, 5760;
	mul.wide.u32 	%rd96, %r196, 8;
	add.s64 	%rd97, %rd1, %rd96;
	ld.global.f64 	%fd197, [%rd97];
	add.f64 	%fd198, %fd196, %fd197;
	add.s32 	%r197, %r336, 6400;
	mul.wide.u32 	%rd98, %r197, 8;
	add.s64 	%rd99, %rd1, %rd98;
	ld.global.f64 	%fd199, [%rd99];
	add.f64 	%fd200, %fd198, %fd199;
	add.s32 	%r198, %r336, 7040;
	mul.wide.u32 	%rd100, %r198, 8;
	add.s64 	%rd101, %rd1, %rd100;
	ld.global.f64 	%fd201, [%rd101];
	add.f64 	%fd202, %fd200, %fd201;
	add.s32 	%r199, %r336, 7680;
	mul.wide.u32 	%rd102, %r199, 8;
	add.s64 	%rd103, %rd1, %rd102;
	ld.global.f64 	%fd203, [%rd103];
	add.f64 	%fd204, %fd202, %fd203;
	add.s32 	%r200, %r336, 8320;
	mul.wide.u32 	%rd104, %r200, 8;
	add.s64 	%rd105, %rd1, %rd104;
	ld.global.f64 	%fd205, [%rd105];
	add.f64 	%fd206, %fd204, %fd205;
	add.s32 	%r201, %r336, 8960;
	mul.wide.u32 	%rd106, %r201, 8;
	add.s64 	%rd107, %rd1, %rd106;
	ld.global.f64 	%fd207, [%rd107];
	add.f64 	%fd208, %fd206, %fd207;
	add.s32 	%r202, %r336, 9600;
	mul.wide.u32 	%rd108, %r202, 8;
	add.s64 	%rd109, %rd1, %rd108;
	ld.global.f64 	%fd209, [%rd109];
	add.f64 	%fd364, %fd208, %fd209;
	add.s32 	%r337, %r337, 10240;
	add.s32 	%r336, %r336, 10240;
	add.s32 	%r335, %r335, 16;
	setp.ne.s32 	%p26, %r335, 0;
	@%p26 bra 	$L__BB4_6;
	add.s32 	%r338, %r337, -5120;
$L__BB4_8:
	setp.eq.s32 	%p27, %r11, 0;
	@%p27 bra 	$L__BB4_17;
	and.b32  	%r23, %r10, 7;
	setp.lt.u32 	%p28, %r11, 8;
	@%p28 bra 	$L__BB4_11;
	add.s32 	%r203, %r338, %r347;
	mul.wide.u32 	%rd110, %r203, 8;
	add.s64 	%rd111, %rd1, %rd110;
	ld.global.f64 	%fd211, [%rd111];
	add.f64 	%fd212, %fd364, %fd211;
	add.s32 	%r204, %r203, 640;
	mul.wide.u32 	%rd112, %r204, 8;
	add.s64 	%rd113, %rd1, %rd112;
	ld.global.f64 	%fd213, [%rd113];
	add.f64 	%fd214, %fd212, %fd213;
	add.s32 	%r205, %r203, 1280;
	mul.wide.u32 	%rd114, %r205, 8;
	add.s64 	%rd115, %rd1, %rd114;
	ld.global.f64 	%fd215, [%rd115];
	add.f64 	%fd216, %fd214, %fd215;
	add.s32 	%r206, %r203, 1920;
	mul.wide.u32 	%rd116, %r206, 8;
	add.s64 	%rd117, %rd1, %rd116;
	ld.global.f64 	%fd217, [%rd117];
	add.f64 	%fd218, %fd216, %fd217;
	add.s32 	%r207, %r203, 2560;
	mul.wide.u32 	%rd118, %r207, 8;
	add.s64 	%rd119, %rd1, %rd118;
	ld.global.f64 	%fd219, [%rd119];
	add.f64 	%fd220, %fd218, %fd219;
	add.s32 	%r208, %r203, 3200;
	mul.wide.u32 	%rd120, %r208, 8;
	add.s64 	%rd121, %rd1, %rd120;
	ld.global.f64 	%fd221, [%rd121];
	add.f64 	%fd222, %fd220, %fd221;
	add.s32 	%r209, %r203, 3840;
	mul.wide.u32 	%rd122, %r209, 8;
	add.s64 	%rd123, %rd1, %rd122;
	ld.global.f64 	%fd223, [%rd123];
	add.f64 	%fd224, %fd222, %fd223;
	add.s32 	%r210, %r203, 4480;
	mul.wide.u32 	%rd124, %r210, 8;
	add.s64 	%rd125, %rd1, %rd124;
	ld.global.f64 	%fd225, [%rd125];
	add.f64 	%fd364, %fd224, %fd225;
	add.s32 	%r338, %r338, 5120;
$L__BB4_11:
	setp.eq.s32 	%p29, %r23, 0;
	@%p29 bra 	$L__BB4_17;
	and.b32  	%r26, %r10, 3;
	setp.lt.u32 	%p30, %r23, 4;
	@%p30 bra 	$L__BB4_14;
	add.s32 	%r211, %r338, %r347;
	mul.wide.u32 	%rd126, %r211, 8;
	add.s64 	%rd127, %rd1, %rd126;
	ld.global.f64 	%fd227, [%rd127];
	add.f64 	%fd228, %fd364, %fd227;
	add.s32 	%r212, %r211, 640;
	mul.wide.u32 	%rd128, %r212, 8;
	add.s64 	%rd129, %rd1, %rd128;
	ld.global.f64 	%fd229, [%rd129];
	add.f64 	%fd230, %fd228, %fd229;
	add.s32 	%r213, %r211, 1280;
	mul.wide.u32 	%rd130, %r213, 8;
	add.s64 	%rd131, %rd1, %rd130;
	ld.global.f64 	%fd231, [%rd131];
	add.f64 	%fd232, %fd230, %fd231;
	add.s32 	%r214, %r211, 1920;
	mul.wide.u32 	%rd132, %r214, 8;
	add.s64 	%rd133, %rd1, %rd132;
	ld.global.f64 	%fd233, [%rd133];
	add.f64 	%fd364, %fd232, %fd233;
	add.s32 	%r338, %r338, 2560;
$L__BB4_14:
	setp.eq.s32 	%p31, %r26, 0;
	@%p31 bra 	$L__BB4_17;
	add.s32 	%r342, %r338, %r347;
	neg.s32 	%r341, %r26;
$L__BB4_16:
	.pragma "nounroll";
	mul.wide.u32 	%rd134, %r342, 8;
	add.s64 	%rd135, %rd1, %rd134;
	ld.global.f64 	%fd234, [%rd135];
	add.f64 	%fd364, %fd364, %fd234;
	add.s32 	%r342, %r342, 640;
	add.s32 	%r341, %r341, 1;
	setp.ne.s32 	%p32, %r341, 0;
	@%p32 bra 	$L__BB4_16;
$L__BB4_17:
	setp.lt.u32 	%p33, %r6, 640;
	@%p33 bra 	$L__BB4_22;
	// begin inline asm
	mov.u32 %r278, %laneid;
	// end inline asm
	mov.b64 	%rd146, %fd364;
	mov.b64 	{%r280, %r285}, %rd146;
	mov.b32 	%r286, 1;
	mov.b32 	%r327, 31;
	mov.b32 	%r328, -1;
	// begin inline asm
	shfl.sync.down.b32 %r279, %r280, %r286, %r327, %r328;
	// end inline asm
	// begin inline asm
	shfl.sync.down.b32 %r284, %r285, %r286, %r327, %r328;
	// end inline asm
	mov.b64 	%rd147, {%r279, %r284};
	mov.b64 	%fd305, %rd147;
	setp.gt.s32 	%p61, %r278, 30;
	add.f64 	%fd306, %fd364, %fd305;
	selp.f64 	%fd307, %fd364, %fd306, %p61;
	mov.b64 	%rd148, %fd307;
	mov.b64 	{%r290, %r295}, %rd148;
	mov.b32 	%r296, 2;
	// begin inline asm
	shfl.sync.down.b32 %r289, %r290, %r296, %r327, %r328;
	// end inline asm
	// begin inline asm
	shfl.sync.down.b32 %r294, %r295, %r296, %r327, %r328;
	// end inline asm
	mov.b64 	%rd149, {%r289, %r294};
	mov.b64 	%fd308, %rd149;
	setp.gt.s32 	%p62, %r278, 29;
	add.f64 	%fd309, %fd307, %fd308;
	selp.f64 	%fd310, %fd307, %fd309, %p62;
	mov.b64 	%rd150, %fd310;
	mov.b64 	{%r300, %r305}, %rd150;
	mov.b32 	%r306, 4;
	// begin inline asm
	shfl.sync.down.b32 %r299, %r300, %r306, %r327, %r328;
	// end inline asm
	// begin inline asm
	shfl.sync.down.b32 %r304, %r305, %r306, %r327, %r328;
	// end inline asm
	mov.b64 	%rd151, {%r299, %r304};
	mov.b64 	%fd311, %rd151;
	setp.gt.s32 	%p63, %r278, 27;
	add.f64 	%fd312, %fd310, %fd311;
	selp.f64 	%fd313, %fd310, %fd312, %p63;
	mov.b64 	%rd152, %fd313;
	mov.b64 	{%r310, %r315}, %rd152;
	mov.b32 	%r316, 8;
	// begin inline asm
	shfl.sync.down.b32 %r309, %r310, %r316, %r327, %r328;
	// end inline asm
	// begin inline asm
	shfl.sync.down.b32 %r314, %r315, %r316, %r327, %r328;
	// end inline asm
	mov.b64 	%rd153, {%r309, %r314};
	mov.b64 	%fd314, %rd153;
	setp.gt.s32 	%p64, %r278, 23;
	add.f64 	%fd315, %fd313, %fd314;
	selp.f64 	%fd316, %fd313, %fd315, %p64;
	mov.b64 	%rd154, %fd316;
	mov.b64 	{%r320, %r325}, %rd154;
	mov.b32 	%r326, 16;
	// begin inline asm
	shfl.sync.down.b32 %r319, %r320, %r326, %r327, %r328;
	// end inline asm
	// begin inline asm
	shfl.sync.down.b32 %r324, %r325, %r326, %r327, %r328;
	// end inline asm
	mov.b64 	%rd155, {%r319, %r324};
	mov.b64 	%fd317, %rd155;
	setp.gt.s32 	%p65, %r278, 15;
	add.f64 	%fd16, %fd316, %fd317;
	selp.f64 	%fd375, %fd316, %fd16, %p65;
	setp.ne.s32 	%p66, %r278, 0;
	@%p66 bra 	$L__BB4_20;
	shr.u32 	%r329, %r7, 2;
	and.b32  	%r330, %r329, 248;
	mov.u32 	%r331, _ZZN3cub18CUB_300001_SM_10006detail6reduce18DeviceReduceKernelINS2_10policy_hubIdjN4cuda3std3__44plusIdEEE10Policy1000EN6thrust24THRUST_300001_SM_1000_NS6detail15normal_iteratorINSD_10device_ptrIdEEEEjS9_dNS7_10__identityEEEvT0_PT3_T1_NS0_13GridEvenShareISN_EET2_T4_E12temp_storage;
	add.s32 	%r332, %r331, %r330;
	st.shared.f64 	[%r332+24], %fd16;
$L__BB4_20:
	bar.sync 	0;
	setp.ne.s32 	%p67, %r7, 0;
	@%p67 bra 	$L__BB4_48;
	ld.shared.f64 	%fd318, [_ZZN3cub18CUB_300001_SM_10006detail6reduce18DeviceReduceKernelINS2_10policy_hubIdjN4cuda3std3__44plusIdEEE10Policy1000EN6thrust24THRUST_300001_SM_1000_NS6detail15normal_iteratorINSD_10device_ptrIdEEEEjS9_dNS7_10__identityEEEvT0_PT3_T1_NS0_13GridEvenShareISN_EET2_T4_E12temp_storage+32];
	add.f64 	%fd319, %fd375, %fd318;
	ld.shared.f64 	%fd320, [_ZZN3cub18CUB_300001_SM_10006detail6reduce18DeviceReduceKernelINS2_10policy_hubIdjN4cuda3std3__44plusIdEEE10Policy1000EN6thrust24THRUST_300001_SM_1000_NS6detail15normal_iteratorINSD_10device_ptrIdEEEEjS9_dNS7_10__identityEEEvT0_PT3_T1_NS0_13GridEvenShareISN_EET2_T4_E12temp_storage+40];
	add.f64 	%fd321, %fd319, %fd320;
	ld.shared.f64 	%fd322, [_ZZN3cub18CUB_300001_SM_10006detail6reduce18DeviceReduceKernelINS2_10policy_hubIdjN4cuda3std3__44plusIdEEE10Policy1000EN6thrust24THRUST_300001_SM_1000_NS6detail15normal_iteratorINSD_10device_ptrIdEEEEjS9_dNS7_10__identityEEEvT0_PT3_T1_NS0_13GridEvenShareISN_EET2_T4_E12temp_storage+48];
	add.f64 	%fd323, %fd321, %fd322;
	ld.shared.f64 	%fd324, [_ZZN3cub18CUB_300001_SM_10006detail6reduce18DeviceReduceKernelINS2_10policy_hubIdjN4cuda3std3__44plusIdEEE10Policy1000EN6thrust24THRUST_300001_SM_1000_NS6detail15normal_iteratorINSD_10device_ptrIdEEEEjS9_dNS7_10__identityEEEvT0_PT3_T1_NS0_13GridEvenShareISN_EET2_T4_E12temp_storage+56];
	add.f64 	%fd325, %fd323, %fd324;
	ld.shared.f64 	%fd326, [_ZZN3cub18CUB_300001_SM_10006detail6reduce18DeviceReduceKernelINS2_10policy_hubIdjN4cuda3std3__44plusIdEEE10Policy1000EN6thrust24THRUST_300001_SM_1000_NS6detail15normal_iteratorINSD_10device_ptrIdEEEEjS9_dNS7_10__identityEEEvT0_PT3_T1_NS0_13GridEvenShareISN_EET2_T4_E12temp_storage+64];
	add.f64 	%fd327, %fd325, %fd326;
	ld.shared.f64 	%fd328, [_ZZN3cub18CUB_300001_SM_10006detail6reduce18DeviceReduceKernelINS2_10policy_hubIdjN4cuda3std3__44plusIdEEE10Policy1000EN6thrust24THRUST_300001_SM_1000_NS6detail15normal_iteratorINSD_10device_ptrIdEEEEjS9_dNS7_10__identityEEEvT0_PT3_T1_NS0_13GridEvenShareISN_EET2_T4_E12temp_storage+72];
	add.f64 	%fd329, %fd327, %fd328;
	ld.shared.f64 	%fd330, [_ZZN3cub18CUB_300001_SM_10006detail6reduce18DeviceReduceKernelINS2_10policy_hubIdjN4cuda3std3__44plusIdEEE10Policy1000EN6thrust24THRUST_300001_SM_1000_NS6detail15normal_iteratorINSD_10device_ptrIdEEEEjS9_dNS7_10__identityEEEvT0_PT3_T1_NS0_13GridEvenShareISN_EET2_T4_E12temp_storage+80];
	add.f64 	%fd331, %fd329, %fd330;
	ld.shared.f64 	%fd332, [_ZZN3cub18CUB_300001_SM_10006detail6reduce18DeviceReduceKernelINS2_10policy_hubIdjN4cuda3std3__44plusIdEEE10Policy1000EN6thrust24THRUST_300001_SM_1000_NS6detail15normal_iteratorINSD_10device_ptrIdEEEEjS9_dNS7_10__identityEEEvT0_PT3_T1_NS0_13GridEvenShareISN_EET2_T4_E12temp_storage+88];
	add.f64 	%fd333, %fd331, %fd332;
	ld.shared.f64 	%fd334, [_ZZN3cub18CUB_300001_SM_10006detail6reduce18DeviceReduceKernelINS2_10policy_hubIdjN4cuda3std3__44plusIdEEE10Policy1000EN6thrust24THRUST_300001_SM_1000_NS6detail15normal_iteratorINSD_10device_ptrIdEEEEjS9_dNS7_10__identityEEEvT0_PT3_T1_NS0_13GridEvenShareISN_EET2_T4_E12temp_storage+96];
	add.f64 	%fd335, %fd333, %fd334;
	ld.shared.f64 	%fd336, [_ZZN3cub18CUB_300001_SM_10006detail6reduce18DeviceReduceKernelINS2_10policy_hubIdjN4cuda3std3__44plusIdEEE10Policy1000EN6thrust24THRUST_300001_SM_1000_NS6detail15normal_iteratorINSD_10device_ptrIdEEEEjS9_dNS7_10__identityEEEvT0_PT3_T1_NS0_13GridEvenShareISN_EET2_T4_E12temp_storage+104];
	add.f64 	%fd337, %fd335, %fd336;
	ld.shared.f64 	%fd338, [_ZZN3cub18CUB_300001_SM_10006detail6reduce18DeviceReduceKernelINS2_10policy_hubIdjN4cuda3std3__44plusIdEEE10Policy1000EN6thrust24THRUST_300001_SM_1000_NS6detail15normal_iteratorINSD_10device_ptrIdEEEEjS9_dNS7_10__identityEEEvT0_PT3_T1_NS0_13GridEvenShareISN_EET2_T4_E12temp_storage+112];
	add.f64 	%fd339, %fd337, %fd338;
	ld.shared.f64 	%fd340, [_ZZN3cub18CUB_300001_SM_10006detail6reduce18DeviceReduceKernelINS2_10policy_hubIdjN4cuda3std3__44plusIdEEE10Policy1000EN6thrust24THRUST_300001_SM_1000_NS6detail15normal_iteratorINSD_10device_ptrIdEEEEjS9_dNS7_10__identityEEEvT0_PT3_T1_NS0_13GridEvenShareISN_EET2_T4_E12temp_storage+120];
	add.f64 	%fd341, %fd339, %fd340;
	ld.shared.f64 	%fd342, [_ZZN3cub18CUB_300001_SM_10006detail6reduce18DeviceReduceKernelINS2_10policy_hubIdjN4cuda3std3__44plusIdEEE10Policy1000EN6thrust24THRUST_300001_SM_1000_NS6detail15normal_iteratorINSD_10device_ptrIdEEEEjS9_dNS7_10__identityEEEvT0_PT3_T1_NS0_13GridEvenShareISN_EET2_T4_E12temp_storage+128];
	add.f64 	%fd343, %fd341, %fd342;
	ld.shared.f64 	%fd344, [_ZZN3cub18CUB_300001_SM_10006detail6reduce18DeviceReduceKernelINS2_10policy_hubIdjN4cuda3std3__44plusIdEEE10Policy1000EN6thrust24THRUST_300001_SM_1000_NS6detail15normal_iteratorINSD_10device_ptrIdEEEEjS9_dNS7_10__identityEEEvT0_PT3_T1_NS0_13GridEvenShareISN_EET2_T4_E12temp_storage+136];
	add.f64 	%fd345, %fd343, %fd344;
	ld.shared.f64 	%fd346, [_ZZN3cub18CUB_300001_SM_10006detail6reduce18DeviceReduceKernelINS2_10policy_hubIdjN4cuda3std3__44plusIdEEE10Policy1000EN6thrust24THRUST_300001_SM_1000_NS6detail15normal_iteratorINSD_10device_ptrIdEEEEjS9_dNS7_10__identityEEEvT0_PT3_T1_NS0_13GridEvenShareISN_EET2_T4_E12temp_storage+144];
	add.f64 	%fd347, %fd345, %fd346;
	ld.shared.f64 	%fd348, [_ZZN3cub18CUB_300001_SM_10006detail6reduce18DeviceReduceKernelINS2_10policy_hubIdjN4cuda3std3__44plusIdEEE10Policy1000EN6thrust24THRUST_300001_SM_1000_NS6detail15normal_iteratorINSD_10device_ptrIdEEEEjS9_dNS7_10__identityEEEvT0_PT3_T1_NS0_13GridEvenShareISN_EET2_T4_E12temp_storage+152];
	add.f64 	%fd349, %fd347, %fd348;
	ld.shared.f64 	%fd350, [_ZZN3cub18CUB_300001_SM_10006detail6reduce18DeviceReduceKernelINS2_10policy_hubIdjN4cuda3std3__44plusIdEEE10Policy1000EN6thrust24THRUST_300001_SM_1000_NS6detail15normal_iteratorINSD_10device_ptrIdEEEEjS9_dNS7_10__identityEEEvT0_PT3_T1_NS0_13GridEvenShareISN_EET2_T4_E12temp_storage+160];
	add.f64 	%fd351, %fd349, %fd350;
	ld.shared.f64 	%fd352, [_ZZN3cub18CUB_300001_SM_10006detail6reduce18DeviceReduceKernelINS2_10policy_hubIdjN4cuda3std3__44plusIdEEE10Policy1000EN6thrust24THRUST_300001_SM_1000_NS6detail15normal_iteratorINSD_10device_ptrIdEEEEjS9_dNS7_10__identityEEEvT0_PT3_T1_NS0_13GridEvenShareISN_EET2_T4_E12temp_storage+168];
	add.f64 	%fd353, %fd351, %fd352;
	ld.shared.f64 	%fd354, [_ZZN3cub18CUB_300001_SM_10006detail6reduce18DeviceReduceKernelINS2_10policy_hubIdjN4cuda3std3__44plusIdEEE10Policy1000EN6thrust24THRUST_300001_SM_1000_NS6detail15normal_iteratorINSD_10device_ptrIdEEEEjS9_dNS7_10__identityEEEvT0_PT3_T1_NS0_13GridEvenShareISN_EET2_T4_E12temp_storage+176];
	add.f64 	%fd375, %fd353, %fd354;
	bra.uni 	$L__BB4_48;
$L__BB4_22:
	// begin inline asm
	mov.u32 %r215, %laneid;
	// end inline asm
	and.b32  	%r266, %r7, 992;
	add.s32 	%r267, %r266, 32;
	setp.gt.u32 	%p34, %r267, %r6;
	not.b32 	%r268, %r266;
	add.s32 	%r269, %r6, %r268;
	selp.b32 	%r264, %r269, 31, %p34;
	mov.b64 	%rd136, %fd364;
	mov.b64 	{%r217, %r222}, %rd136;
	mov.b32 	%r223, 1;
	mov.b32 	%r265, -1;
	// begin inline asm
	shfl.sync.down.b32 %r216, %r217, %r223, %r264, %r265;
	// end inline asm
	// begin inline asm
	shfl.sync.down.b32 %r221, %r222, %r223, %r264, %r265;
	// end inline asm
	mov.b64 	%rd137, {%r216, %r221};
	mov.b64 	%fd235, %rd137;
	setp.lt.s32 	%p35, %r215, %r264;
	add.f64 	%fd236, %fd364, %fd235;
	selp.f64 	%fd237, %fd236, %fd364, %p35;
	mov.b64 	%rd138, %fd237;
	mov.b64 	{%r227, %r232}, %rd138;
	mov.b32 	%r233, 2;
	// begin inline asm
	shfl.sync.down.b32 %r226, %r227, %r233, %r264, %r265;
	// end inline asm
	// begin inline asm
	shfl.sync.down.b32 %r231, %r232, %r233, %r264, %r265;
	// end inline asm
	mov.b64 	%rd139, {%r226, %r231};
	mov.b64 	%fd238, %rd139;
	add.s32 	%r270, %r215, 2;
	setp.gt.s32 	%p36, %r270, %r264;
	add.f64 	%fd239, %fd237, %fd238;
	selp.f64 	%fd240, %fd237, %fd239, %p36;
	mov.b64 	%rd140, %fd240;
	mov.b64 	{%r237, %r242}, %rd140;
	mov.b32 	%r243, 4;
	// begin inline asm
	shfl.sync.down.b32 %r236, %r237, %r243, %r264, %r265;
	// end inline asm
	// begin inline asm
	shfl.sync.down.b32 %r241, %r242, %r243, %r264, %r265;
	// end inline asm
	mov.b64 	%rd141, {%r236, %r241};
	mov.b64 	%fd241, %rd141;
	add.s32 	%r271, %r215, 4;
	setp.gt.s32 	%p37, %r271, %r264;
	add.f64 	%fd242, %fd240, %fd241;
	selp.f64 	%fd243, %fd240, %fd242, %p37;
	mov.b64 	%rd142, %fd243;
	mov.b64 	{%r247, %r252}, %rd142;
	mov.b32 	%r253, 8;
	// begin inline asm
	shfl.sync.down.b32 %r246, %r247, %r253, %r264, %r265;
	// end inline asm
	// begin inline asm
	shfl.sync.down.b32 %r251, %r252, %r253, %r264, %r265;
	// end inline asm
	mov.b64 	%rd143, {%r246, %r251};
	mov.b64 	%fd244, %rd143;
	add.s32 	%r272, %r215, 8;
	setp.gt.s32 	%p38, %r272, %r264;
	add.f64 	%fd245, %fd243, %fd244;
	selp.f64 	%fd246, %fd243, %fd245, %p38;
	mov.b64 	%rd144, %fd246;
	mov.b64 	{%r257, %r262}, %rd144;
	mov.b32 	%r263, 16;
	// begin inline asm
	shfl.sync.down.b32 %r256, %r257, %r263, %r264, %r265;
	// end inline asm
	// begin inline asm
	shfl.sync.down.b32 %r261, %r262, %r263, %r264, %r265;
	// end inline asm
	mov.b64 	%rd145, {%r256, %r261};
	mov.b64 	%fd247, %rd145;
	add.s32 	%r273, %r215, 16;
	setp.gt.s32 	%p39, %r273, %r264;
	add.f64 	%fd248, %fd246, %fd247;
	selp.f64 	%fd375, %fd246, %fd248, %p39;
	setp.ne.s32 	%p40, %r215, 0;
	@%p40 bra 	$L__BB4_24;
	shr.u32 	%r274, %r7, 2;
	and.b32  	%r275, %r274, 248;
	mov.u32 	%r276, _ZZN3cub18CUB_300001_SM_10006detail6reduce18DeviceReduceKernelINS2_10policy_hubIdjN4cuda3std3__44plusIdEEE10Policy1000EN6thrust24THRUST_300001_SM_1000_NS6detail15normal_iteratorINSD_10device_ptrIdEEEEjS9_dNS7_10__identityEEEvT0_PT3_T1_NS0_13GridEvenShareISN_EET2_T4_E12temp_storage;
	add.s32 	%r277, %r276, %r275;
	st.shared.f64 	[%r277+24], %fd375;
$L__BB4_24:
	bar.sync 	0;
	setp.ne.s32 	%p41, %r7, 0;
	@%p41 bra 	$L__BB4_48;
	setp.gt.u32 	%p42, %r6, 32;
	ld.shared.f64 	%fd249, [_ZZN3cub18CUB_300001_SM_10006detail6reduce18DeviceReduceKernelINS2_10policy_hubIdjN4cuda3std3__44plusIdEEE10Policy1000EN6thrust24THRUST_300001_SM_1000_NS6detail15normal_iteratorINSD_10device_ptrIdEEEEjS9_dNS7_10__identityEEEvT0_PT3_T1_NS0_13GridEvenShareISN_EET2_T4_E12temp_storage+32];
	add.f64 	%fd250, %fd375, %fd249;
	selp.f64 	%fd251, %fd250, %fd375, %p42;
	setp.gt.u32 	%p43, %r6, 64;
	ld.shared.f64 	%fd252, [_ZZN3cub18CUB_300001_SM_10006detail6reduce18DeviceReduceKernelINS2_10policy_hubIdjN4cuda3std3__44plusIdEEE10Policy1000EN6thrust24THRUST_300001_SM_1000_NS6detail15normal_iteratorINSD_10device_ptrIdEEEEjS9_dNS7_10__identityEEEvT0_PT3_T1_NS0_13GridEvenShareISN_EET2_T4_E12temp_storage+40];
	add.f64 	%fd253, %fd252, %fd251;
	selp.f64 	%fd254, %fd253, %fd251, %p43;
	setp.gt.u32 	%p44, %r6, 96;
	ld.shared.f64 	%fd255, [_ZZN3cub18CUB_300001_SM_10006detail6reduce18DeviceReduceKernelINS2_10policy_hubIdjN4cuda3std3__44plusIdEEE10Policy1000EN6thrust24THRUST_300001_SM_1000_NS6detail15normal_iteratorINSD_10device_ptrIdEEEEjS9_dNS7_10__identityEEEvT0_PT3_T1_NS0_13GridEvenShareISN_EET2_T4_E12temp_storage+48];
	add.f64 	%fd256, %fd255, %fd254;
	selp.f64 	%fd257, %fd256, %fd254, %p44;
	setp.gt.u32 	%p45, %r6, 128;
	ld.shared.f64 	%fd258, [_ZZN3cub18CUB_300001_SM_10006detail6reduce18DeviceReduceKernelINS2_10policy_hubIdjN4cuda3std3__44plusIdEEE10Policy1000EN6thrust24THRUST_300001_SM_1000_NS6detail15normal_iteratorINSD_10device_ptrIdEEEEjS9_dNS7_10__identityEEEvT0_PT3_T1_NS0_13GridEvenShareISN_EET2_T4_E12temp_storage+56];
	add.f64 	%fd259, %fd258, %fd257;
	selp.f64 	%fd260, %fd259, %fd257, %p45;
	setp.gt.u32 	%p46, %r6, 160;
	ld.shared.f64 	%fd261, [_ZZN3cub18CUB_300001_SM_10006detail6reduce18DeviceReduceKernelINS2_10policy_hubIdjN4cuda3std3__44plusIdEEE10Policy1000EN6thrust24THRUST_300001_SM_1000_NS6detail15normal_iteratorINSD_10device_ptrIdEEEEjS9_dNS7_10__identityEEEvT0_PT3_T1_NS0_13GridEvenShareISN_EET2_T4_E12temp_storage+64];
	add.f64 	%fd262, %fd261, %fd260;
	selp.f64 	%fd263, %fd262, %fd260, %p46;
	setp.gt.u32 	%p47, %r6, 192;
	ld.shared.f64 	%fd264, [_ZZN3cub18CUB_300001_SM_10006detail6reduce18DeviceReduceKernelINS2_10policy_hubIdjN4cuda3std3__44plusIdEEE10Policy1000EN6thrust24THRUST_300001_SM_1000_NS6detail15normal_iteratorINSD_10device_ptrIdEEEEjS9_dNS7_10__identityEEEvT0_PT3_T1_NS0_13GridEvenShareISN_EET2_T4_E12temp_storage+72];
	add.f64 	%fd265, %fd264, %fd263;
	selp.f64 	%fd266, %fd265, %fd263, %p47;
	setp.gt.u32 	%p48, %r6, 224;
	ld.shared.f64 	%fd267, [_ZZN3cub18CUB_300001_SM_10006detail6reduce18DeviceReduceKernelINS2_10policy_hubIdjN4cuda3std3__44plusIdEEE10Policy1000EN6thrust24THRUST_300001_SM_1000_NS6detail15normal_iteratorINSD_10device_ptrIdEEEEjS9_dNS7_10__identityEEEvT0_PT3_T1_NS0_13GridEvenShareISN_EET2_T4_E12temp_storage+80];
	add.f64 	%fd268, %fd267, %fd266;
	selp.f64 	%fd269, %fd268, %fd266, %p48;
	setp.gt.u32 	%p49, %r6, 256;
	ld.shared.f64 	%fd270, [_ZZN3cub18CUB_300001_SM_10006detail6reduce18DeviceReduceKernelINS2_10policy_hubIdjN4cuda3std3__44plusIdEEE10Policy1000EN6thrust24THRUST_300001_SM_1000_NS6detail15normal_iteratorINSD_10device_ptrIdEEEEjS9_dNS7_10__identityEEEvT0_PT3_T1_NS0_13GridEvenShareISN_EET2_T4_E12temp_storage+88];
	add.f64 	%fd271, %fd270, %fd269;
	selp.f64 	%fd272, %fd271, %fd269, %p49;
	setp.gt.u32 	%p50, %r6, 288;
	ld.shared.f64 	%fd273, [_ZZN3cub18CUB_300001_SM_10006detail6reduce18DeviceReduceKernelINS2_10policy_hubIdjN4cuda3std3__44plusIdEEE10Policy1000EN6thrust24THRUST_300001_SM_1000_NS6detail15normal_iteratorINSD_10device_ptrIdEEEEjS9_dNS7_10__identityEEEvT0_PT3_T1_NS0_13GridEvenShareISN_EET2_T4_E12temp_storage+96];
	add.f64 	%fd274, %fd273, %fd272;
	selp.f64 	%fd275, %fd274, %fd272, %p50;
	setp.gt.u32 	%p51, %r6, 320;
	ld.shared.f64 	%fd276, [_ZZN3cub18CUB_300001_SM_10006detail6reduce18DeviceReduceKernelINS2_10policy_hubIdjN4cuda3std3__44plusIdEEE10Policy1000EN6thrust24THRUST_300001_SM_1000_NS6detail15normal_iteratorINSD_10device_ptrIdEEEEjS9_dNS7_10__identityEEEvT0_PT3_T1_NS0_13GridEvenShareISN_EET2_T4_E12temp_storage+104];
	add.f64 	%fd277, %fd276, %fd275;
	selp.f64 	%fd278, %fd277, %fd275, %p51;
	setp.gt.u32 	%p52, %r6, 352;
	ld.shared.f64 	%fd279, [_ZZN3cub18CUB_300001_SM_10006detail6reduce18DeviceReduceKernelINS2_10policy_hubIdjN4cuda3std3__44plusIdEEE10Policy1000EN6thrust24THRUST_300001_SM_1000_NS6detail15normal_iteratorINSD_10device_ptrIdEEEEjS9_dNS7_10__identityEEEvT0_PT3_T1_NS0_13GridEvenShareISN_EET2_T4_E12temp_storage+112];
	add.f64 	%fd280, %fd279, %fd278;
	selp.f64 	%fd281, %fd280, %fd278, %p52;
	setp.gt.u32 	%p53, %r6, 384;
	ld.shared.f64 	%fd282, [_ZZN3cub18CUB_300001_SM_10006detail6reduce18DeviceReduceKernelINS2_10policy_hubIdjN4cuda3std3__44plusIdEEE10Policy1000EN6thrust24THRUST_300001_SM_1000_NS6detail15normal_iteratorINSD_10device_ptrIdEEEEjS9_dNS7_10__identityEEEvT0_PT3_T1_NS0_13GridEvenShareISN_EET2_T4_E12temp_storage+120];
	add.f64 	%fd283, %fd282, %fd281;
	selp.f64 	%fd284, %fd283, %fd281, %p53;
	setp.gt.u32 	%p54, %r6, 416;
	ld.shared.f64 	%fd285, [_ZZN3cub18CUB_300001_SM_10006detail6reduce18DeviceReduceKernelINS2_10policy_hubIdjN4cuda3std3__44plusIdEEE10Policy1000EN6thrust24THRUST_300001_SM_1000_NS6detail15normal_iteratorINSD_10device_ptrIdEEEEjS9_dNS7_10__identityEEEvT0_PT3_T1_NS0_13GridEvenShareISN_EET2_T4_E12temp_storage+128];
	add.f64 	%fd286, %fd285, %fd284;
	selp.f64 	%fd287, %fd286, %fd284, %p54;
	setp.gt.u32 	%p55, %r6, 448;
	ld.shared.f64 	%fd288, [_ZZN3cub18CUB_300001_SM_10006detail6reduce18DeviceReduceKernelINS2_10policy_hubIdjN4cuda3std3__44plusIdEEE10Policy1000EN6thrust24THRUST_300001_SM_1000_NS6detail15normal_iteratorINSD_10device_ptrIdEEEEjS9_dNS7_10__identityEEEvT0_PT3_T1_NS0_13GridEvenShareISN_EET2_T4_E12temp_storage+136];
	add.f64 	%fd289, %fd288, %fd287;
	selp.f64 	%fd290, %fd289, %fd287, %p55;
	setp.gt.u32 	%p56, %r6, 480;
	ld.shared.f64 	%fd291, [_ZZN3cub18CUB_300001_SM_10006detail6reduce18DeviceReduceKernelINS2_10policy_hubIdjN4cuda3std3__44plusIdEEE10Policy1000EN6thrust24THRUST_300001_SM_1000_NS6detail15normal_iteratorINSD_10device_ptrIdEEEEjS9_dNS7_10__identityEEEvT0_PT3_T1_NS0_13GridEvenShareISN_EET2_T4_E12temp_storage+144];
	add.f64 	%fd292, %fd291, %fd290;
	selp.f64 	%fd293, %fd292, %fd290, %p56;
	setp.gt.u32 	%p57, %r6, 512;
	ld.shared.f64 	%fd294, [_ZZN3cub18CUB_300001_SM_10006detail6reduce18DeviceReduceKernelINS2_10policy_hubIdjN4cuda3std3__44plusIdEEE10Policy1000EN6thrust24THRUST_300001_SM_1000_NS6detail15normal_iteratorINSD_10device_ptrIdEEEEjS9_dNS7_10__identityEEEvT0_PT3_T1_NS0_13GridEvenShareISN_EET2_T4_E12temp_storage+152];
	add.f64 	%fd295, %fd294, %fd293;
	selp.f64 	%fd296, %fd295, %fd293, %p57;
	setp.gt.u32 	%p58, %r6, 544;
	ld.shared.f64 	%fd297, [_ZZN3cub18CUB_300001_SM_10006detail6reduce18DeviceReduceKernelINS2_10policy_hubIdjN4cuda3std3__44plusIdEEE10Policy1000EN6thrust24THRUST_300001_SM_1000_NS6detail15normal_iteratorINSD_10device_ptrIdEEEEjS9_dNS7_10__identityEEEvT0_PT3_T1_NS0_13GridEvenShareISN_EET2_T4_E12temp_storage+160];
	add.f64 	%fd298, %fd297, %fd296;
	selp.f64 	%fd299, %fd298, %fd296, %p58;
	setp.gt.u32 	%p59, %r6, 576;
	ld.shared.f64 	%fd300, [_ZZN3cub18CUB_300001_SM_10006detail6reduce18DeviceReduceKernelINS2_10policy_hubIdjN4cuda3std3__44plusIdEEE10Policy1000EN6thrust24THRUST_300001_SM_1000_NS6detail15normal_iteratorINSD_10device_ptrIdEEEEjS9_dNS7_10__identityEEEvT0_PT3_T1_NS0_13GridEvenShareISN_EET2_T4_E12temp_storage+168];
	add.f64 	%fd301, %fd300, %fd299;
	selp.f64 	%fd302, %fd301, %fd299, %p59;
	setp.gt.u32 	%p60, %r6, 608;
	ld.shared.f64 	%fd303, [_ZZN3cub18CUB_300001_SM_10006detail6reduce18DeviceReduceKernelINS2_10policy_hubIdjN4cuda3std3__44plusIdEEE10Policy1000EN6thrust24THRUST_300001_SM_1000_NS6detail15normal_iteratorINSD_10device_ptrIdEEEEjS9_dNS7_10__identityEEEvT0_PT3_T1_NS0_13GridEvenShareISN_EET2_T4_E12temp_storage+176];
	add.f64 	%fd304, %fd303, %fd302;
	selp.f64 	%fd375, %fd304, %fd302, %p60;
	bra.uni 	$L__BB4_48;
$L__BB4_26:
	mov.u32 	%r35, %tid.x;
	add.s32 	%r72, %r347, %r35;
	mul.wide.u32 	%rd4, %r72, 8;
	add.s64 	%rd5, %rd1, %rd4;
	ld.global.f64 	%fd41, [%rd5];
	ld.global.f64 	%fd42, [%rd5+5120];
	ld.global.f64 	%fd43, [%rd5+10240];
	ld.global.f64 	%fd44, [%rd5+15360];
	ld.global.f64 	%fd45, [%rd5+20480];
	ld.global.f64 	%fd46, [%rd5+25600];
	ld.global.f64 	%fd47, [%rd5+30720];
	ld.global.f64 	%fd48, [%rd5+35840];
	add.f64 	%fd49, %fd41, %fd42;
	add.f64 	%fd50, %fd49, %fd43;
	add.f64 	%fd51, %fd50, %fd44;
	add.f64 	%fd52, %fd51, %fd45;
	add.f64 	%fd53, %fd52, %fd46;
	add.f64 	%fd54, %fd53, %fd47;
	add.f64 	%fd374, %fd54, %fd48;
	setp.lt.u32 	%p2, %r6, %r4;
	@%p2 bra 	$L__BB4_44;
	add.s32 	%r36, %r4, %r347;
	not.b32 	%r74, %r35;
	add.s32 	%r75, %r74, %r1;
	sub.s32 	%r76, %r75, %r4;
	sub.s32 	%r344, %r76, %r347;
	add.s32 	%r77, %r36, %r35;
	add.s32 	%r343, %r77, 5120;
	mov.b32 	%r346, 0;
	mov.u32 	%r345, %r36;
$L__BB4_28:
	mad.lo.s32 	%r347, %r2, 5120, %r347;
	add.s32 	%r78, %r1, -5120;
	setp.gt.u32 	%p3, %r347, %r78;
	@%p3 bra 	$L__BB4_30;
	add.s32 	%r79, %r35, %r347;
	mul.wide.u32 	%rd6, %r79, 8;
	add.s64 	%rd7, %rd1, %rd6;
	ld.global.f64 	%fd55, [%rd7];
	ld.global.f64 	%fd56, [%rd7+5120];
	ld.global.f64 	%fd57, [%rd7+10240];
	ld.global.f64 	%fd58, [%rd7+15360];
	ld.global.f64 	%fd59, [%rd7+20480];
	ld.global.f64 	%fd60, [%rd7+25600];
	ld.global.f64 	%fd61, [%rd7+30720];
	ld.global.f64 	%fd62, [%rd7+35840];
	add.f64 	%fd63, %fd374, %fd55;
	add.f64 	%fd64, %fd63, %fd56;
	add.f64 	%fd65, %fd64, %fd57;
	add.f64 	%fd66, %fd65, %fd58;
	add.f64 	%fd67, %fd66, %fd59;
	add.f64 	%fd68, %fd67, %fd60;
	add.f64 	%fd69, %fd68, %fd61;
	add.f64 	%fd374, %fd69, %fd62;
	sub.s32 	%r80, %r1, %r347;
	mul.lo.s32 	%r81, %r2, 5120;
	setp.lt.u32 	%p4, %r80, %r81;
	add.s32 	%r346, %r346, 1;
	add.s32 	%r345, %r345, %r81;
	sub.s32 	%r344, %r344, %r81;
	add.s32 	%r343, %r343, %r81;
	@%p4 bra 	$L__BB4_44;
	bra.uni 	$L__BB4_28;
$L__BB4_30:
	setp.le.u32 	%p5, %r1, %r347;
	sub.s32 	%r82, %r1, %r347;
	setp.ge.s32 	%p6, %r35, %r82;
	or.pred  	%p7, %p5, %p6;
	@%p7 bra 	$L__BB4_44;
	not.b32 	%r84, %r35;
	add.s32 	%r85, %r1, %r84;
	sub.s32 	%r86, %r85, %r36;
	mul.lo.s32 	%r87, %r2, %r346;
	mad.lo.s32 	%r88, %r87, -5120, %r86;
	mul.hi.u32 	%r89, %r88, -858993459;
	shr.u32 	%r90, %r89, 9;
	add.s32 	%r49, %r90, 1;
	and.b32  	%r50, %r49, 15;
	setp.lt.u32 	%p8, %r88, 9600;
	mov.u32 	%r352, %r35;
	@%p8 bra 	$L__BB4_35;
	or.b32  	%r350, %r35, 5120;
	mul.hi.u32 	%r91, %r344, -858993459;
	shr.u32 	%r92, %r91, 9;
	add.s32 	%r93, %r92, 1;
	and.b32  	%r94, %r93, 16777200;
	neg.s32 	%r348, %r94;
$L__BB4_33:
	.pragma "nounroll";
	add.s32 	%r95, %r343, -5120;
	mul.wide.u32 	%rd8, %r95, 8;
	add.s64 	%rd9, %rd1, %rd8;
	ld.global.f64 	%fd71, [%rd9];
	add.f64 	%fd72, %fd374, %fd71;
	add.s32 	%r96, %r343, -4480;
	mul.wide.u32 	%rd10, %r96, 8;
	add.s64 	%rd11, %rd1, %rd10;
	ld.global.f64 	%fd73, [%rd11];
	add.f64 	%fd74, %fd72, %fd73;
	add.s32 	%r97, %r343, -3840;
	mul.wide.u32 	%rd12, %r97, 8;
	add.s64 	%rd13, %rd1, %rd12;
	ld.global.f64 	%fd75, [%rd13];
	add.f64 	%fd76, %fd74, %fd75;
	add.s32 	%r98, %r343, -3200;
	mul.wide.u32 	%rd14, %r98, 8;
	add.s64 	%rd15, %rd1, %rd14;
	ld.global.f64 	%fd77, [%rd15];
	add.f64 	%fd78, %fd76, %fd77;
	add.s32 	%r99, %r343, -2560;
	mul.wide.u32 	%rd16, %r99, 8;
	add.s64 	%rd17, %rd1, %rd16;
	ld.global.f64 	%fd79, [%rd17];
	add.f64 	%fd80, %fd78, %fd79;
	add.s32 	%r100, %r343, -1920;
	mul.wide.u32 	%rd18, %r100, 8;
	add.s64 	%rd19, %rd1, %rd18;
	ld.global.f64 	%fd81, [%rd19];
	add.f64 	%fd82, %fd80, %fd81;
	add.s32 	%r101, %r343, -1280;
	mul.wide.u32 	%rd20, %r101, 8;
	add.s64 	%rd21, %rd1, %rd20;
	ld.global.f64 	%fd83, [%rd21];
	add.f64 	%fd84, %fd82, %fd83;
	add.s32 	%r102, %r343, 4480;
	add.s32 	%r103, %r343, -640;
	mul.wide.u32 	%rd22, %r103, 8;
	add.s64 	%rd23, %rd1, %rd22;
	ld.global.f64 	%fd85, [%rd23];
	add.f64 	%fd86, %fd84, %fd85;
	mul.wide.u32 	%rd24, %r343, 8;
	add.s64 	%rd25, %rd1, %rd24;
	ld.global.f64 	%fd87, [%rd25];
	add.f64 	%fd88, %fd86, %fd87;
	add.s32 	%r104, %r343, 640;
	mul.wide.u32 	%rd26, %r104, 8;
	add.s64 	%rd27, %rd1, %rd26;
	ld.global.f64 	%fd89, [%rd27];
	add.f64 	%fd90, %fd88, %fd89;
	add.s32 	%r105, %r343, 1280;
	mul.wide.u32 	%rd28, %r105, 8;
	add.s64 	%rd29, %rd1, %rd28;
	ld.global.f64 	%fd91, [%rd29];
	add.f64 	%fd92, %fd90, %fd91;
	add.s32 	%r106, %r343, 1920;
	mul.wide.u32 	%rd30, %r106, 8;
	add.s64 	%rd31, %rd1, %rd30;
	ld.global.f64 	%fd93, [%rd31];
	add.f64 	%fd94, %fd92, %fd93;
	add.s32 	%r107, %r343, 2560;
	mul.wide.u32 	%rd32, %r107, 8;
	add.s64 	%rd33, %rd1, %rd32;
	ld.global.f64 	%fd95, [%rd33];
	add.f64 	%fd96, %fd94, %fd95;
	add.s32 	%r108, %r343, 3200;
	mul.wide.u32 	%rd34, %r108, 8;
	add.s64 	%rd35, %rd1, %rd34;
	ld.global.f64 	%fd97, [%rd35];
	add.f64 	%fd98, %fd96, %fd97;
	add.s32 	%r109, %r343, 3840;
	mul.wide.u32 	%rd36, %r109, 8;
	add.s64 	%rd37, %rd1, %rd36;
	ld.global.f64 	%fd99, [%rd37];
	add.f64 	%fd100, %fd98, %fd99;
	mul.wide.u32 	%rd38, %r102, 8;
	add.s64 	%rd39, %rd1, %rd38;
	ld.global.f64 	%fd101, [%rd39];
	add.f64 	%fd374, %fd100, %fd101;
	add.s32 	%r350, %r350, 10240;
	add.s32 	%r343, %r343, 10240;
	add.s32 	%r348, %r348, 16;
	setp.ne.s32 	%p9, %r348, 0;
	@%p9 bra 	$L__BB4_33;
	add.s32 	%r352, %r350, -5120;
$L__BB4_35:
	setp.eq.s32 	%p10, %r50, 0;
	@%p10 bra 	$L__BB4_44;
	and.b32  	%r61, %r49, 7;
	setp.lt.u32 	%p11, %r50, 8;
	@%p11 bra 	$L__BB4_38;
	add.s32 	%r110, %r352, %r347;
	mul.wide.u32 	%rd40, %r110, 8;
	add.s64 	%rd41, %rd1, %rd40;
	ld.global.f64 	%fd103, [%rd41];
	add.f64 	%fd104, %fd374, %fd103;
	add.s32 	%r111, %r110, 640;
	mul.wide.u32 	%rd42, %r111, 8;
	add.s64 	%rd43, %rd1, %rd42;
	ld.global.f64 	%fd105, [%rd43];
	add.f64 	%fd106, %fd104, %fd105;
	add.s32 	%r112, %r110, 1280;
	mul.wide.u32 	%rd44, %r112, 8;
	add.s64 	%rd45, %rd1, %rd44;
	ld.global.f64 	%fd107, [%rd45];
	add.f64 	%fd108, %fd106, %fd107;
	add.s32 	%r113, %r110, 1920;
	mul.wide.u32 	%rd46, %r113, 8;
	add.s64 	%rd47, %rd1, %rd46;
	ld.global.f64 	%fd109, [%rd47];
	add.f64 	%fd110, %fd108, %fd109;
	add.s32 	%r114, %r110, 2560;
	mul.wide.u32 	%rd48, %r114, 8;
	add.s64 	%rd49, %rd1, %rd48;
	ld.global.f64 	%fd111, [%rd49];
	add.f64 	%fd112, %fd110, %fd111;
	add.s32 	%r115, %r110, 3200;
	mul.wide.u32 	%rd50, %r115, 8;
	add.s64 	%rd51, %rd1, %rd50;
	ld.global.f64 	%fd113, [%rd51];
	add.f64 	%fd114, %fd112, %fd113;
	add.s32 	%r116, %r110, 3840;
	mul.wide.u32 	%rd52, %r116, 8;
	add.s64 	%rd53, %rd1, %rd52;
	ld.global.f64 	%fd115, [%rd53];
	add.f64 	%fd116, %fd114, %fd115;
	add.s32 	%r117, %r110, 4480;
	mul.wide.u32 	%rd54, %r117, 8;
	add.s64 	%rd55, %rd1, %rd54;
	ld.global.f64 	%fd117, [%rd55];
	add.f64 	%fd374, %fd116, %fd117;
	add.s32 	%r352, %r352, 5120;
$L__BB4_38:
	setp.eq.s32 	%p12, %r61, 0;
	@%p12 bra 	$L__BB4_44;
	setp.lt.u32 	%p13, %r61, 4;
	@%p13 bra 	$L__BB4_41;
	add.s32 	%r118, %r352, %r347;
	mul.wide.u32 	%rd56, %r118, 8;
	add.s64 	%rd57, %rd1, %rd56;
	ld.global.f64 	%fd119, [%rd57];
	add.f64 	%fd120, %fd374, %fd119;
	add.s32 	%r119, %r118, 640;
	mul.wide.u32 	%rd58, %r119, 8;
	add.s64 	%rd59, %rd1, %rd58;
	ld.global.f64 	%fd121, [%rd59];
	add.f64 	%fd122, %fd120, %fd121;
	add.s32 	%r120, %r118, 1280;
	mul.wide.u32 	%rd60, %r120, 8;
	add.s64 	%rd61, %rd1, %rd60;
	ld.global.f64 	%fd123, [%rd61];
	add.f64 	%fd124, %fd122, %fd123;
	add.s32 	%r121, %r118, 1920;
	mul.wide.u32 	%rd62, %r121, 8;
	add.s64 	%rd63, %rd1, %rd62;
	ld.global.f64 	%fd125, [%rd63];
	add.f64 	%fd374, %fd124, %fd125;
	add.s32 	%r352, %r352, 2560;
$L__BB4_41:
	and.b32  	%r122, %r49, 3;
	setp.eq.s32 	%p14, %r122, 0;
	@%p14 bra 	$L__BB4_44;
	add.s32 	%r355, %r352, %r345;
	mul.hi.u32 	%r123, %r344, -858993459;
	cvt.u16.u32 	%rs1, %r123;
	shr.u16 	%rs2, %rs1, 9;
	add.s16 	%rs3, %rs2, 1;
	cvt.u32.u16 	%r124, %rs3;
	and.b32  	%r125, %r124, 3;
	neg.s32 	%r354, %r125;
$L__BB4_43:
	.pragma "nounroll";
	mul.wide.u32 	%rd64, %r355, 8;
	add.s64 	%rd65, %rd1, %rd64;
	ld.global.f64 	%fd126, [%rd65];
	add.f64 	%fd374, %fd374, %fd126;
	add.s32 	%r355, %r355, 640;
	add.s32 	%r354, %r354, 1;
	setp.ne.s32 	%p15, %r354, 0;
	@%p15 bra 	$L__BB4_43;
$L__BB4_44:
	// begin inline asm
	mov.u32 %r126, %laneid;
	// end inline asm
	mov.b64 	%rd66, %fd374;
	mov.b64 	{%r128, %r133}, %rd66;
	mov.b32 	%r134, 1;
	mov.b32 	%r175, 31;
	mov.b32 	%r176, -1;
	// begin inline asm
	shfl.sync.down.b32 %r127, %r128, %r134, %r175, %r176;
	// end inline asm
	// begin inline asm
	shfl.sync.down.b32 %r132, %r133, %r134, %r175, %r176;
	// end inline asm
	mov.b64 	%rd67, {%r127, %r132};
	mov.b64 	%fd127, %rd67;
	setp.gt.s32 	%p16, %r126, 30;
	add.f64 	%fd128, %fd374, %fd127;
	selp.f64 	%fd129, %fd374, %fd128, %p16;
	mov.b64 	%rd68, %fd129;
	mov.b64 	{%r138, %r143}, %rd68;
	mov.b32 	%r144, 2;
	// begin inline asm
	shfl.sync.down.b32 %r137, %r138, %r144, %r175, %r176;
	// end inline asm
	// begin inline asm
	shfl.sync.down.b32 %r142, %r143, %r144, %r175, %r176;
	// end inline asm
	mov.b64 	%rd69, {%r137, %r142};
	mov.b64 	%fd130, %rd69;
	setp.gt.s32 	%p17, %r126, 29;
	add.f64 	%fd131, %fd129, %fd130;
	selp.f64 	%fd132, %fd129, %fd131, %p17;
	mov.b64 	%rd70, %fd132;
	mov.b64 	{%r148, %r153}, %rd70;
	mov.b32 	%r154, 4;
	// begin inline asm
	shfl.sync.down.b32 %r147, %r148, %r154, %r175, %r176;
	// end inline asm
	// begin inline asm
	shfl.sync.down.b32 %r152, %r153, %r154, %r175, %r176;
	// end inline asm
	mov.b64 	%rd71, {%r147, %r152};
	mov.b64 	%fd133, %rd71;
	setp.gt.s32 	%p18, %r126, 27;
	add.f64 	%fd134, %fd132, %fd133;
	selp.f64 	%fd135, %fd132, %fd134, %p18;
	mov.b64 	%rd72, %fd135;
	mov.b64 	{%r158, %r163}, %rd72;
	mov.b32 	%r164, 8;
	// begin inline asm
	shfl.sync.down.b32 %r157, %r158, %r164, %r175, %r176;
	// end inline asm
	// begin inline asm
	shfl.sync.down.b32 %r162, %r163, %r164, %r175, %r176;
	// end inline asm
	mov.b64 	%rd73, {%r157, %r162};
	mov.b64 	%fd136, %rd73;
	setp.gt.s32 	%p19, %r126, 23;
	add.f64 	%fd137, %fd135, %fd136;
	selp.f64 	%fd138, %fd135, %fd137, %p19;
	mov.b64 	%rd74, %fd138;
	mov.b64 	{%r168, %r173}, %rd74;
	mov.b32 	%r174, 16;
	// begin inline asm
	shfl.sync.down.b32 %r167, %r168, %r174, %r175, %r176;
	// end inline asm
	// begin inline asm
	shfl.sync.down.b32 %r172, %r173, %r174, %r175, %r176;
	// end inline asm
	mov.b64 	%rd75, {%r167, %r172};
	mov.b64 	%fd139, %rd75;
	setp.gt.s32 	%p20, %r126, 15;
	add.f64 	%fd37, %fd138, %fd139;
	selp.f64 	%fd375, %fd138, %fd37, %p20;
	setp.ne.s32 	%p21, %r126, 0;
	@%p21 bra 	$L__BB4_46;
	shr.u32 	%r177, %r35, 2;
	and.b32  	%r178, %r177, 248;
	mov.u32 	%r179, _ZZN3cub18CUB_300001_SM_10006detail6reduce18DeviceReduceKernelINS2_10policy_hubIdjN4cuda3std3__44plusIdEEE10Policy1000EN6thrust24THRUST_300001_SM_1000_NS6detail15normal_iteratorINSD_10device_ptrIdEEEEjS9_dNS7_10__identityEEEvT0_PT3_T1_NS0_13GridEvenShareISN_EET2_T4_E12temp_storage;
	add.s32 	%r180, %r179, %r178;
	st.shared.f64 	[%r180+24], %fd37;
$L__BB4_46:
	bar.sync 	0;
	setp.ne.s32 	%p22, %r35, 0;
	@%p22 bra 	$L__BB4_48;
	ld.shared.f64 	%fd140, [_ZZN3cub18CUB_300001_SM_10006detail6reduce18DeviceReduceKernelINS2_10policy_hubIdjN4cuda3std3__44plusIdEEE10Policy1000EN6thrust24THRUST_300001_SM_1000_NS6detail15normal_iteratorINSD_10device_ptrIdEEEEjS9_dNS7_10__identityEEEvT0_PT3_T1_NS0_13GridEvenShareISN_EET2_T4_E12temp_storage+32];
	add.f64 	%fd141, %fd375, %fd140;
	ld.shared.f64 	%fd142, [_ZZN3cub18CUB_300001_SM_10006detail6reduce18DeviceReduceKernelINS2_10policy_hubIdjN4cuda3std3__44plusIdEEE10Policy1000EN6thrust24THRUST_300001_SM_1000_NS6detail15normal_iteratorINSD_10device_ptrIdEEEEjS9_dNS7_10__identityEEEvT0_PT3_T1_NS0_13GridEvenShareISN_EET2_T4_E12temp_storage+40];
	add.f64 	%fd143, %fd141, %fd142;
	ld.shared.f64 	%fd144, [_ZZN3cub18CUB_300001_SM_10006detail6reduce18DeviceReduceKernelINS2_10policy_hubIdjN4cuda3std3__44plusIdEEE10Policy1000EN6thrust24THRUST_300001_SM_1000_NS6detail15normal_iteratorINSD_10device_ptrIdEEEEjS9_dNS7_10__identityEEEvT0_PT3_T1_NS0_13GridEvenShareISN_EET2_T4_E12temp_storage+48];
	add.f64 	%fd145, %fd143, %fd144;
	ld.shared.f64 	%fd146, [_ZZN3cub18CUB_300001_SM_10006detail6reduce18DeviceReduceKernelINS2_10policy_hubIdjN4cuda3std3__44plusIdEEE10Policy1000EN6thrust24THRUST_300001_SM_1000_NS6detail15normal_iteratorINSD_10device_ptrIdEEEEjS9_dNS7_10__identityEEEvT0_PT3_T1_NS0_13GridEvenShareISN_EET2_T4_E12temp_storage+56];
	add.f64 	%fd147, %fd145, %fd146;
	ld.shared.f64 	%fd148, [_ZZN3cub18CUB_300001_SM_10006detail6reduce18DeviceReduceKernelINS2_10policy_hubIdjN4cuda3std3__44plusIdEEE10Policy1000EN6thrust24THRUST_300001_SM_1000_NS6detail15normal_iteratorINSD_10device_ptrIdEEEEjS9_dNS7_10__identityEEEvT0_PT3_T1_NS0_13GridEvenShareISN_EET2_T4_E12temp_storage+64];
	add.f64 	%fd149, %fd147, %fd148;
	ld.shared.f64 	%fd150, [_ZZN3cub18CUB_300001_SM_10006detail6reduce18DeviceReduceKernelINS2_10policy_hubIdjN4cuda3std3__44plusIdEEE10Policy1000EN6thrust24THRUST_300001_SM_1000_NS6detail15normal_iteratorINSD_10device_ptrIdEEEEjS9_dNS7_10__identityEEEvT0_PT3_T1_NS0_13GridEvenShareISN_EET2_T4_E12temp_storage+72];
	add.f64 	%fd151, %fd149, %fd150;
	ld.shared.f64 	%fd152, [_ZZN3cub18CUB_300001_SM_10006detail6reduce18DeviceReduceKernelINS2_10policy_hubIdjN4cuda3std3__44plusIdEEE10Policy1000EN6thrust24THRUST_300001_SM_1000_NS6detail15normal_iteratorINSD_10device_ptrIdEEEEjS9_dNS7_10__identityEEEvT0_PT3_T1_NS0_13GridEvenShareISN_EET2_T4_E12temp_storage+80];
	add.f64 	%fd153, %fd151, %fd152;
	ld.shared.f64 	%fd154, [_ZZN3cub18CUB_300001_SM_10006detail6reduce18DeviceReduceKernelINS2_10policy_hubIdjN4cuda3std3__44plusIdEEE10Policy1000EN6thrust24THRUST_300001_SM_1000_NS6detail15normal_iteratorINSD_10device_ptrIdEEEEjS9_dNS7_10__identityEEEvT0_PT3_T1_NS0_13GridEvenShareISN_EET2_T4_E12temp_storage+88];
	add.f64 	%fd155, %fd153, %fd154;
	ld.shared.f64 	%fd156, [_ZZN3cub18CUB_300001_SM_10006detail6reduce18DeviceReduceKernelINS2_10policy_hubIdjN4cuda3std3__44plusIdEEE10Policy1000EN6thrust24THRUST_300001_SM_1000_NS6detail15normal_iteratorINSD_10device_ptrIdEEEEjS9_dNS7_10__identityEEEvT0_PT3_T1_NS0_13GridEvenShareISN_EET2_T4_E12temp_storage+96];
	add.f64 	%fd157, %fd155, %fd156;
	ld.shared.f64 	%fd158, [_ZZN3cub18CUB_300001_SM_10006detail6reduce18DeviceReduceKernelINS2_10policy_hubIdjN4cuda3std3__44plusIdEEE10Policy1000EN6thrust24THRUST_300001_SM_1000_NS6detail15normal_iteratorINSD_10device_ptrIdEEEEjS9_dNS7_10__identityEEEvT0_PT3_T1_NS0_13GridEvenShareISN_EET2_T4_E12temp_storage+104];
	add.f64 	%fd159, %fd157, %fd158;
	ld.shared.f64 	%fd160, [_ZZN3cub18CUB_300001_SM_10006detail6reduce18DeviceReduceKernelINS2_10policy_hubIdjN4cuda3std3__44plusIdEEE10Policy1000EN6thrust24THRUST_300001_SM_1000_NS6detail15normal_iteratorINSD_10device_ptrIdEEEEjS9_dNS7_10__identityEEEvT0_PT3_T1_NS0_13GridEvenShareISN_EET2_T4_E12temp_storage+112];
	add.f64 	%fd161, %fd159, %fd160;
	ld.shared.f64 	%fd162, [_ZZN3cub18CUB_300001_SM_10006detail6reduce18DeviceReduceKernelINS2_10policy_hubIdjN4cuda3std3__44plusIdEEE10Policy1000EN6thrust24THRUST_300001_SM_1000_NS6detail15normal_iteratorINSD_10device_ptrIdEEEEjS9_dNS7_10__identityEEEvT0_PT3_T1_NS0_13GridEvenShareISN_EET2_T4_E12temp_storage+120];
	add.f64 	%fd163, %fd161, %fd162;
	ld.shared.f64 	%fd164, [_ZZN3cub18CUB_300001_SM_10006detail6reduce18DeviceReduceKernelINS2_10policy_hubIdjN4cuda3std3__44plusIdEEE10Policy1000EN6thrust24THRUST_300001_SM_1000_NS6detail15normal_iteratorINSD_10device_ptrIdEEEEjS9_dNS7_10__identityEEEvT0_PT3_T1_NS0_13GridEvenShareISN_EET2_T4_E12temp_storage+128];
	add.f64 	%fd165, %fd163, %fd164;
	ld.shared.f64 	%fd166, [_ZZN3cub18CUB_300001_SM_10006detail6reduce18DeviceReduceKernelINS2_10policy_hubIdjN4cuda3std3__44plusIdEEE10Policy1000EN6thrust24THRUST_300001_SM_1000_NS6detail15normal_iteratorINSD_10device_ptrIdEEEEjS9_dNS7_10__identityEEEvT0_PT3_T1_NS0_13GridEvenShareISN_EET2_T4_E12temp_storage+136];
	add.f64 	%fd167, %fd165, %fd166;
	ld.shared.f64 	%fd168, [_ZZN3cub18CUB_300001_SM_10006detail6reduce18DeviceReduceKernelINS2_10policy_hubIdjN4cuda3std3__44plusIdEEE10Policy1000EN6thrust24THRUST_300001_SM_1000_NS6detail15normal_iteratorINSD_10device_ptrIdEEEEjS9_dNS7_10__identityEEEvT0_PT3_T1_NS0_13GridEvenShareISN_EET2_T4_E12temp_storage+144];
	add.f64 	%fd169, %fd167, %fd168;
	ld.shared.f64 	%fd170, [_ZZN3cub18CUB_300001_SM_10006detail6reduce18DeviceReduceKernelINS2_10policy_hubIdjN4cuda3std3__44plusIdEEE10Policy1000EN6thrust24THRUST_300001_SM_1000_NS6detail15normal_iteratorINSD_10device_ptrIdEEEEjS9_dNS7_10__identityEEEvT0_PT3_T1_NS0_13GridEvenShareISN_EET2_T4_E12temp_storage+152];
	add.f64 	%fd171, %fd169, %fd170;
	ld.shared.f64 	%fd172, [_ZZN3cub18CUB_300001_SM_10006detail6reduce18DeviceReduceKernelINS2_10policy_hubIdjN4cuda3std3__44plusIdEEE10Policy1000EN6thrust24THRUST_300001_SM_1000_NS6detail15normal_iteratorINSD_10device_ptrIdEEEEjS9_dNS7_10__identityEEEvT0_PT3_T1_NS0_13GridEvenShareISN_EET2_T4_E12temp_storage+160];
	add.f64 	%fd173, %fd171, %fd172;
	ld.shared.f64 	%fd174, [_ZZN3cub18CUB_300001_SM_10006detail6reduce18DeviceReduceKernelINS2_10policy_hubIdjN4cuda3std3__44plusIdEEE10Policy1000EN6thrust24THRUST_300001_SM_1000_NS6detail15normal_iteratorINSD_10device_ptrIdEEEEjS9_dNS7_10__identityEEEvT0_PT3_T1_NS0_13GridEvenShareISN_EET2_T4_E12temp_storage+168];
	add.f64 	%fd175, %fd173, %fd174;
	ld.shared.f64 	%fd176, [_ZZN3cub18CUB_300001_SM_10006detail6reduce18DeviceReduceKernelINS2_10policy_hubIdjN4cuda3std3__44plusIdEEE10Policy1000EN6thrust24THRUST_300001_SM_1000_NS6detail15normal_iteratorINSD_10device_ptrIdEEEEjS9_dNS7_10__identityEEEvT0_PT3_T1_NS0_13GridEvenShareISN_EET2_T4_E12temp_storage+176];
	add.f64 	%fd375, %fd175, %fd176;
$L__BB4_48:
	mov.u32 	%r333, %tid.x;
	setp.ne.s32 	%p68, %r333, 0;
	@%p68 bra 	$L__BB4_50;
	ld.param.u64 	%rd159, [_ZN3cub18CUB_300001_SM_10006detail6reduce18DeviceReduceKernelINS2_10policy_hubIdjN4cuda3std3__44plusIdEEE10Policy1000EN6thrust24THRUST_300001_SM_1000_NS6detail15normal_iteratorINSD_10device_ptrIdEEEEjS9_dNS7_10__identityEEEvT0_PT3_T1_NS0_13GridEvenShareISN_EET2_T4__param_1];
	cvta.to.global.u64 	%rd156, %rd159;
	mul.wide.u32 	%rd157, %r3, 8;
	add.s64 	%rd158, %rd156, %rd157;
	st.global.f64 	[%rd158], %fd375;
$L__BB4_50:
	ret;

}
	// .globl	_ZN3cub18CUB_300001_SM_10006detail6reduce28DeviceReduceSingleTileKernelINS2_10policy_hubIdjN4cuda3std3__44plusIdEEE10Policy1000EPdSC_iS9_ddNS7_10__identityEEEvT0_T1_T2_T3_T4_T6_
.visible .entry _ZN3cub18CUB_300001_SM_10006detail6reduce28DeviceReduceSingleTileKernelINS2_10policy_hubIdjN4cuda3std3__44plusIdEEE10Policy1000EPdSC_iS9_ddNS7_10__identityEEEvT0_T1_T2_T3_T4_T6_(
	.param .u64 .ptr .align 1 _ZN3cub18CUB_300001_SM_10006detail6reduce28DeviceReduceSingleTileKernelINS2_10policy_hubIdjN4cuda3std3__44plusIdEEE10Policy1000EPdSC_iS9_ddNS7_10__identityEEEvT0_T1_T2_T3_T4_T6__param_0,
	.param .u64 .ptr .align 1 _ZN3cub18CUB_300001_SM_10006detail6reduce28DeviceReduceSingleTileKernelINS2_10policy_hubIdjN4cuda3std3__44plusIdEEE10Policy1000EPdSC_iS9_ddNS7_10__identityEEEvT0_T1_T2_T3_T4_T6__param_1,
	.param .u32 _ZN3cub18CUB_300001_SM_10006detail6reduce28DeviceReduceSingleTileKernelINS2_10policy_hubIdjN4cuda3std3__44plusIdEEE10Policy1000EPdSC_iS9_ddNS7_10__identityEEEvT0_T1_T2_T3_T4_T6__param_2,
	.param .align 1 .b8 _ZN3cub18CUB_300001_SM_10006detail6reduce28DeviceReduceSingleTileKernelINS2_10policy_hubIdjN4cuda3std3__44plusIdEEE10Policy1000EPdSC_iS9_ddNS7_10__identityEEEvT0_T1_T2_T3_T4_T6__param_3[1],
	.param .f64 _ZN3cub18CUB_300001_SM_10006detail6reduce28DeviceReduceSingleTileKernelINS2_10policy_hubIdjN4cuda3std3__44plusIdEEE10Policy1000EPdSC_iS9_ddNS7_10__identityEEEvT0_T1_T2_T3_T4_T6__param_4,
	.param .align 1 .b8 _ZN3cub18CUB_300001_SM_10006detail6reduce28DeviceReduceSingleTileKernelINS2_10policy_hubIdjN4cuda3std3__44plusIdEEE10Policy1000EPdSC_iS9_ddNS7_10__identityEEEvT0_T1_T2_T3_T4_T6__param_5[1]
)
.maxntid 640
.minnctapersm 1
{
	.reg .pred 	%p<62>;
	.reg .b32 	%r<239>;
	.reg .b64 	%rd<109>;
	.reg .b64 	%fd<264>;
	// demoted variable
	.shared .align 8 .b8 _ZZN3cub18CUB_300001_SM_10006detail6reduce28DeviceReduceSingleTileKernelINS2_10policy_hubIdjN4cuda3std3__44plusIdEEE10Policy1000EPdSC_iS9_ddNS7_10__identityEEEvT0_T1_T2_T3_T4_T6_E12temp_storage[192];
	ld.param.u64 	%rd9, [_ZN3cub18CUB_300001_SM_10006detail6reduce28DeviceReduceSingleTileKernelINS2_10policy_hubIdjN4cuda3std3__44plusIdEEE10Policy1000EPdSC_iS9_ddNS7_10__identityEEEvT0_T1_T2_T3_T4_T6__param_0];
	ld.param.u64 	%rd10, [_ZN3cub18CUB_300001_SM_10006detail6reduce28DeviceReduceSingleTileKernelINS2_10policy_hubIdjN4cuda3std3__44plusIdEEE10Policy1000EPdSC_iS9_ddNS7_10__identityEEEvT0_T1_T2_T3_T4_T6__param_1];
	ld.param.u32 	%r36, [_ZN3cub18CUB_300001_SM_10006detail6reduce28DeviceReduceSingleTileKernelINS2_10policy_hubIdjN4cuda3std3__44plusIdEEE10Policy1000EPdSC_iS9_ddNS7_10__identityEEEvT0_T1_T2_T3_T4_T6__param_2];
	ld.param.f64 	%fd30, [_ZN3cub18CUB_300001_SM_10006detail6reduce28DeviceReduceSingleTileKernelINS2_10policy_hubIdjN4cuda3std3__44plusIdEEE10Policy1000EPdSC_iS9_ddNS7_10__identityEEEvT0_T1_T2_T3_T4_T6__param_4];
	cvta.to.global.u64 	%rd1, %rd10;
	setp.ne.s32 	%p1, %r36, 0;
	@%p1 bra 	$L__BB5_3;
	mov.u32 	%r225, %tid.x;
	setp.ne.s32 	%p61, %r225, 0;
	@%p61 bra 	$L__BB5_39;
	st.global.f64 	[%rd1], %fd30;
	bra.uni 	$L__BB5_39;
$L__BB5_3:
	setp.gt.s32 	%p2, %r36, 5119;
	@%p2 bra 	$L__BB5_21;
	mov.u32 	%r1, %tid.x;
	setp.ge.s32 	%p19, %r1, %r36;
	mov.f64 	%fd255, 0d0000000000000000;
	mov.u32 	%r229, %r1;
	@%p19 bra 	$L__BB5_6;
	mul.wide.u32 	%rd74, %r1, 8;
	add.s64 	%rd73, %rd9, %rd74;
	// begin inline asm
	ld.global.nc.u64 %rd72, [%rd73];
	// end inline asm
	mov.b64 	%fd255, %rd72;
	add.s32 	%r229, %r1, 640;
$L__BB5_6:
	setp.ge.s32 	%p20, %r229, %r36;
	@%p20 bra 	$L__BB5_12;
	not.b32 	%r101, %r229;
	add.s32 	%r4, %r36, %r101;
	mul.hi.u32 	%r102, %r4, -858993459;
	shr.u32 	%r103, %r102, 9;
	add.s32 	%r5, %r103, 1;
	and.b32  	%r104, %r103, 3;
	setp.eq.s32 	%p21, %r104, 3;
	@%p21 bra 	$L__BB5_10;
	mul.wide.u32 	%rd75, %r229, 8;
	add.s64 	%rd107, %rd9, %rd75;
	and.b32  	%r105, %r5, 3;
	neg.s32 	%r227, %r105;
$L__BB5_9:
	.pragma "nounroll";
	// begin inline asm
	ld.global.nc.u64 %rd76, [%rd107];
	// end inline asm
	mov.b64 	%fd121, %rd76;
	add.f64 	%fd255, %fd255, %fd121;
	add.s32 	%r229, %r229, 640;
	add.s64 	%rd107, %rd107, 5120;
	add.s32 	%r227, %r227, 1;
	setp.ne.s32 	%p22, %r227, 0;
	@%p22 bra 	$L__BB5_9;
$L__BB5_10:
	setp.lt.u32 	%p23, %r4, 1920;
	@%p23 bra 	$L__BB5_12;
$L__BB5_11:
	mul.wide.s32 	%rd86, %r229, 8;
	add.s64 	%rd79, %rd9, %rd86;
	// begin inline asm
	ld.global.nc.u64 %rd78, [%rd79];
	// end inline asm
	mov.b64 	%fd122, %rd78;
	add.f64 	%fd123, %fd255, %fd122;
	add.s64 	%rd81, %rd79, 5120;
	// begin inline asm
	ld.global.nc.u64 %rd80, [%rd81];
	// end inline asm
	mov.b64 	%fd124, %rd80;
	add.f64 	%fd125, %fd123, %fd124;
	add.s64 	%rd83, %rd79, 10240;
	// begin inline asm
	ld.global.nc.u64 %rd82, [%rd83];
	// end inline asm
	mov.b64 	%fd126, %rd82;
	add.f64 	%fd127, %fd125, %fd126;
	add.s64 	%rd85, %rd79, 15360;
	// begin inline asm
	ld.global.nc.u64 %rd84, [%rd85];
	// end inline asm
	mov.b64 	%fd128, %rd84;
	add.f64 	%fd255, %fd127, %fd128;
	add.s32 	%r229, %r229, 2560;
	setp.lt.s32 	%p24, %r229, %r36;
	@%p24 bra 	$L__BB5_11;
$L__BB5_12:
	setp.lt.s32 	%p25, %r36, 640;
	@%p25 bra 	$L__BB5_17;
	// begin inline asm
	mov.u32 %r169, %laneid;
	// end inline asm
	mov.b64 	%rd97, %fd255;
	mov.b64 	{%r171, %r176}, %rd97;
	mov.b32 	%r177, 1;
	mov.b32 	%r218, 31;
	mov.b32 	%r219, -1;
	// begin inline asm
	shfl.sync.down.b32 %r170, %r171, %r177, %r218, %r219;
	// end inline asm
	// begin inline asm
	shfl.sync.down.b32 %r175, %r176, %r177, %r218, %r219;
	// end inline asm
	mov.b64 	%rd98, {%r170, %r175};
	mov.b64 	%fd199, %rd98;
	setp.gt.s32 	%p53, %r169, 30;
	add.f64 	%fd200, %fd255, %fd199;
	selp.f64 	%fd201, %fd255, %fd200, %p53;
	mov.b64 	%rd99, %fd201;
	mov.b64 	{%r181, %r186}, %rd99;
	mov.b32 	%r187, 2;
	// begin inline asm
	shfl.sync.down.b32 %r180, %r181, %r187, %r218, %r219;
	// end inline asm
	// begin inline asm
	shfl.sync.down.b32 %r185, %r186, %r187, %r218, %r219;
	// end inline asm
	mov.b64 	%rd100, {%r180, %r185};
	mov.b64 	%fd202, %rd100;
	setp.gt.s32 	%p54, %r169, 29;
	add.f64 	%fd203, %fd201, %fd202;
	selp.f64 	%fd204, %fd201, %fd203, %p54;
	mov.b64 	%rd101, %fd204;
	mov.b64 	{%r191, %r196}, %rd101;
	mov.b32 	%r197, 4;
	// begin inline asm
	shfl.sync.down.b32 %r190, %r191, %r197, %r218, %r219;
	// end inline asm
	// begin inline asm
	shfl.sync.down.b32 %r195, %r196, %r197, %r218, %r219;
	// end inline asm
	mov.b64 	%rd102, {%r190, %r195};
	mov.b64 	%fd205, %rd102;
	setp.gt.s32 	%p55, %r169, 27;
	add.f64 	%fd206, %fd204, %fd205;
	selp.f64 	%fd207, %fd204, %fd206, %p55;
	mov.b64 	%rd103, %fd207;
	mov.b64 	{%r201, %r206}, %rd103;
	mov.b32 	%r207, 8;
	// begin inline asm
	shfl.sync.down.b32 %r200, %r201, %r207, %r218, %r219;
	// end inline asm
	// begin inline asm
	shfl.sync.down.b32 %r205, %r206, %r207, %r218, %r219;
	// end inline asm
	mov.b64 	%rd104, {%r200, %r205};
	mov.b64 	%fd208, %rd104;
	setp.gt.s32 	%p56, %r169, 23;
	add.f64 	%fd209, %fd207, %fd208;
	selp.f64 	%fd210, %fd207, %fd209, %p56;
	mov.b64 	%rd105, %fd210;
	mov.b64 	{%r211, %r216}, %rd105;
	mov.b32 	%r217, 16;
	// begin inline asm
	shfl.sync.down.b32 %r210, %r211, %r217, %r218, %r219;
	// end inline asm
	// begin inline asm
	shfl.sync.down.b32 %r215, %r216, %r217, %r218, %r219;
	// end inline asm
	mov.b64 	%rd106, {%r210, %r215};
	mov.b64 	%fd211, %rd106;
	setp.gt.s32 	%p57, %r169, 15;
	add.f64 	%fd10, %fd210, %fd211;
	selp.f64 	%fd263, %fd210, %fd10, %p57;
	setp.ne.s32 	%p58, %r169, 0;
	@%p58 bra 	$L__BB5_15;
	shr.u32 	%r220, %r1, 2;
	and.b32  	%r221, %r220, 248;
	mov.u32 	%r222, _ZZN3cub18CUB_300001_SM_10006detail6reduce28DeviceReduceSingleTileKernelINS2_10policy_hubIdjN4cuda3std3__44plusIdEEE10Policy1000EPdSC_iS9_ddNS7_10__identityEEEvT0_T1_T2_T3_T4_T6_E12temp_storage;
	add.s32 	%r223, %r222, %r221;
	st.shared.f64 	[%r223+24], %fd10;
$L__BB5_15:
	bar.sync 	0;
	setp.ne.s32 	%p59, %r1, 0;
	@%p59 bra 	$L__BB5_37;
	ld.shared.f64 	%fd212, [_ZZN3cub18CUB_300001_SM_10006detail6reduce28DeviceReduceSingleTileKernelINS2_10policy_hubIdjN4cuda3std3__44plusIdEEE10Policy1000EPdSC_iS9_ddNS7_10__identityEEEvT0_T1_T2_T3_T4_T6_E12temp_storage+32];
	add.f64 	%fd213, %fd263, %fd212;
	ld.shared.f64 	%fd214, [_ZZN3cub18CUB_300001_SM_10006detail6reduce28DeviceReduceSingleTileKernelINS2_10policy_hubIdjN4cuda3std3__44plusIdEEE10Policy1000EPdSC_iS9_ddNS7_10__identityEEEvT0_T1_T2_T3_T4_T6_E12temp_storage+40];
	add.f64 	%fd215, %fd213, %fd214;
	ld.shared.f64 	%fd216, [_ZZN3cub18CUB_300001_SM_10006detail6reduce28DeviceReduceSingleTileKernelINS2_10policy_hubIdjN4cuda3std3__44plusIdEEE10Policy1000EPdSC_iS9_ddNS7_10__identityEEEvT0_T1_T2_T3_T4_T6_E12temp_storage+48];
	add.f64 	%fd217, %fd215, %fd216;
	ld.shared.f64 	%fd218, [_ZZN3cub18CUB_300001_SM_10006detail6reduce28DeviceReduceSingleTileKernelINS2_10policy_hubIdjN4cuda3std3__44plusIdEEE10Policy1000EPdSC_iS9_ddNS7_10__identityEEEvT0_T1_T2_T3_T4_T6_E12temp_storage+56];
	add.f64 	%fd219, %fd217, %fd218;
	ld.shared.f64 	%fd220, [_ZZN3cub18CUB_300001_SM_10006detail6reduce28DeviceReduceSingleTileKernelINS2_10policy_hubIdjN4cuda3std3__44plusIdEEE10Policy1000EPdSC_iS9_ddNS7_10__identityEEEvT0_T1_T2_T3_T4_T6_E12temp_storage+64];
	add.f64 	%fd221, %fd219, %fd220;
	ld.shared.f64 	%fd222, [_ZZN3cub18CUB_300001_SM_10006detail6reduce28DeviceReduceSingleTileKernelINS2_10policy_hubIdjN4cuda3std3__44plusIdEEE10Policy1000EPdSC_iS9_ddNS7_10__identityEEEvT0_T1_T2_T3_T4_T6_E12temp_storage+72];
	add.f64 	%fd223, %fd221, %fd222;
	ld.shared.f64 	%fd224, [_ZZN3cub18CUB_300001_SM_10006detail6reduce28DeviceReduceSingleTileKernelINS2_10policy_hubIdjN4cuda3std3__44plusIdEEE10Policy1000EPdSC_iS9_ddNS7_10__identityEEEvT0_T1_T2_T3_T4_T6_E12temp_storage+80];
	add.f64 	%fd225, %fd223, %fd224;
	ld.shared.f64 	%fd226, [_ZZN3cub18CUB_300001_SM_10006detail6reduce28DeviceReduceSingleTileKernelINS2_10policy_hubIdjN4cuda3std3__44plusIdEEE10Policy1000EPdSC_iS9_ddNS7_10__identityEEEvT0_T1_T2_T3_T4_T6_E12temp_storage+88];
	add.f64 	%fd227, %fd225, %fd226;
	ld.shared.f64 	%fd228, [_ZZN3cub18CUB_300001_SM_10006detail6reduce28DeviceReduceSingleTileKernelINS2_10policy_hubIdjN4cuda3std3__44plusIdEEE10Policy1000EPdSC_iS9_ddNS7_10__identityEEEvT0_T1_T2_T3_T4_T6_E12temp_storage+96];
	add.f64 	%fd229, %fd227, %fd228;
	ld.shared.f64 	%fd230, [_ZZN3cub18CUB_300001_SM_10006detail6reduce28DeviceReduceSingleTileKernelINS2_10policy_hubIdjN4cuda3std3__44plusIdEEE10Policy1000EPdSC_iS9_ddNS7_10__identityEEEvT0_T1_T2_T3_T4_T6_E12temp_storage+104];
	add.f64 	%fd231, %fd229, %fd230;
	ld.shared.f64 	%fd232, [_ZZN3cub18CUB_300001_SM_10006detail6reduce28DeviceReduceSingleTileKernelINS2_10policy_hubIdjN4cuda3std3__44plusIdEEE10Policy1000EPdSC_iS9_ddNS7_10__identityEEEvT0_T1_T2_T3_T4_T6_E12temp_storage+112];
	add.f64 	%fd233, %fd231, %fd232;
	ld.shared.f64 	%fd234, [_ZZN3cub18CUB_300001_SM_10006detail6reduce28DeviceReduceSingleTileKernelINS2_10policy_hubIdjN4cuda3std3__44plusIdEEE10Policy1000EPdSC_iS9_ddNS7_10__identityEEEvT0_T1_T2_T3_T4_T6_E12temp_storage+120];
	add.f64 	%fd235, %fd233, %fd234;
	ld.shared.f64 	%fd236, [_ZZN3cub18CUB_300001_SM_10006detail6reduce28DeviceReduceSingleTileKernelINS2_10policy_hubIdjN4cuda3std3__44plusIdEEE10Policy1000EPdSC_iS9_ddNS7_10__identityEEEvT0_T1_T2_T3_T4_T6_E12temp_storage+128];
	add.f64 	%fd237, %fd235, %fd236;
	ld.shared.f64 	%fd238, [_ZZN3cub18CUB_300001_SM_10006detail6reduce28DeviceReduceSingleTileKernelINS2_10policy_hubIdjN4cuda3std3__44plusIdEEE10Policy1000EPdSC_iS9_ddNS7_10__identityEEEvT0_T1_T2_T3_T4_T6_E12temp_storage+136];
	add.f64 	%fd239, %fd237, %fd238;
	ld.shared.f64 	%fd240, [_ZZN3cub18CUB_300001_SM_10006detail6reduce28DeviceReduceSingleTileKernelINS2_10policy_hubIdjN4cuda3std3__44plusIdEEE10Policy1000EPdSC_iS9_ddNS7_10__identityEEEvT0_T1_T2_T3_T4_T6_E12temp_storage+144];
	add.f64 	%fd241, %fd239, %fd240;
	ld.shared.f64 	%fd242, [_ZZN3cub18CUB_300001_SM_10006detail6reduce28DeviceReduceSingleTileKernelINS2_10policy_hubIdjN4cuda3std3__44plusIdEEE10Policy1000EPdSC_iS9_ddNS7_10__identityEEEvT0_T1_T2_T3_T4_T6_E12temp_storage+152];
	add.f64 	%fd243, %fd241, %fd242;
	ld.shared.f64 	%fd244, [_ZZN3cub18CUB_300001_SM_10006detail6reduce28DeviceReduceSingleTileKernelINS2_10policy_hubIdjN4cuda3std3__44plusIdEEE10Policy1000EPdSC_iS9_ddNS7_10__identityEEEvT0_T1_T2_T3_T4_T6_E12temp_storage+160];
	add.f64 	%fd245, %fd243, %fd244;
	ld.shared.f64 	%fd246, [_ZZN3cub18CUB_300001_SM_10006detail6reduce28DeviceReduceSingleTileKernelINS2_10policy_hubIdjN4cuda3std3__44plusIdEEE10Policy1000EPdSC_iS9_ddNS7_10__identityEEEvT0_T1_T2_T3_T4_T6_E12temp_storage+168];
	add.f64 	%fd247, %fd245, %fd246;
	ld.shared.f64 	%fd248, [_ZZN3cub18CUB_300001_SM_10006detail6reduce28DeviceReduceSingleTileKernelINS2_10policy_hubIdjN4cuda3std3__44plusIdEEE10Policy1000EPdSC_iS9_ddNS7_10__identityEEEvT0_T1_T2_T3_T4_T6_E12temp_storage+176];
	add.f64 	%fd263, %fd247, %fd248;
	bra.uni 	$L__BB5_37;
$L__BB5_17:
	// begin inline asm
	mov.u32 %r106, %laneid;
	// end inline asm
	and.b32  	%r157, %r1, 992;
	add.s32 	%r158, %r157, 32;
	setp.gt.s32 	%p26, %r158, %r36;
	not.b32 	%r159, %r157;
	add.s32 	%r160, %r36, %r159;
	selp.b32 	%r155, %r160, 31, %p26;
	mov.b64 	%rd87, %fd255;
	mov.b64 	{%r108, %r113}, %rd87;
	mov.b32 	%r114, 1;
	mov.b32 	%r156, -1;
	// begin inline asm
	shfl.sync.down.b32 %r107, %r108, %r114, %r155, %r156;
	// end inline asm
	// begin inline asm
	shfl.sync.down.b32 %r112, %r113, %r114, %r155, %r156;
	// end inline asm
	mov.b64 	%rd88, {%r107, %r112};
	mov.b64 	%fd129, %rd88;
	setp.lt.s32 	%p27, %r106, %r155;
	add.f64 	%fd130, %fd255, %fd129;
	selp.f64 	%fd131, %fd130, %fd255, %p27;
	mov.b64 	%rd89, %fd131;
	mov.b64 	{%r118, %r123}, %rd89;
	mov.b32 	%r124, 2;
	// begin inline asm
	shfl.sync.down.b32 %r117, %r118, %r124, %r155, %r156;
	// end inline asm
	// begin inline asm
	shfl.sync.down.b32 %r122, %r123, %r124, %r155, %r156;
	// end inline asm
	mov.b64 	%rd90, {%r117, %r122};
	mov.b64 	%fd132, %rd90;
	add.s32 	%r161, %r106, 2;
	setp.gt.s32 	%p28, %r161, %r155;
	add.f64 	%fd133, %fd131, %fd132;
	selp.f64 	%fd134, %fd131, %fd133, %p28;
	mov.b64 	%rd91, %fd134;
	mov.b64 	{%r128, %r133}, %rd91;
	mov.b32 	%r134, 4;
	// begin inline asm
	shfl.sync.down.b32 %r127, %r128, %r134, %r155, %r156;
	// end inline asm
	// begin inline asm
	shfl.sync.down.b32 %r132, %r133, %r134, %r155, %r156;
	// end inline asm
	mov.b64 	%rd92, {%r127, %r132};
	mov.b64 	%fd135, %rd92;
	add.s32 	%r162, %r106, 4;
	setp.gt.s32 	%p29, %r162, %r155;
	add.f64 	%fd136, %fd134, %fd135;
	selp.f64 	%fd137, %fd134, %fd136, %p29;
	mov.b64 	%rd93, %fd137;
	mov.b64 	{%r138, %r143}, %rd93;
	mov.b32 	%r144, 8;
	// begin inline asm
	shfl.sync.down.b32 %r137, %r138, %r144, %r155, %r156;
	// end inline asm
	// begin inline asm
	shfl.sync.down.b32 %r142, %r143, %r144, %r155, %r156;
	// end inline asm
	mov.b64 	%rd94, {%r137, %r142};
	mov.b64 	%fd138, %rd94;
	add.s32 	%r163, %r106, 8;
	setp.gt.s32 	%p30, %r163, %r155;
	add.f64 	%fd139, %fd137, %fd138;
	selp.f64 	%fd140, %fd137, %fd139, %p30;
	mov.b64 	%rd95, %fd140;
	mov.b64 	{%r148, %r153}, %rd95;
	mov.b32 	%r154, 16;
	// begin inline asm
	shfl.sync.down.b32 %r147, %r148, %r154, %r155, %r156;
	// end inline asm
	// begin inline asm
	shfl.sync.down.b32 %r152, %r153, %r154, %r155, %r156;
	// end inline asm
	mov.b64 	%rd96, {%r147, %r152};
	mov.b64 	%fd141, %rd96;
	add.s32 	%r164, %r106, 16;
	setp.gt.s32 	%p31, %r164, %r155;
	add.f64 	%fd142, %fd140, %fd141;
	selp.f64 	%fd263, %fd140, %fd142, %p31;
	setp.ne.s32 	%p32, %r106, 0;
	@%p32 bra 	$L__BB5_19;
	shr.u32 	%r165, %r1, 2;
	and.b32  	%r166, %r165, 248;
	mov.u32 	%r167, _ZZN3cub18CUB_300001_SM_10006detail6reduce28DeviceReduceSingleTileKernelINS2_10policy_hubIdjN4cuda3std3__44plusIdEEE10Policy1000EPdSC_iS9_ddNS7_10__identityEEEvT0_T1_T2_T3_T4_T6_E12temp_storage;
	add.s32 	%r168, %r167, %r166;
	st.shared.f64 	[%r168+24], %fd263;
$L__BB5_19:
	bar.sync 	0;
	setp.ne.s32 	%p33, %r1, 0;
	@%p33 bra 	$L__BB5_37;
	setp.gt.s32 	%p34, %r36, 32;
	ld.shared.f64 	%fd143, [_ZZN3cub18CUB_300001_SM_10006detail6reduce28DeviceReduceSingleTileKernelINS2_10policy_hubIdjN4cuda3std3__44plusIdEEE10Policy1000EPdSC_iS9_ddNS7_10__identityEEEvT0_T1_T2_T3_T4_T6_E12temp_storage+32];
	add.f64 	%fd144, %fd263, %fd143;
	selp.f64 	%fd145, %fd144, %fd263, %p34;
	setp.gt.s32 	%p35, %r36, 64;
	ld.shared.f64 	%fd146, [_ZZN3cub18CUB_300001_SM_10006detail6reduce28DeviceReduceSingleTileKernelINS2_10policy_hubIdjN4cuda3std3__44plusIdEEE10Policy1000EPdSC_iS9_ddNS7_10__identityEEEvT0_T1_T2_T3_T4_T6_E12temp_storage+40];
	add.f64 	%fd147, %fd146, %fd145;
	selp.f64 	%fd148, %fd147, %fd145, %p35;
	setp.gt.s32 	%p36, %r36, 96;
	ld.shared.f64 	%fd149, [_ZZN3cub18CUB_300001_SM_10006detail6reduce28DeviceReduceSingleTileKernelINS2_10policy_hubIdjN4cuda3std3__44plusIdEEE10Policy1000EPdSC_iS9_ddNS7_10__identityEEEvT0_T1_T2_T3_T4_T6_E12temp_storage+48];
	add.f64 	%fd150, %fd149, %fd148;
	selp.f64 	%fd151, %fd150, %fd148, %p36;
	setp.gt.s32 	%p37, %r36, 128;
	ld.shared.f64 	%fd152, [_ZZN3cub18CUB_300001_SM_10006detail6reduce28DeviceReduceSingleTileKernelINS2_10policy_hubIdjN4cuda3std3__44plusIdEEE10Policy1000EPdSC_iS9_ddNS7_10__identityEEEvT0_T1_T2_T3_T4_T6_E12temp_storage+56];
	add.f64 	%fd153, %fd152, %fd151;
	selp.f64 	%fd154, %fd153, %fd151, %p37;
	setp.gt.s32 	%p38, %r36, 160;
	ld.shared.f64 	%fd155, [_ZZN3cub18CUB_300001_SM_10006detail6reduce28DeviceReduceSingleTileKernelINS2_10policy_hubIdjN4cuda3std3__44plusIdEEE10Policy1000EPdSC_iS9_ddNS7_10__identityEEEvT0_T1_T2_T3_T4_T6_E12temp_storage+64];
	add.f64 	%fd156, %fd155, %fd154;
	selp.f64 	%fd157, %fd156, %fd154, %p38;
	setp.gt.s32 	%p39, %r36, 192;
	ld.shared.f64 	%fd158, [_ZZN3cub18CUB_300001_SM_10006detail6reduce28DeviceReduceSingleTileKernelINS2_10policy_hubIdjN4cuda3std3__44plusIdEEE10Policy1000EPdSC_iS9_ddNS7_10__identityEEEvT0_T1_T2_T3_T4_T6_E12temp_storage+72];
	add.f64 	%fd159, %fd158, %fd157;
	selp.f64 	%fd160, %fd159, %fd157, %p39;
	setp.gt.s32 	%p40, %r36, 224;
	ld.shared.f64 	%fd161, [_ZZN3cub18CUB_300001_SM_10006detail6reduce28DeviceReduceSingleTileKernelINS2_10policy_hubIdjN4cuda3std3__44plusIdEEE10Policy1000EPdSC_iS9_ddNS7_10__identityEEEvT0_T1_T2_T3_T4_T6_E12temp_storage+80];
	add.f64 	%fd162, %fd161, %fd160;
	selp.f64 	%fd163, %fd162, %fd160, %p40;
	setp.gt.s32 	%p41, %r36, 256;
	ld.shared.f64 	%fd164, [_ZZN3cub18CUB_300001_SM_10006detail6reduce28DeviceReduceSingleTileKernelINS2_10policy_hubIdjN4cuda3std3__44plusIdEEE10Policy1000EPdSC_iS9_ddNS7_10__identityEEEvT0_T1_T2_T3_T4_T6_E12temp_storage+88];
	add.f64 	%fd165, %fd164, %fd163;
	selp.f64 	%fd166, %fd165, %fd163, %p41;
	setp.gt.s32 	%p42, %r36, 288;
	ld.shared.f64 	%fd167, [_ZZN3cub18CUB_300001_SM_10006detail6reduce28DeviceReduceSingleTileKernelINS2_10policy_hubIdjN4cuda3std3__44plusIdEEE10Policy1000EPdSC_iS9_ddNS7_10__identityEEEvT0_T1_T2_T3_T4_T6_E12temp_storage+96];
	add.f64 	%fd168, %fd167, %fd166;
	selp.f64 	%fd169, %fd168, %fd166, %p42;
	setp.gt.s32 	%p43, %r36, 320;
	ld.shared.f64 	%fd170, [_ZZN3cub18CUB_300001_SM_10006detail6reduce28DeviceReduceSingleTileKernelINS2_10policy_hubIdjN4cuda3std3__44plusIdEEE10Policy1000EPdSC_iS9_ddNS7_10__identityEEEvT0_T1_T2_T3_T4_T6_E12temp_storage+104];
	add.f64 	%fd171, %fd170, %fd169;
	selp.f64 	%fd172, %fd171, %fd169, %p43;
	setp.gt.s32 	%p44, %r36, 352;
	ld.shared.f64 	%fd173, [_ZZN3cub18CUB_300001_SM_10006detail6reduce28DeviceReduceSingleTileKernelINS2_10policy_hubIdjN4cuda3std3__44plusIdEEE10Policy1000EPdSC_iS9_ddNS7_10__identityEEEvT0_T1_T2_T3_T4_T6_E12temp_storage+112];
	add.f64 	%fd174, %fd173, %fd172;
	selp.f64 	%fd175, %fd174, %fd172, %p44;
	setp.gt.s32 	%p45, %r36, 384;
	ld.shared.f64 	%fd176, [_ZZN3cub18CUB_300001_SM_10006detail6reduce28DeviceReduceSingleTileKernelINS2_10policy_hubIdjN4cuda3std3__44plusIdEEE10Policy1000EPdSC_iS9_ddNS7_10__identityEEEvT0_T1_T2_T3_T4_T6_E12temp_storage+120];
	add.f64 	%fd177, %fd176, %fd175;
	selp.f64 	%fd178, %fd177, %fd175, %p45;
	setp.gt.s32 	%p46, %r36, 416;
	ld.shared.f64 	%fd179, [_ZZN3cub18CUB_300001_SM_10006detail6reduce28DeviceReduceSingleTileKernelINS2_10policy_hubIdjN4cuda3std3__44plusIdEEE10Policy1000EPdSC_iS9_ddNS7_10__identityEEEvT0_T1_T2_T3_T4_T6_E12temp_storage+128];
	add.f64 	%fd180, %fd179, %fd178;
	selp.f64 	%fd181, %fd180, %fd178, %p46;
	setp.gt.s32 	%p47, %r36, 448;
	ld.shared.f64 	%fd182, [_ZZN3cub18CUB_300001_SM_10006detail6reduce28DeviceReduceSingleTileKernelINS2_10policy_hubIdjN4cuda3std3__44plusIdEEE10Policy1000EPdSC_iS9_ddNS7_10__identityEEEvT0_T1_T2_T3_T4_T6_E12temp_storage+136];
	add.f64 	%fd183, %fd182, %fd181;
	selp.f64 	%fd184, %fd183, %fd181, %p47;
	setp.gt.s32 	%p48, %r36, 480;
	ld.shared.f64 	%fd185, [_ZZN3cub18CUB_300001_SM_10006detail6reduce28DeviceReduceSingleTileKernelINS2_10policy_hubIdjN4cuda3std3__44plusIdEEE10Policy1000EPdSC_iS9_ddNS7_10__identityEEEvT0_T1_T2_T3_T4_T6_E12temp_storage+144];
	add.f64 	%fd186, %fd185, %fd184;
	selp.f64 	%fd187, %fd186, %fd184, %p48;
	setp.gt.s32 	%p49, %r36, 512;
	ld.shared.f64 	%fd188, [_ZZN3cub18CUB_300001_SM_10006detail6reduce28DeviceReduceSingleTileKernelINS2_10policy_hubIdjN4cuda3std3__44plusIdEEE10Policy1000EPdSC_iS9_ddNS7_10__identityEEEvT0_T1_T2_T3_T4_T6_E12temp_storage+152];
	add.f64 	%fd189, %fd188, %fd187;
	selp.f64 	%fd190, %fd189, %fd187, %p49;
	setp.gt.s32 	%p50, %r36, 544;
	ld.shared.f64 	%fd191, [_ZZN3cub18CUB_300001_SM_10006detail6reduce28DeviceReduceSingleTileKernelINS2_10policy_hubIdjN4cuda3std3__44plusIdEEE10Policy1000EPdSC_iS9_ddNS7_10__identityEEEvT0_T1_T2_T3_T4_T6_E12temp_storage+160];
	add.f64 	%fd192, %fd191, %fd190;
	selp.f64 	%fd193, %fd192, %fd190, %p50;
	setp.gt.s32 	%p51, %r36, 576;
	ld.shared.f64 	%fd194, [_ZZN3cub18CUB_300001_SM_10006detail6reduce28DeviceReduceSingleTileKernelINS2_10policy_hubIdjN4cuda3std3__44plusIdEEE10Policy1000EPdSC_iS9_ddNS7_10__identityEEEvT0_T1_T2_T3_T4_T6_E12temp_storage+168];
	add.f64 	%fd195, %fd194, %fd193;
	selp.f64 	%fd196, %fd195, %fd193, %p51;
	setp.gt.s32 	%p52, %r36, 608;
	ld.shared.f64 	%fd197, [_ZZN3cub18CUB_300001_SM_10006detail6reduce28DeviceReduceSingleTileKernelINS2_10policy_hubIdjN4cuda3std3__44plusIdEEE10Policy1000EPdSC_iS9_ddNS7_10__identityEEEvT0_T1_T2_T3_T4_T6_E12temp_storage+176];
	add.f64 	%fd198, %fd197, %fd196;
	selp.f64 	%fd263, %fd198, %fd196, %p52;
	bra.uni 	$L__BB5_37;
$L__BB5_21:
	mov.u32 	%r14, %tid.x;
	mul.wide.u32 	%rd27, %r14, 8;
	add.s64 	%rd12, %rd9, %rd27;
	// begin inline asm
	ld.global.nc.u64 %rd11, [%rd12];
	// end inline asm
	mov.b64 	%fd31, %rd11;
	add.s64 	%rd14, %rd12, 5120;
	// begin inline asm
	ld.global.nc.u64 %rd13, [%rd14];
	// end inline asm
	mov.b64 	%fd32, %rd13;
	add.s64 	%rd16, %rd12, 10240;
	// begin inline asm
	ld.global.nc.u64 %rd15, [%rd16];
	// end inline asm
	mov.b64 	%fd33, %rd15;
	add.s64 	%rd18, %rd12, 15360;
	// begin inline asm
	ld.global.nc.u64 %rd17, [%rd18];
	// end inline asm
	mov.b64 	%fd34, %rd17;
	add.s64 	%rd20, %rd12, 20480;
	// begin inline asm
	ld.global.nc.u64 %rd19, [%rd20];
	// end inline asm
	mov.b64 	%fd35, %rd19;
	add.s64 	%rd22, %rd12, 25600;
	// begin inline asm
	ld.global.nc.u64 %rd21, [%rd22];
	// end inline asm
	mov.b64 	%fd36, %rd21;
	add.s64 	%rd24, %rd12, 30720;
	// begin inline asm
	ld.global.nc.u64 %rd23, [%rd24];
	// end inline asm
	mov.b64 	%fd37, %rd23;
	add.s64 	%rd26, %rd12, 35840;
	// begin inline asm
	ld.global.nc.u64 %rd25, [%rd26];
	// end inline asm
	mov.b64 	%fd38, %rd25;
	add.f64 	%fd39, %fd31, %fd32;
	add.f64 	%fd40, %fd39, %fd33;
	add.f64 	%fd41, %fd40, %fd34;
	add.f64 	%fd42, %fd41, %fd35;
	add.f64 	%fd43, %fd42, %fd36;
	add.f64 	%fd44, %fd43, %fd37;
	add.f64 	%fd262, %fd44, %fd38;
	setp.lt.u32 	%p3, %r36, 10240;
	mov.b32 	%r232, 5120;
	@%p3 bra 	$L__BB5_25;
	add.s32 	%r15, %r36, -5120;
	mov.b32 	%r232, 5120;
$L__BB5_23:
	mul.wide.s32 	%rd44, %r232, 8;
	add.s64 	%rd29, %rd12, %rd44;
	// begin inline asm
	ld.global.nc.u64 %rd28, [%rd29];
	// end inline asm
	mov.b64 	%fd45, %rd28;
	add.s64 	%rd31, %rd29, 5120;
	// begin inline asm
	ld.global.nc.u64 %rd30, [%rd31];
	// end inline asm
	mov.b64 	%fd46, %rd30;
	add.s64 	%rd33, %rd29, 10240;
	// begin inline asm
	ld.global.nc.u64 %rd32, [%rd33];
	// end inline asm
	mov.b64 	%fd47, %rd32;
	add.s64 	%rd35, %rd29, 15360;
	// begin inline asm
	ld.global.nc.u64 %rd34, [%rd35];
	// end inline asm
	mov.b64 	%fd48, %rd34;
	add.s64 	%rd37, %rd29, 20480;
	// begin inline asm
	ld.global.nc.u64 %rd36, [%rd37];
	// end inline asm
	mov.b64 	%fd49, %rd36;
	add.s64 	%rd39, %rd29, 25600;
	// begin inline asm
	ld.global.nc.u64 %rd38, [%rd39];
	// end inline asm
	mov.b64 	%fd50, %rd38;
	add.s64 	%rd41, %rd29, 30720;
	// begin inline asm
	ld.global.nc.u64 %rd40, [%rd41];
	// end inline asm
	mov.b64 	%fd51, %rd40;
	add.s64 	%rd43, %rd29, 35840;
	// begin inline asm
	ld.global.nc.u64 %rd42, [%rd43];
	// end inline asm
	mov.b64 	%fd52, %rd42;
	add.f64 	%fd53, %fd262, %fd45;
	add.f64 	%fd54, %fd53, %fd46;
	add.f64 	%fd55, %fd54, %fd47;
	add.f64 	%fd56, %fd55, %fd48;
	add.f64 	%fd57, %fd56, %fd49;
	add.f64 	%fd58, %fd57, %fd50;
	add.f64 	%fd59, %fd58, %fd51;
	add.f64 	%fd262, %fd59, %fd52;
	sub.s32 	%r39, %r36, %r232;
	setp.lt.s32 	%p4, %r39, 5120;
	@%p4 bra 	$L__BB5_33;
	add.s32 	%r232, %r232, 5120;
	setp.le.s32 	%p5, %r232, %r15;
	@%p5 bra 	$L__BB5_23;
$L__BB5_25:
	setp.le.s32 	%p6, %r36, %r232;
	@%p6 bra 	$L__BB5_33;
	sub.s32 	%r19, %r36, %r232;
	setp.ge.s32 	%p7, %r14, %r19;
	@%p7 bra 	$L__BB5_33;
	not.b32 	%r40, %r14;
	add.s32 	%r41, %r36, %r40;
	sub.s32 	%r20, %r41, %r232;
	mul.hi.u32 	%r42, %r20, -858993459;
	shr.u32 	%r43, %r42, 9;
	add.s32 	%r21, %r43, 1;
	and.b32  	%r44, %r43, 3;
	setp.eq.s32 	%p8, %r44, 3;
	mov.u32 	%r236, %r14;
	@%p8 bra 	$L__BB5_30;
	add.s32 	%r234, %r14, %r232;
	and.b32  	%r45, %r21, 3;
	neg.s32 	%r233, %r45;
	mov.u32 	%r236, %r14;
$L__BB5_29:
	.pragma "nounroll";
	mul.wide.u32 	%rd47, %r234, 8;
	add.s64 	%rd46, %rd9, %rd47;
	// begin inline asm
	ld.global.nc.u64 %rd45, [%rd46];
	// end inline asm
	mov.b64 	%fd61, %rd45;
	add.f64 	%fd262, %fd262, %fd61;
	add.s32 	%r236, %r236, 640;
	add.s32 	%r234, %r234, 640;
	add.s32 	%r233, %r233, 1;
	setp.ne.s32 	%p9, %r233, 0;
	@%p9 bra 	$L__BB5_29;
$L__BB5_30:
	setp.lt.u32 	%p10, %r20, 1920;
	@%p10 bra 	$L__BB5_33;
	cvt.u64.u32 	%rd48, %r236;
	cvt.u64.u32 	%rd49, %r232;
	add.s64 	%rd50, %rd48, %rd49;
	shl.b64 	%rd51, %rd50, 3;
	add.s64 	%rd52, %rd51, %rd9;
	add.s64 	%rd108, %rd52, 10240;
	add.s32 	%r237, %r236, %r232;
$L__BB5_32:
	mul.wide.u32 	%rd61, %r237, 8;
	add.s64 	%rd54, %rd9, %rd61;
	// begin inline asm
	ld.global.nc.u64 %rd53, [%rd54];
	// end inline asm
	mov.b64 	%fd62, %rd53;
	add.f64 	%fd63, %fd262, %fd62;
	add.s64 	%rd56, %rd108, -5120;
	// begin inline asm
	ld.global.nc.u64 %rd55, [%rd56];
	// end inline asm
	mov.b64 	%fd64, %rd55;
	add.f64 	%fd65, %fd63, %fd64;
	// begin inline asm
	ld.global.nc.u64 %rd57, [%rd108];
	// end inline asm
	mov.b64 	%fd66, %rd57;
	add.f64 	%fd67, %fd65, %fd66;
	add.s64 	%rd60, %rd108, 5120;
	// begin inline asm
	ld.global.nc.u64 %rd59, [%rd60];
	// end inline asm
	mov.b64 	%fd68, %rd59;
	add.f64 	%fd262, %fd67, %fd68;
	add.s32 	%r236, %r236, 2560;
	add.s64 	%rd108, %rd108, 20480;
	add.s32 	%r237, %r237, 2560;
	setp.lt.s32 	%p11, %r236, %r19;
	@%p11 bra 	$L__BB5_32;
$L__BB5_33:
	// begin inline asm
	mov.u32 %r46, %laneid;
	// end inline asm
	mov.b64 	%rd62, %fd262;
	mov.b64 	{%r48, %r53}, %rd62;
	mov.b32 	%r54, 1;
	mov.b32 	%r95, 31;
	mov.b32 	%r96, -1;
	// begin inline asm
	shfl.sync.down.b32 %r47, %r48, %r54, %r95, %r96;
	// end inline asm
	// begin inline asm
	shfl.sync.down.b32 %r52, %r53, %r54, %r95, %r96;
	// end inline asm
	mov.b64 	%rd63, {%r47, %r52};
	mov.b64 	%fd69, %rd63;
	setp.gt.s32 	%p12, %r46, 30;
	add.f64 	%fd70, %fd262, %fd69;
	selp.f64 	%fd71, %fd262, %fd70, %p12;
	mov.b64 	%rd64, %fd71;
	mov.b64 	{%r58, %r63}, %rd64;
	mov.b32 	%r64, 2;
	// begin inline asm
	shfl.sync.down.b32 %r57, %r58, %r64, %r95, %r96;
	// end inline asm
	// begin inline asm
	shfl.sync.down.b32 %r62, %r63, %r64, %r95, %r96;
	// end inline asm
	mov.b64 	%rd65, {%r57, %r62};
	mov.b64 	%fd72, %rd65;
	setp.gt.s32 	%p13, %r46, 29;
	add.f64 	%fd73, %fd71, %fd72;
	selp.f64 	%fd74, %fd71, %fd73, %p13;
	mov.b64 	%rd66, %fd74;
	mov.b64 	{%r68, %r73}, %rd66;
	mov.b32 	%r74, 4;
	// begin inline asm
	shfl.sync.down.b32 %r67, %r68, %r74, %r95, %r96;
	// end inline asm
	// begin inline asm
	shfl.sync.down.b32 %r72, %r73, %r74, %r95, %r96;
	// end inline asm
	mov.b64 	%rd67, {%r67, %r72};
	mov.b64 	%fd75, %rd67;
	setp.gt.s32 	%p14, %r46, 27;
	add.f64 	%fd76, %fd74, %fd75;
	selp.f64 	%fd77, %fd74, %fd76, %p14;
	mov.b64 	%rd68, %fd77;
	mov.b64 	{%r78, %r83}, %rd68;
	mov.b32 	%r84, 8;
	// begin inline asm
	shfl.sync.down.b32 %r77, %r78, %r84, %r95, %r96;
	// end inline asm
	// begin inline asm
	shfl.sync.down.b32 %r82, %r83, %r84, %r95, %r96;
	// end inline asm
	mov.b64 	%rd69, {%r77, %r82};
	mov.b64 	%fd78, %rd69;
	setp.gt.s32 	%p15, %r46, 23;
	add.f64 	%fd79, %fd77, %fd78;
	selp.f64 	%fd80, %fd77, %fd79, %p15;
	mov.b64 	%rd70, %fd80;
	mov.b64 	{%r88, %r93}, %rd70;
	mov.b32 	%r94, 16;
	// begin inline asm
	shfl.sync.down.b32 %r87, %r88, %r94, %r95, %r96;
	// end inline asm
	// begin inline asm
	shfl.sync.down.b32 %r92, %r93, %r94, %r95, %r96;
	// end inline asm
	mov.b64 	%rd71, {%r87, %r92};
	mov.b64 	%fd81, %rd71;
	setp.gt.s32 	%p16, %r46, 15;
	add.f64 	%fd26, %fd80, %fd81;
	selp.f64 	%fd263, %fd80, %fd26, %p16;
	setp.ne.s32 	%p17, %r46, 0;
	@%p17 bra 	$L__BB5_35;
	shr.u32 	%r97, %r14, 2;
	and.b32  	%r98, %r97, 248;
	mov.u32 	%r99, _ZZN3cub18CUB_300001_SM_10006detail6reduce28DeviceReduceSingleTileKernelINS2_10policy_hubIdjN4cuda3std3__44plusIdEEE10Policy1000EPdSC_iS9_ddNS7_10__identityEEEvT0_T1_T2_T3_T4_T6_E12temp_storage;
	add.s32 	%r100, %r99, %r98;
	st.shared.f64 	[%r100+24], %fd26;
$L__BB5_35:
	bar.sync 	0;
	setp.ne.s32 	%p18, %r14, 0;
	@%p18 bra 	$L__BB5_37;
	ld.shared.f64 	%fd82, [_ZZN3cub18CUB_300001_SM_10006detail6reduce28DeviceReduceSingleTileKernelINS2_10policy_hubIdjN4cuda3std3__44plusIdEEE10Policy1000EPdSC_iS9_ddNS7_10__identityEEEvT0_T1_T2_T3_T4_T6_E12temp_storage+32];
	add.f64 	%fd83, %fd263, %fd82;
	ld.shared.f64 	%fd84, [_ZZN3cub18CUB_300001_SM_10006detail6reduce28DeviceReduceSingleTileKernelINS2_10policy_hubIdjN4cuda3std3__44plusIdEEE10Policy1000EPdSC_iS9_ddNS7_10__identityEEEvT0_T1_T2_T3_T4_T6_E12temp_storage+40];
	add.f64 	%fd85, %fd83, %fd84;
	ld.shared.f64 	%fd86, [_ZZN3cub18CUB_300001_SM_10006detail6reduce28DeviceReduceSingleTileKernelINS2_10policy_hubIdjN4cuda3std3__44plusIdEEE10Policy1000EPdSC_iS9_ddNS7_10__identityEEEvT0_T1_T2_T3_T4_T6_E12temp_storage+48];
	add.f64 	%fd87, %fd85, %fd86;
	ld.shared.f64 	%fd88, [_ZZN3cub18CUB_300001_SM_10006detail6reduce28DeviceReduceSingleTileKernelINS2_10policy_hubIdjN4cuda3std3__44plusIdEEE10Policy1000EPdSC_iS9_ddNS7_10__identityEEEvT0_T1_T2_T3_T4_T6_E12temp_storage+56];
	add.f64 	%fd89, %fd87, %fd88;
	ld.shared.f64 	%fd90, [_ZZN3cub18CUB_300001_SM_10006detail6reduce28DeviceReduceSingleTileKernelINS2_10policy_hubIdjN4cuda3std3__44plusIdEEE10Policy1000EPdSC_iS9_ddNS7_10__identityEEEvT0_T1_T2_T3_T4_T6_E12temp_storage+64];
	add.f64 	%fd91, %fd89, %fd90;
	ld.shared.f64 	%fd92, [_ZZN3cub18CUB_300001_SM_10006detail6reduce28DeviceReduceSingleTileKernelINS2_10policy_hubIdjN4cuda3std3__44plusIdEEE10Policy1000EPdSC_iS9_ddNS7_10__identityEEEvT0_T1_T2_T3_T4_T6_E12temp_storage+72];
	add.f64 	%fd93, %fd91, %fd92;
	ld.shared.f64 	%fd94, [_ZZN3cub18CUB_300001_SM_10006detail6reduce28DeviceReduceSingleTileKernelINS2_10policy_hubIdjN4cuda3std3__44plusIdEEE10Policy1000EPdSC_iS9_ddNS7_10__identityEEEvT0_T1_T2_T3_T4_T6_E12temp_storage+80];
	add.f64 	%fd95, %fd93, %fd94;
	ld.shared.f64 	%fd96, [_ZZN3cub18CUB_300001_SM_10006detail6reduce28DeviceReduceSingleTileKernelINS2_10policy_hubIdjN4cuda3std3__44plusIdEEE10Policy1000EPdSC_iS9_ddNS7_10__identityEEEvT0_T1_T2_T3_T4_T6_E12temp_storage+88];
	add.f64 	%fd97, %fd95, %fd96;
	ld.shared.f64 	%fd98, [_ZZN3cub18CUB_300001_SM_10006detail6reduce28DeviceReduceSingleTileKernelINS2_10policy_hubIdjN4cuda3std3__44plusIdEEE10Policy1000EPdSC_iS9_ddNS7_10__identityEEEvT0_T1_T2_T3_T4_T6_E12temp_storage+96];
	add.f64 	%fd99, %fd97, %fd98;
	ld.shared.f64 	%fd100, [_ZZN3cub18CUB_300001_SM_10006detail6reduce28DeviceReduceSingleTileKernelINS2_10policy_hubIdjN4cuda3std3__44plusIdEEE10Policy1000EPdSC_iS9_ddNS7_10__identityEEEvT0_T1_T2_T3_T4_T6_E12temp_storage+104];
	add.f64 	%fd101, %fd99, %fd100;
	ld.shared.f64 	%fd102, [_ZZN3cub18CUB_300001_SM_10006detail6reduce28DeviceReduceSingleTileKernelINS2_10policy_hubIdjN4cuda3std3__44plusIdEEE10Policy1000EPdSC_iS9_ddNS7_10__identityEEEvT0_T1_T2_T3_T4_T6_E12temp_storage+112];
	add.f64 	%fd103, %fd101, %fd102;
	ld.shared.f64 	%fd104, [_ZZN3cub18CUB_300001_SM_10006detail6reduce28DeviceReduceSingleTileKernelINS2_10policy_hubIdjN4cuda3std3__44plusIdEEE10Policy1000EPdSC_iS9_ddNS7_10__identityEEEvT0_T1_T2_T3_T4_T6_E12temp_storage+120];
	add.f64 	%fd105, %fd103, %fd104;
	ld.shared.f64 	%fd106, [_ZZN3cub18CUB_300001_SM_10006detail6reduce28DeviceReduceSingleTileKernelINS2_10policy_hubIdjN4cuda3std3__44plusIdEEE10Policy1000EPdSC_iS9_ddNS7_10__identityEEEvT0_T1_T2_T3_T4_T6_E12temp_storage+128];
	add.f64 	%fd107, %fd105, %fd106;
	ld.shared.f64 	%fd108, [_ZZN3cub18CUB_300001_SM_10006detail6reduce28DeviceReduceSingleTileKernelINS2_10policy_hubIdjN4cuda3std3__44plusIdEEE10Policy1000EPdSC_iS9_ddNS7_10__identityEEEvT0_T1_T2_T3_T4_T6_E12temp_storage+136];
	add.f64 	%fd109, %fd107, %fd108;
	ld.shared.f64 	%fd110, [_ZZN3cub18CUB_300001_SM_10006detail6reduce28DeviceReduceSingleTileKernelINS2_10policy_hubIdjN4cuda3std3__44plusIdEEE10Policy1000EPdSC_iS9_ddNS7_10__identityEEEvT0_T1_T2_T3_T4_T6_E12temp_storage+144];
	add.f64 	%fd111, %fd109, %fd110;
	ld.shared.f64 	%fd112, [_ZZN3cub18CUB_300001_SM_10006detail6reduce28DeviceReduceSingleTileKernelINS2_10policy_hubIdjN4cuda3std3__44plusIdEEE10Policy1000EPdSC_iS9_ddNS7_10__identityEEEvT0_T1_T2_T3_T4_T6_E12temp_storage+152];
	add.f64 	%fd113, %fd111, %fd112;
	ld.shared.f64 	%fd114, [_ZZN3cub18CUB_300001_SM_10006detail6reduce28DeviceReduceSingleTileKernelINS2_10policy_hubIdjN4cuda3std3__44plusIdEEE10Policy1000EPdSC_iS9_ddNS7_10__identityEEEvT0_T1_T2_T3_T4_T6_E12temp_storage+160];
	add.f64 	%fd115, %fd113, %fd114;
	ld.shared.f64 	%fd116, [_ZZN3cub18CUB_300001_SM_10006detail6reduce28DeviceReduceSingleTileKernelINS2_10policy_hubIdjN4cuda3std3__44plusIdEEE10Policy1000EPdSC_iS9_ddNS7_10__identityEEEvT0_T1_T2_T3_T4_T6_E12temp_storage+168];
	add.f64 	%fd117, %fd115, %fd116;
	ld.shared.f64 	%fd118, [_ZZN3cub18CUB_300001_SM_10006detail6reduce28DeviceReduceSingleTileKernelINS2_10policy_hubIdjN4cuda3std3__44plusIdEEE10Policy1000EPdSC_iS9_ddNS7_10__identityEEEvT0_T1_T2_T3_T4_T6_E12temp_storage+176];
	add.f64 	%fd263, %fd117, %fd118;
$L__BB5_37:
	mov.u32 	%r224, %tid.x;
	setp.ne.s32 	%p60, %r224, 0;
	@%p60 bra 	$L__BB5_39;
	add.f64 	%fd249, %fd30, %fd263;
	st.global.f64 	[%rd1], %fd249;
$L__BB5_39:
	ret;

}
	// .globl	_ZN3cub18CUB_300001_SM_10006detail6reduce28DeviceReduceSingleTileKernelINS2_10policy_hubIdyN4cuda3std3__44plusIdEEE10Policy1000EN6thrust24THRUST_300001_SM_1000_NS6detail15normal_iteratorINSD_10device_ptrIdEEEEPdyS9_ddNS7_10__identityEEEvT0_T1_T2_T3_T4_T6_
.visible .entry _ZN3cub18CUB_300001_SM_10006detail6reduce28DeviceReduceSingleTileKernelINS2_10policy_hubIdyN4cuda3std3__44plusIdEEE10Policy1000EN6thrust24THRUST_300001_SM_1000_NS6detail15normal_iteratorINSD_10device_ptrIdEEEEPdyS9_ddNS7_10__identityEEEvT0_T1_T2_T3_T4_T6_(
	.param .align 8 .b8 _ZN3cub18CUB_300001_SM_10006detail6reduce28DeviceReduceSingleTileKernelINS2_10policy_hubIdyN4cuda3std3__44plusIdEEE10Policy1000EN6thrust24THRUST_300001_SM_1000_NS6detail15normal_iteratorINSD_10device_ptrIdEEEEPdyS9_ddNS7_10__identityEEEvT0_T1_T2_T3_T4_T6__param_0[8],
	.param .u64 .ptr .align 1 _ZN3cub18CUB_300001_SM_10006detail6reduce28DeviceReduceSingleTileKernelINS2_10policy_hubIdyN4cuda3std3__44plusIdEEE10Policy1000EN6thrust24THRUST_300001_SM_1000_NS6detail15normal_iteratorINSD_10device_ptrIdEEEEPdyS9_ddNS7_10__identityEEEvT0_T1_T2_T3_T4_T6__param_1,
	.param .u64 _ZN3cub18CUB_300001_SM_10006detail6reduce28DeviceReduceSingleTileKernelINS2_10policy_hubIdyN4cuda3std3__44plusIdEEE10Policy1000EN6thrust24THRUST_300001_SM_1000_NS6detail15normal_iteratorINSD_10device_ptrIdEEEEPdyS9_ddNS7_10__identityEEEvT0_T1_T2_T3_T4_T6__param_2,
	.param .align 1 .b8 _ZN3cub18CUB_300001_SM_10006detail6reduce28DeviceReduceSingleTileKernelINS2_10policy_hubIdyN4cuda3std3__44plusIdEEE10Policy1000EN6thrust24THRUST_300001_SM_1000_NS6detail15normal_iteratorINSD_10device_ptrIdEEEEPdyS9_ddNS7_10__identityEEEvT0_T1_T2_T3_T4_T6__param_3[1],
	.param .f64 _ZN3cub18CUB_300001_SM_10006detail6reduce28DeviceReduceSingleTileKernelINS2_10policy_hubIdyN4cuda3std3__44plusIdEEE10Policy1000EN6thrust24THRUST_300001_SM_1000_NS6detail15normal_iteratorINSD_10device_ptrIdEEEEPdyS9_ddNS7_10__identityEEEvT0_T1_T2_T3_T4_T6__param_4,
	.param .align 1 .b8 _ZN3cub18CUB_300001_SM_10006detail6reduce28DeviceReduceSingleTileKernelINS2_10policy_hubIdyN4cuda3std3__44plusIdEEE10Policy1000EN6thrust24THRUST_300001_SM_1000_NS6detail15normal_iteratorINSD_10device_ptrIdEEEEPdyS9_ddNS7_10__identityEEEvT0_T1_T2_T3_T4_T6__param_5[1]
)
.maxntid 512
.minnctapersm 1
{
	.reg .pred 	%p<67>;
	.reg .b32 	%r<246>;
	.reg .b64 	%rd<86>;
	.reg .b64 	%fd<348>;
	// demoted variable
	.shared .align 8 .b8 _ZZN3cub18CUB_300001_SM_10006detail6reduce28DeviceReduceSingleTileKernelINS2_10policy_hubIdyN4cuda3std3__44plusIdEEE10Policy1000EN6thrust24THRUST_300001_SM_1000_NS6detail15normal_iteratorINSD_10device_ptrIdEEEEPdyS9_ddNS7_10__identityEEEvT0_T1_T2_T3_T4_T6_E12temp_storage[152];
	ld.param.u64 	%rd18, [_ZN3cub18CUB_300001_SM_10006detail6reduce28DeviceReduceSingleTileKernelINS2_10policy_hubIdyN4cuda3std3__44plusIdEEE10Policy1000EN6thrust24THRUST_300001_SM_1000_NS6detail15normal_iteratorINSD_10device_ptrIdEEEEPdyS9_ddNS7_10__identityEEEvT0_T1_T2_T3_T4_T6__param_0];
	ld.param.u64 	%rd20, [_ZN3cub18CUB_300001_SM_10006detail6reduce28DeviceReduceSingleTileKernelINS2_10policy_hubIdyN4cuda3std3__44plusIdEEE10Policy1000EN6thrust24THRUST_300001_SM_1000_NS6detail15normal_iteratorINSD_10device_ptrIdEEEEPdyS9_ddNS7_10__identityEEEvT0_T1_T2_T3_T4_T6__param_1];
	ld.param.u64 	%rd19, [_ZN3cub18CUB_300001_SM_10006detail6reduce28DeviceReduceSingleTileKernelINS2_10policy_hubIdyN4cuda3std3__44plusIdEEE10Policy1000EN6thrust24THRUST_300001_SM_1000_NS6detail15normal_iteratorINSD_10device_ptrIdEEEEPdyS9_ddNS7_10__identityEEEvT0_T1_T2_T3_T4_T6__param_2];
	ld.param.f64 	%fd42, [_ZN3cub18CUB_300001_SM_10006detail6reduce28DeviceReduceSingleTileKernelINS2_10policy_hubIdyN4cuda3std3__44plusIdEEE10Policy1000EN6thrust24THRUST_300001_SM_1000_NS6detail15normal_iteratorINSD_10device_ptrIdEEEEPdyS9_ddNS7_10__identityEEEvT0_T1_T2_T3_T4_T6__param_4];
	cvta.to.global.u64 	%rd1, %rd20;
	setp.ne.s64 	%p1, %rd19, 0;
	@%p1 bra 	$L__BB6_3;
	mov.u32 	%r231, %tid.x;
	setp.ne.s32 	%p66, %r231, 0;
	@%p66 bra 	$L__BB6_51;
	st.global.f64 	[%rd1], %fd42;
	bra.uni 	$L__BB6_51;
$L__BB6_3:
	cvta.to.global.u64 	%rd2, %rd18;
	setp.gt.u64 	%p2, %rd19, 3583;
	@%p2 bra 	$L__BB6_28;
	cvt.u32.u64 	%r1, %rd19;
	mov.u32 	%r2, %tid.x;
	setp.ge.u32 	%p24, %r2, %r1;
	mov.f64 	%fd335, 0d0000000000000000;
	mov.u32 	%r235, %r2;
	@%p24 bra 	$L__BB6_6;
	mul.wide.u32 	%rd51, %r2, 8;
	add.s64 	%rd52, %rd2, %rd51;
	ld.global.f64 	%fd335, [%rd52];
	add.s32 	%r235, %r2, 512;
$L__BB6_6:
	setp.ge.u32 	%p25, %r235, %r1;
	@%p25 bra 	$L__BB6_19;
	not.b32 	%r108, %r235;
	add.s32 	%r109, %r108, %r1;
	shr.u32 	%r110, %r109, 9;
	add.s32 	%r5, %r110, 1;
	and.b32  	%r6, %r5, 15;
	setp.lt.u32 	%p26, %r109, 7680;
	@%p26 bra 	$L__BB6_10;
	and.b32  	%r111, %r5, 16777200;
	neg.s32 	%r233, %r111;
	mul.wide.u32 	%rd53, %r235, 8;
	add.s64 	%rd54, %rd53, %rd2;
	add.s64 	%rd81, %rd54, 32768;
$L__BB6_9:
	.pragma "nounroll";
	ld.global.f64 	%fd169, [%rd81+-32768];
	add.f64 	%fd170, %fd335, %fd169;
	ld.global.f64 	%fd171, [%rd81+-28672];
	add.f64 	%fd172, %fd170, %fd171;
	ld.global.f64 	%fd173, [%rd81+-24576];
	add.f64 	%fd174, %fd172, %fd173;
	ld.global.f64 	%fd175, [%rd81+-20480];
	add.f64 	%fd176, %fd174, %fd175;
	ld.global.f64 	%fd177, [%rd81+-16384];
	add.f64 	%fd178, %fd176, %fd177;
	ld.global.f64 	%fd179, [%rd81+-12288];
	add.f64 	%fd180, %fd178, %fd179;
	ld.global.f64 	%fd181, [%rd81+-8192];
	add.f64 	%fd182, %fd180, %fd181;
	ld.global.f64 	%fd183, [%rd81+-4096];
	add.f64 	%fd184, %fd182, %fd183;
	ld.global.f64 	%fd185, [%rd81];
	add.f64 	%fd186, %fd184, %fd185;
	ld.global.f64 	%fd187, [%rd81+4096];
	add.f64 	%fd188, %fd186, %fd187;
	ld.global.f64 	%fd189, [%rd81+8192];
	add.f64 	%fd190, %fd188, %fd189;
	ld.global.f64 	%fd191, [%rd81+12288];
	add.f64 	%fd192, %fd190, %fd191;
	ld.global.f64 	%fd193, [%rd81+16384];
	add.f64 	%fd194, %fd192, %fd193;
	ld.global.f64 	%fd195, [%rd81+20480];
	add.f64 	%fd196, %fd194, %fd195;
	ld.global.f64 	%fd197, [%rd81+24576];
	add.f64 	%fd198, %fd196, %fd197;
	ld.global.f64 	%fd199, [%rd81+28672];
	add.f64 	%fd335, %fd198, %fd199;
	add.s32 	%r235, %r235, 8192;
	add.s32 	%r233, %r233, 16;
	add.s64 	%rd81, %rd81, 65536;
	setp.ne.s32 	%p27, %r233, 0;
	@%p27 bra 	$L__BB6_9;
$L__BB6_10:
	setp.eq.s32 	%p28, %r6, 0;
	@%p28 bra 	$L__BB6_19;
	and.b32  	%r13, %r5, 7;
	setp.lt.u32 	%p29, %r6, 8;
	@%p29 bra 	$L__BB6_13;
	mul.wide.s32 	%rd55, %r235, 8;
	add.s64 	%rd56, %rd2, %rd55;
	ld.global.f64 	%fd201, [%rd56];
	add.f64 	%fd202, %fd335, %fd201;
	ld.global.f64 	%fd203, [%rd56+4096];
	add.f64 	%fd204, %fd202, %fd203;
	ld.global.f64 	%fd205, [%rd56+8192];
	add.f64 	%fd206, %fd204, %fd205;
	ld.global.f64 	%fd207, [%rd56+12288];
	add.f64 	%fd208, %fd206, %fd207;
	ld.global.f64 	%fd209, [%rd56+16384];
	add.f64 	%fd210, %fd208, %fd209;
	ld.global.f64 	%fd211, [%rd56+20480];
	add.f64 	%fd212, %fd210, %fd211;
	ld.global.f64 	%fd213, [%rd56+24576];
	add.f64 	%fd214, %fd212, %fd213;
	ld.global.f64 	%fd215, [%rd56+28672];
	add.f64 	%fd335, %fd214, %fd215;
	add.s32 	%r235, %r235, 4096;
$L__BB6_13:
	setp.eq.s32 	%p30, %r13, 0;
	@%p30 bra 	$L__BB6_19;
	and.b32  	%r16, %r5, 3;
	setp.lt.u32 	%p31, %r13, 4;
	@%p31 bra 	$L__BB6_16;
	mul.wide.s32 	%rd57, %r235, 8;
	add.s64 	%rd58, %rd2, %rd57;
	ld.global.f64 	%fd217, [%rd58];
	add.f64 	%fd218, %fd335, %fd217;
	ld.global.f64 	%fd219, [%rd58+4096];
	add.f64 	%fd220, %fd218, %fd219;
	ld.global.f64 	%fd221, [%rd58+8192];
	add.f64 	%fd222, %fd220, %fd221;
	ld.global.f64 	%fd223, [%rd58+12288];
	add.f64 	%fd335, %fd222, %fd223;
	add.s32 	%r235, %r235, 2048;
$L__BB6_16:
	setp.eq.s32 	%p32, %r16, 0;
	@%p32 bra 	$L__BB6_19;
	neg.s32 	%r238, %r16;
$L__BB6_18:
	.pragma "nounroll";
	mul.wide.s32 	%rd59, %r235, 8;
	add.s64 	%rd60, %rd2, %rd59;
	ld.global.f64 	%fd224, [%rd60];
	add.f64 	%fd335, %fd335, %fd224;
	add.s32 	%r235, %r235, 512;
	add.s32 	%r238, %r238, 1;
	setp.ne.s32 	%p33, %r238, 0;
	@%p33 bra 	$L__BB6_18;
$L__BB6_19:
	setp.lt.u64 	%p34, %rd19, 512;
	@%p34 bra 	$L__BB6_24;
	// begin inline asm
	mov.u32 %r175, %laneid;
	// end inline asm
	mov.b64 	%rd71, %fd335;
	mov.b64 	{%r177, %r182}, %rd71;
	mov.b32 	%r183, 1;
	mov.b32 	%r224, 31;
	mov.b32 	%r225, -1;
	// begin inline asm
	shfl.sync.down.b32 %r176, %r177, %r183, %r224, %r225;
	// end inline asm
	// begin inline asm
	shfl.sync.down.b32 %r181, %r182, %r183, %r224, %r225;
	// end inline asm
	mov.b64 	%rd72, {%r176, %r181};
	mov.b64 	%fd283, %rd72;
	setp.gt.s32 	%p58, %r175, 30;
	add.f64 	%fd284, %fd335, %fd283;
	selp.f64 	%fd285, %fd335, %fd284, %p58;
	mov.b64 	%rd73, %fd285;
	mov.b64 	{%r187, %r192}, %rd73;
	mov.b32 	%r193, 2;
	// begin inline asm
	shfl.sync.down.b32 %r186, %r187, %r193, %r224, %r225;
	// end inline asm
	// begin inline asm
	shfl.sync.down.b32 %r191, %r192, %r193, %r224, %r225;
	// end inline asm
	mov.b64 	%rd74, {%r186, %r191};
	mov.b64 	%fd286, %rd74;
	setp.gt.s32 	%p59, %r175, 29;
	add.f64 	%fd287, %fd285, %fd286;
	selp.f64 	%fd288, %fd285, %fd287, %p59;
	mov.b64 	%rd75, %fd288;
	mov.b64 	{%r197, %r202}, %rd75;
	mov.b32 	%r203, 4;
	// begin inline asm
	shfl.sync.down.b32 %r196, %r197, %r203, %r224, %r225;
	// end inline asm
	// begin inline asm
	shfl.sync.down.b32 %r201, %r202, %r203, %r224, %r225;
	// end inline asm
	mov.b64 	%rd76, {%r196, %r201};
	mov.b64 	%fd289, %rd76;
	setp.gt.s32 	%p60, %r175, 27;
	add.f64 	%fd290, %fd288, %fd289;
	selp.f64 	%fd291, %fd288, %fd290, %p60;
	mov.b64 	%rd77, %fd291;
	mov.b64 	{%r207, %r212}, %rd77;
	mov.b32 	%r213, 8;
	// begin inline asm
	shfl.sync.down.b32 %r206, %r207, %r213, %r224, %r225;
	// end inline asm
	// begin inline asm
	shfl.sync.down.b32 %r211, %r212, %r213, %r224, %r225;
	// end inline asm
	mov.b64 	%rd78, {%r206, %r211};
	mov.b64 	%fd292, %rd78;
	setp.gt.s32 	%p61, %r175, 23;
	add.f64 	%fd293, %fd291, %fd292;
	selp.f64 	%fd294, %fd291, %fd293, %p61;
	mov.b64 	%rd79, %fd294;
	mov.b64 	{%r217, %r222}, %rd79;
	mov.b32 	%r223, 16;
	// begin inline asm
	shfl.sync.down.b32 %r216, %r217, %r223, %r224, %r225;
	// end inline asm
	// begin inline asm
	shfl.sync.down.b32 %r221, %r222, %r223, %r224, %r225;
	// end inline asm
	mov.b64 	%rd80, {%r216, %r221};
	mov.b64 	%fd295, %rd80;
	setp.gt.s32 	%p62, %r175, 15;
	add.f64 	%fd16, %fd294, %fd295;
	selp.f64 	%fd347, %fd294, %fd16, %p62;
	setp.ne.s32 	%p63, %r175, 0;
	@%p63 bra 	$L__BB6_22;
	shr.u32 	%r226, %r2, 2;
	and.b32  	%r227, %r226, 248;
	mov.u32 	%r228, _ZZN3cub18CUB_300001_SM_10006detail6reduce28DeviceReduceSingleTileKernelINS2_10policy_hubIdyN4cuda3std3__44plusIdEEE10Policy1000EN6thrust24THRUST_300001_SM_1000_NS6detail15normal_iteratorINSD_10device_ptrIdEEEEPdyS9_ddNS7_10__identityEEEvT0_T1_T2_T3_T4_T6_E12temp_storage;
	add.s32 	%r229, %r228, %r227;
	st.shared.f64 	[%r229+16], %fd16;
$L__BB6_22:
	bar.sync 	0;
	setp.ne.s32 	%p64, %r2, 0;
	@%p64 bra 	$L__BB6_49;
	ld.shared.f64 	%fd296, [_ZZN3cub18CUB_300001_SM_10006detail6reduce28DeviceReduceSingleTileKernelINS2_10policy_hubIdyN4cuda3std3__44plusIdEEE10Policy1000EN6thrust24THRUST_300001_SM_1000_NS6detail15normal_iteratorINSD_10device_ptrIdEEEEPdyS9_ddNS7_10__identityEEEvT0_T1_T2_T3_T4_T6_E12temp_storage+24];
	add.f64 	%fd297, %fd347, %fd296;
	ld.shared.f64 	%fd298, [_ZZN3cub18CUB_300001_SM_10006detail6reduce28DeviceReduceSingleTileKernelINS2_10policy_hubIdyN4cuda3std3__44plusIdEEE10Policy1000EN6thrust24THRUST_300001_SM_1000_NS6detail15normal_iteratorINSD_10device_ptrIdEEEEPdyS9_ddNS7_10__identityEEEvT0_T1_T2_T3_T4_T6_E12temp_storage+32];
	add.f64 	%fd299, %fd297, %fd298;
	ld.shared.f64 	%fd300, [_ZZN3cub18CUB_300001_SM_10006detail6reduce28DeviceReduceSingleTileKernelINS2_10policy_hubIdyN4cuda3std3__44plusIdEEE10Policy1000EN6thrust24THRUST_300001_SM_1000_NS6detail15normal_iteratorINSD_10device_ptrIdEEEEPdyS9_ddNS7_10__identityEEEvT0_T1_T2_T3_T4_T6_E12temp_storage+40];
	add.f64 	%fd301, %fd299, %fd300;
	ld.shared.f64 	%fd302, [_ZZN3cub18CUB_300001_SM_10006detail6reduce28DeviceReduceSingleTileKernelINS2_10policy_hubIdyN4cuda3std3__44plusIdEEE10Policy1000EN6thrust24THRUST_300001_SM_1000_NS6detail15normal_iteratorINSD_10device_ptrIdEEEEPdyS9_ddNS7_10__identityEEEvT0_T1_T2_T3_T4_T6_E12temp_storage+48];
	add.f64 	%fd303, %fd301, %fd302;
	ld.shared.f64 	%fd304, [_ZZN3cub18CUB_300001_SM_10006detail6reduce28DeviceReduceSingleTileKernelINS2_10policy_hubIdyN4cuda3std3__44plusIdEEE10Policy1000EN6thrust24THRUST_300001_SM_1000_NS6detail15normal_iteratorINSD_10device_ptrIdEEEEPdyS9_ddNS7_10__identityEEEvT0_T1_T2_T3_T4_T6_E12temp_storage+56];
	add.f64 	%fd305, %fd303, %fd304;
	ld.shared.f64 	%fd306, [_ZZN3cub18CUB_300001_SM_10006detail6reduce28DeviceReduceSingleTileKernelINS2_10policy_hubIdyN4cuda3std3__44plusIdEEE10Policy1000EN6thrust24THRUST_300001_SM_1000_NS6detail15normal_iteratorINSD_10device_ptrIdEEEEPdyS9_ddNS7_10__identityEEEvT0_T1_T2_T3_T4_T6_E12temp_storage+64];
	add.f64 	%fd307, %fd305, %fd306;
	ld.shared.f64 	%fd308, [_ZZN3cub18CUB_300001_SM_10006detail6reduce28DeviceReduceSingleTileKernelINS2_10policy_hubIdyN4cuda3std3__44plusIdEEE10Policy1000EN6thrust24THRUST_300001_SM_1000_NS6detail15normal_iteratorINSD_10device_ptrIdEEEEPdyS9_ddNS7_10__identityEEEvT0_T1_T2_T3_T4_T6_E12temp_storage+72];
	add.f64 	%fd309, %fd307, %fd308;
	ld.shared.f64 	%fd310, [_ZZN3cub18CUB_300001_SM_10006detail6reduce28DeviceReduceSingleTileKernelINS2_10policy_hubIdyN4cuda3std3__44plusIdEEE10Policy1000EN6thrust24THRUST_300001_SM_1000_NS6detail15normal_iteratorINSD_10device_ptrIdEEEEPdyS9_ddNS7_10__identityEEEvT0_T1_T2_T3_T4_T6_E12temp_storage+80];
	add.f64 	%fd311, %fd309, %fd310;
	ld.shared.f64 	%fd312, [_ZZN3cub18CUB_300001_SM_10006detail6reduce28DeviceReduceSingleTileKernelINS2_10policy_hubIdyN4cuda3std3__44plusIdEEE10Policy1000EN6thrust24THRUST_300001_SM_1000_NS6detail15normal_iteratorINSD_10device_ptrIdEEEEPdyS9_ddNS7_10__identityEEEvT0_T1_T2_T3_T4_T6_E12temp_storage+88];
	add.f64 	%fd313, %fd311, %fd312;
	ld.shared.f64 	%fd314, [_ZZN3cub18CUB_300001_SM_10006detail6reduce28DeviceReduceSingleTileKernelINS2_10policy_hubIdyN4cuda3std3__44plusIdEEE10Policy1000EN6thrust24THRUST_300001_SM_1000_NS6detail15normal_iteratorINSD_10device_ptrIdEEEEPdyS9_ddNS7_10__identityEEEvT0_T1_T2_T3_T4_T6_E12temp_storage+96];
	add.f64 	%fd315, %fd313, %fd314;
	ld.shared.f64 	%fd316, [_ZZN3cub18CUB_300001_SM_10006detail6reduce28DeviceReduceSingleTileKernelINS2_10policy_hubIdyN4cuda3std3__44plusIdEEE10Policy1000EN6thrust24THRUST_300001_SM_1000_NS6detail15normal_iteratorINSD_10device_ptrIdEEEEPdyS9_ddNS7_10__identityEEEvT0_T1_T2_T3_T4_T6_E12temp_storage+104];
	add.f64 	%fd317, %fd315, %fd316;
	ld.shared.f64 	%fd318, [_ZZN3cub18CUB_300001_SM_10006detail6reduce28DeviceReduceSingleTileKernelINS2_10policy_hubIdyN4cuda3std3__44plusIdEEE10Policy1000EN6thrust24THRUST_300001_SM_1000_NS6detail15normal_iteratorINSD_10device_ptrIdEEEEPdyS9_ddNS7_10__identityEEEvT0_T1_T2_T3_T4_T6_E12temp_storage+112];
	add.f64 	%fd319, %fd317, %fd318;
	ld.shared.f64 	%fd320, [_ZZN3cub18CUB_300001_SM_10006detail6reduce28DeviceReduceSingleTileKernelINS2_10policy_hubIdyN4cuda3std3__44plusIdEEE10Policy1000EN6thrust24THRUST_300001_SM_1000_NS6detail15normal_iteratorINSD_10device_ptrIdEEEEPdyS9_ddNS7_10__identityEEEvT0_T1_T2_T3_T4_T6_E12temp_storage+120];
	add.f64 	%fd321, %fd319, %fd320;
	ld.shared.f64 	%fd322, [_ZZN3cub18CUB_300001_SM_10006detail6reduce28DeviceReduceSingleTileKernelINS2_10policy_hubIdyN4cuda3std3__44plusIdEEE10Policy1000EN6thrust24THRUST_300001_SM_1000_NS6detail15normal_iteratorINSD_10device_ptrIdEEEEPdyS9_ddNS7_10__identityEEEvT0_T1_T2_T3_T4_T6_E12temp_storage+128];
	add.f64 	%fd323, %fd321, %fd322;
	ld.shared.f64 	%fd324, [_ZZN3cub18CUB_300001_SM_10006detail6reduce28DeviceReduceSingleTileKernelINS2_10policy_hubIdyN4cuda3std3__44plusIdEEE10Policy1000EN6thrust24THRUST_300001_SM_1000_NS6detail15normal_iteratorINSD_10device_ptrIdEEEEPdyS9_ddNS7_10__identityEEEvT0_T1_T2_T3_T4_T6_E12temp_storage+136];
	add.f64 	%fd347, %fd323, %fd324;
	bra.uni 	$L__BB6_49;
$L__BB6_24:
	// begin inline asm
	mov.u32 %r112, %laneid;
	// end inline asm
	and.b32  	%r163, %r2, 992;
	add.s32 	%r164, %r163, 32;
	setp.gt.u32 	%p35, %r164, %r1;
	not.b32 	%r165, %r163;
	add.s32 	%r166, %r1, %r165;
	selp.b32 	%r161, %r166, 31, %p35;
	mov.b64 	%rd61, %fd335;
	mov.b64 	{%r114, %r119}, %rd61;
	mov.b32 	%r120, 1;
	mov.b32 	%r162, -1;
	// begin inline asm
	shfl.sync.down.b32 %r113, %r114, %r120, %r161, %r162;
	// end inline asm
	// begin inline asm
	shfl.sync.down.b32 %r118, %r119, %r120, %r161, %r162;
	// end inline asm
	mov.b64 	%rd62, {%r113, %r118};
	mov.b64 	%fd225, %rd62;
	setp.lt.s32 	%p36, %r112, %r161;
	add.f64 	%fd226, %fd335, %fd225;
	selp.f64 	%fd227, %fd226, %fd335, %p36;
	mov.b64 	%rd63, %fd227;
	mov.b64 	{%r124, %r129}, %rd63;
	mov.b32 	%r130, 2;
	// begin inline asm
	shfl.sync.down.b32 %r123, %r124, %r130, %r161, %r162;
	// end inline asm
	// begin inline asm
	shfl.sync.down.b32 %r128, %r129, %r130, %r161, %r162;
	// end inline asm
	mov.b64 	%rd64, {%r123, %r128};
	mov.b64 	%fd228, %rd64;
	add.s32 	%r167, %r112, 2;
	setp.gt.s32 	%p37, %r167, %r161;
	add.f64 	%fd229, %fd227, %fd228;
	selp.f64 	%fd230, %fd227, %fd229, %p37;
	mov.b64 	%rd65, %fd230;
	mov.b64 	{%r134, %r139}, %rd65;
	mov.b32 	%r140, 4;
	// begin inline asm
	shfl.sync.down.b32 %r133, %r134, %r140, %r161, %r162;
	// end inline asm
	// begin inline asm
	shfl.sync.down.b32 %r138, %r139, %r140, %r161, %r162;
	// end inline asm
	mov.b64 	%rd66, {%r133, %r138};
	mov.b64 	%fd231, %rd66;
	add.s32 	%r168, %r112, 4;
	setp.gt.s32 	%p38, %r168, %r161;
	add.f64 	%fd232, %fd230, %fd231;
	selp.f64 	%fd233, %fd230, %fd232, %p38;
	mov.b64 	%rd67, %fd233;
	mov.b64 	{%r144, %r149}, %rd67;
	mov.b32 	%r150, 8;
	// begin inline asm
	shfl.sync.down.b32 %r143, %r144, %r150, %r161, %r162;
	// end inline asm
	// begin inline asm
	shfl.sync.down.b32 %r148, %r149, %r150, %r161, %r162;
	// end inline asm
	mov.b64 	%rd68, {%r143, %r148};
	mov.b64 	%fd234, %rd68;
	add.s32 	%r169, %r112, 8;
	setp.gt.s32 	%p39, %r169, %r161;
	add.f64 	%fd235, %fd233, %fd234;
	selp.f64 	%fd236, %fd233, %fd235, %p39;
	mov.b64 	%rd69, %fd236;
	mov.b64 	{%r154, %r159}, %rd69;
	mov.b32 	%r160, 16;
	// begin inline asm
	shfl.sync.down.b32 %r153, %r154, %r160, %r161, %r162;
	// end inline asm
	// begin inline asm
	shfl.sync.down.b32 %r158, %r159, %r160, %r161, %r162;
	// end inline asm
	mov.b64 	%rd70, {%r153, %r158};
	mov.b64 	%fd237, %rd70;
	add.s32 	%r170, %r112, 16;
	setp.gt.s32 	%p40, %r170, %r161;
	add.f64 	%fd238, %fd236, %fd237;
	selp.f64 	%fd347, %fd236, %fd238, %p40;
	setp.ne.s32 	%p41, %r112, 0;
	@%p41 bra 	$L__BB6_26;
	shr.u32 	%r171, %r2, 2;
	and.b32  	%r172, %r171, 248;
	mov.u32 	%r173, _ZZN3cub18CUB_300001_SM_10006detail6reduce28DeviceReduceSingleTileKernelINS2_10policy_hubIdyN4cuda3std3__44plusIdEEE10Policy1000EN6thrust24THRUST_300001_SM_1000_NS6detail15normal_iteratorINSD_10device_ptrIdEEEEPdyS9_ddNS7_10__identityEEEvT0_T1_T2_T3_T4_T6_E12temp_storage;
	add.s32 	%r174, %r173, %r172;
	st.shared.f64 	[%r174+16], %fd347;
$L__BB6_26:
	bar.sync 	0;
	setp.ne.s32 	%p42, %r2, 0;
	@%p42 bra 	$L__BB6_49;
	setp.gt.u64 	%p43, %rd19, 32;
	ld.shared.f64 	%fd239, [_ZZN3cub18CUB_300001_SM_10006detail6reduce28DeviceReduceSingleTileKernelINS2_10policy_hubIdyN4cuda3std3__44plusIdEEE10Policy1000EN6thrust24THRUST_300001_SM_1000_NS6detail15normal_iteratorINSD_10device_ptrIdEEEEPdyS9_ddNS7_10__identityEEEvT0_T1_T2_T3_T4_T6_E12temp_storage+24];
	add.f64 	%fd240, %fd347, %fd239;
	selp.f64 	%fd241, %fd240, %fd347, %p43;
	setp.gt.u64 	%p44, %rd19, 64;
	ld.shared.f64 	%fd242, [_ZZN3cub18CUB_300001_SM_10006detail6reduce28DeviceReduceSingleTileKernelINS2_10policy_hubIdyN4cuda3std3__44plusIdEEE10Policy1000EN6thrust24THRUST_300001_SM_1000_NS6detail15normal_iteratorINSD_10device_ptrIdEEEEPdyS9_ddNS7_10__identityEEEvT0_T1_T2_T3_T4_T6_E12temp_storage+32];
	add.f64 	%fd243, %fd242, %fd241;
	selp.f64 	%fd244, %fd243, %fd241, %p44;
	setp.gt.u64 	%p45, %rd19, 96;
	ld.shared.f64 	%fd245, [_ZZN3cub18CUB_300001_SM_10006detail6reduce28DeviceReduceSingleTileKernelINS2_10policy_hubIdyN4cuda3std3__44plusIdEEE10Policy1000EN6thrust24THRUST_300001_SM_1000_NS6detail15normal_iteratorINSD_10device_ptrIdEEEEPdyS9_ddNS7_10__identityEEEvT0_T1_T2_T3_T4_T6_E12temp_storage+40];
	add.f64 	%fd246, %fd245, %fd244;
	selp.f64 	%fd247, %fd246, %fd244, %p45;
	setp.gt.u64 	%p46, %rd19, 128;
	ld.shared.f64 	%fd248, [_ZZN3cub18CUB_300001_SM_10006detail6reduce28DeviceReduceSingleTileKernelINS2_10policy_hubIdyN4cuda3std3__44plusIdEEE10Policy1000EN6thrust24THRUST_300001_SM_1000_NS6detail15normal_iteratorINSD_10device_ptrIdEEEEPdyS9_ddNS7_10__identityEEEvT0_T1_T2_T3_T4_T6_E12temp_storage+48];
	add.f64 	%fd249, %fd248, %fd247;
	selp.f64 	%fd250, %fd249, %fd247, %p46;
	setp.gt.u64 	%p47, %rd19, 160;
	ld.shared.f64 	%fd251, [_ZZN3cub18CUB_300001_SM_10006detail6reduce28DeviceReduceSingleTileKernelINS2_10policy_hubIdyN4cuda3std3__44plusIdEEE10Policy1000EN6thrust24THRUST_300001_SM_1000_NS6detail15normal_iteratorINSD_10device_ptrIdEEEEPdyS9_ddNS7_10__identityEEEvT0_T1_T2_T3_T4_T6_E12temp_storage+56];
	add.f64 	%fd252, %fd251, %fd250;
	selp.f64 	%fd253, %fd252, %fd250, %p47;
	setp.gt.u64 	%p48, %rd19, 192;
	ld.shared.f64 	%fd254, [_ZZN3cub18CUB_300001_SM_10006detail6reduce28DeviceReduceSingleTileKernelINS2_10policy_hubIdyN4cuda3std3__44plusIdEEE10Policy1000EN6thrust24THRUST_300001_SM_1000_NS6detail15normal_iteratorINSD_10device_ptrIdEEEEPdyS9_ddNS7_10__identityEEEvT0_T1_T2_T3_T4_T6_E12temp_storage+64];
	add.f64 	%fd255, %fd254, %fd253;
	selp.f64 	%fd256, %fd255, %fd253, %p48;
	setp.gt.u64 	%p49, %rd19, 224;
	ld.shared.f64 	%fd257, [_ZZN3cub18CUB_300001_SM_10006detail6reduce28DeviceReduceSingleTileKernelINS2_10policy_hubIdyN4cuda3std3__44plusIdEEE10Policy1000EN6thrust24THRUST_300001_SM_1000_NS6detail15normal_iteratorINSD_10device_ptrIdEEEEPdyS9_ddNS7_10__identityEEEvT0_T1_T2_T3_T4_T6_E12temp_storage+72];
	add.f64 	%fd258, %fd257, %fd256;
	selp.f64 	%fd259, %fd258, %fd256, %p49;
	setp.gt.u64 	%p50, %rd19, 256;
	ld.shared.f64 	%fd260, [_ZZN3cub18CUB_300001_SM_10006detail6reduce28DeviceReduceSingleTileKernelINS2_10policy_hubIdyN4cuda3std3__44plusIdEEE10Policy1000EN6thrust24THRUST_300001_SM_1000_NS6detail15normal_iteratorINSD_10device_ptrIdEEEEPdyS9_ddNS7_10__identityEEEvT0_T1_T2_T3_T4_T6_E12temp_storage+80];
	add.f64 	%fd261, %fd260, %fd259;
	selp.f64 	%fd262, %fd261, %fd259, %p50;
	setp.gt.u64 	%p51, %rd19, 288;
	ld.shared.f64 	%fd263, [_ZZN3cub18CUB_300001_SM_10006detail6reduce28DeviceReduceSingleTileKernelINS2_10policy_hubIdyN4cuda3std3__44plusIdEEE10Policy1000EN6thrust24THRUST_300001_SM_1000_NS6detail15normal_iteratorINSD_10device_ptrIdEEEEPdyS9_ddNS7_10__identityEEEvT0_T1_T2_T3_T4_T6_E12temp_storage+88];
	add.f64 	%fd264, %fd263, %fd262;
	selp.f64 	%fd265, %fd264, %fd262, %p51;
	setp.gt.u64 	%p52, %rd19, 320;
	ld.shared.f64 	%fd266, [_ZZN3cub18CUB_300001_SM_10006detail6reduce28DeviceReduceSingleTileKernelINS2_10policy_hubIdyN4cuda3std3__44plusIdEEE10Policy1000EN6thrust24THRUST_300001_SM_1000_NS6detail15normal_iteratorINSD_10device_ptrIdEEEEPdyS9_ddNS7_10__identityEEEvT0_T1_T2_T3_T4_T6_E12temp_storage+96];
	add.f64 	%fd267, %fd266, %fd265;
	selp.f64 	%fd268, %fd267, %fd265, %p52;
	setp.gt.u64 	%p53, %rd19, 352;
	ld.shared.f64 	%fd269, [_ZZN3cub18CUB_300001_SM_10006detail6reduce28DeviceReduceSingleTileKernelINS2_10policy_hubIdyN4cuda3std3__44plusIdEEE10Policy1000EN6thrust24THRUST_300001_SM_1000_NS6detail15normal_iteratorINSD_10device_ptrIdEEEEPdyS9_ddNS7_10__identityEEEvT0_T1_T2_T3_T4_T6_E12temp_storage+104];
	add.f64 	%fd270, %fd269, %fd268;
	selp.f64 	%fd271, %fd270, %fd268, %p53;
	setp.gt.u64 	%p54, %rd19, 384;
	ld.shared.f64 	%fd272, [_ZZN3cub18CUB_300001_SM_10006detail6reduce28DeviceReduceSingleTileKernelINS2_10policy_hubIdyN4cuda3std3__44plusIdEEE10Policy1000EN6thrust24THRUST_300001_SM_1000_NS6detail15normal_iteratorINSD_10device_ptrIdEEEEPdyS9_ddNS7_10__identityEEEvT0_T1_T2_T3_T4_T6_E12temp_storage+112];
	add.f64 	%fd273, %fd272, %fd271;
	selp.f64 	%fd274, %fd273, %fd271, %p54;
	setp.gt.u64 	%p55, %rd19, 416;
	ld.shared.f64 	%fd275, [_ZZN3cub18CUB_300001_SM_10006detail6reduce28DeviceReduceSingleTileKernelINS2_10policy_hubIdyN4cuda3std3__44plusIdEEE10Policy1000EN6thrust24THRUST_300001_SM_1000_NS6detail15normal_iteratorINSD_10device_ptrIdEEEEPdyS9_ddNS7_10__identityEEEvT0_T1_T2_T3_T4_T6_E12temp_storage+120];
	add.f64 	%fd276, %fd275, %fd274;
	selp.f64 	%fd277, %fd276, %fd274, %p55;
	setp.gt.u64 	%p56, %rd19, 448;
	ld.shared.f64 	%fd278, [_ZZN3cub18CUB_300001_SM_10006detail6reduce28DeviceReduceSingleTileKernelINS2_10policy_hubIdyN4cuda3std3__44plusIdEEE10Policy1000EN6thrust24THRUST_300001_SM_1000_NS6detail15normal_iteratorINSD_10device_ptrIdEEEEPdyS9_ddNS7_10__identityEEEvT0_T1_T2_T3_T4_T6_E12temp_storage+128];
	add.f64 	%fd279, %fd278, %fd277;
	selp.f64 	%fd280, %fd279, %fd277, %p56;
	setp.gt.u64 	%p57, %rd19, 480;
	ld.shared.f64 	%fd281, [_ZZN3cub18CUB_300001_SM_10006detail6reduce28DeviceReduceSingleTileKernelINS2_10policy_hubIdyN4cuda3std3__44plusIdEEE10Policy1000EN6thrust24THRUST_300001_SM_1000_NS6detail15normal_iteratorINSD_10device_ptrIdEEEEPdyS9_ddNS7_10__identityEEEvT0_T1_T2_T3_T4_T6_E12temp_storage+136];
	add.f64 	%fd282, %fd281, %fd280;
	selp.f64 	%fd347, %fd282, %fd280, %p57;
	bra.uni 	$L__BB6_49;
$L__BB6_28:
	mov.u32 	%r24, %tid.x;
	cvt.u64.u32 	%rd6, %r24;
	mul.wide.u32 	%rd22, %r24, 8;
	add.s64 	%rd7, %rd2, %rd22;
	ld.global.f64 	%fd43, [%rd7];
	ld.global.f64 	%fd44, [%rd7+4096];
	ld.global.f64 	%fd45, [%rd7+8192];
	ld.global.f64 	%fd46, [%rd7+12288];
	ld.global.f64 	%fd47, [%rd7+16384];
	ld.global.f64 	%fd48, [%rd7+20480];
	ld.global.f64 	%fd49, [%rd7+24576];
	add.f64 	%fd50, %fd43, %fd44;
	add.f64 	%fd51, %fd50, %fd45;
	add.f64 	%fd52, %fd51, %fd46;
	add.f64 	%fd53, %fd52, %fd47;
	add.f64 	%fd54, %fd53, %fd48;
	add.f64 	%fd346, %fd54, %fd49;
	add.s64 	%rd8, %rd19, -3584;
	setp.lt.u64 	%p3, %rd8, 3584;
	mov.b64 	%rd83, 3584;
	@%p3 bra 	$L__BB6_32;
	mov.b64 	%rd83, 3584;
$L__BB6_30:
	shl.b64 	%rd24, %rd83, 3;
	add.s64 	%rd25, %rd7, %rd24;
	ld.global.f64 	%fd55, [%rd25];
	ld.global.f64 	%fd56, [%rd25+4096];
	ld.global.f64 	%fd57, [%rd25+8192];
	ld.global.f64 	%fd58, [%rd25+12288];
	ld.global.f64 	%fd59, [%rd25+16384];
	ld.global.f64 	%fd60, [%rd25+20480];
	ld.global.f64 	%fd61, [%rd25+24576];
	add.f64 	%fd62, %fd346, %fd55;
	add.f64 	%fd63, %fd62, %fd56;
	add.f64 	%fd64, %fd63, %fd57;
	add.f64 	%fd65, %fd64, %fd58;
	add.f64 	%fd66, %fd65, %fd59;
	add.f64 	%fd67, %fd66, %fd60;
	add.f64 	%fd346, %fd67, %fd61;
	sub.s64 	%rd26, %rd19, %rd83;
	setp.lt.u64 	%p4, %rd26, 3584;
	@%p4 bra 	$L__BB6_45;
	add.s64 	%rd83, %rd83, 3584;
	setp.le.u64 	%p5, %rd83, %rd8;
	@%p5 bra 	$L__BB6_30;
$L__BB6_32:
	setp.le.u64 	%p6, %rd19, %rd83;
	cvt.u32.u64 	%r42, %rd83;
	cvt.u32.u64 	%r43, %rd19;
	sub.s32 	%r44, %r43, %r42;
	setp.ge.s32 	%p7, %r24, %r44;
	or.pred  	%p8, %p6, %p7;
	@%p8 bra 	$L__BB6_45;
	not.b32 	%r47, %r24;
	add.s32 	%r48, %r47, %r43;
	sub.s32 	%r50, %r48, %r42;
	shr.u32 	%r51, %r50, 9;
	add.s32 	%r25, %r51, 1;
	and.b32  	%r26, %r25, 15;
	setp.lt.u32 	%p9, %r50, 7680;
	mov.u32 	%r242, %r24;
	@%p9 bra 	$L__BB6_36;
	and.b32  	%r52, %r25, 16777200;
	neg.s32 	%r240, %r52;
	add.s64 	%rd27, %rd83, %rd6;
	shl.b64 	%rd28, %rd27, 3;
	add.s64 	%rd29, %rd28, %rd2;
	add.s64 	%rd84, %rd29, 32768;
	mov.u32 	%r242, %r24;
$L__BB6_35:
	.pragma "nounroll";
	ld.global.f64 	%fd69, [%rd84+-32768];
	add.f64 	%fd70, %fd346, %fd69;
	ld.global.f64 	%fd71, [%rd84+-28672];
	add.f64 	%fd72, %fd70, %fd71;
	ld.global.f64 	%fd73, [%rd84+-24576];
	add.f64 	%fd74, %fd72, %fd73;
	ld.global.f64 	%fd75, [%rd84+-20480];
	add.f64 	%fd76, %fd74, %fd75;
	ld.global.f64 	%fd77, [%rd84+-16384];
	add.f64 	%fd78, %fd76, %fd77;
	ld.global.f64 	%fd79, [%rd84+-12288];
	add.f64 	%fd80, %fd78, %fd79;
	ld.global.f64 	%fd81, [%rd84+-8192];
	add.f64 	%fd82, %fd80, %fd81;
	ld.global.f64 	%fd83, [%rd84+-4096];
	add.f64 	%fd84, %fd82, %fd83;
	ld.global.f64 	%fd85, [%rd84];
	add.f64 	%fd86, %fd84, %fd85;
	ld.global.f64 	%fd87, [%rd84+4096];
	add.f64 	%fd88, %fd86, %fd87;
	ld.global.f64 	%fd89, [%rd84+8192];
	add.f64 	%fd90, %fd88, %fd89;
	ld.global.f64 	%fd91, [%rd84+12288];
	add.f64 	%fd92, %fd90, %fd91;
	ld.global.f64 	%fd93, [%rd84+16384];
	add.f64 	%fd94, %fd92, %fd93;
	ld.global.f64 	%fd95, [%rd84+20480];
	add.f64 	%fd96, %fd94, %fd95;
	ld.global.f64 	%fd97, [%rd84+24576];
	add.f64 	%fd98, %fd96, %fd97;
	ld.global.f64 	%fd99, [%rd84+28672];
	add.f64 	%fd346, %fd98, %fd99;
	add.s32 	%r242, %r242, 8192;
	add.s32 	%r240, %r240, 16;
	add.s64 	%rd84, %rd84, 65536;
	setp.ne.s32 	%p10, %r240, 0;
	@%p10 bra 	$L__BB6_35;
$L__BB6_36:
	setp.eq.s32 	%p11, %r26, 0;
	@%p11 bra 	$L__BB6_45;
	and.b32  	%r33, %r25, 7;
	setp.lt.u32 	%p12, %r26, 8;
	@%p12 bra 	$L__BB6_39;
	cvt.u64.u32 	%rd30, %r242;
	add.s64 	%rd31, %rd83, %rd30;
	shl.b64 	%rd32, %rd31, 3;
	add.s64 	%rd33, %rd2, %rd32;
	ld.global.f64 	%fd101, [%rd33];
	add.f64 	%fd102, %fd346, %fd101;
	ld.global.f64 	%fd103, [%rd33+4096];
	add.f64 	%fd104, %fd102, %fd103;
	ld.global.f64 	%fd105, [%rd33+8192];
	add.f64 	%fd106, %fd104, %fd105;
	ld.global.f64 	%fd107, [%rd33+12288];
	add.f64 	%fd108, %fd106, %fd107;
	ld.global.f64 	%fd109, [%rd33+16384];
	add.f64 	%fd110, %fd108, %fd109;
	ld.global.f64 	%fd111, [%rd33+20480];
	add.f64 	%fd112, %fd110, %fd111;
	ld.global.f64 	%fd113, [%rd33+24576];
	add.f64 	%fd114, %fd112, %fd113;
	ld.global.f64 	%fd115, [%rd33+28672];
	add.f64 	%fd346, %fd114, %fd115;
	add.s32 	%r242, %r242, 4096;
$L__BB6_39:
	setp.eq.s32 	%p13, %r33, 0;
	@%p13 bra 	$L__BB6_45;
	and.b32  	%r36, %r25, 3;
	setp.lt.u32 	%p14, %r33, 4;
	@%p14 bra 	$L__BB6_42;
	cvt.u64.u32 	%rd34, %r242;
	add.s64 	%rd35, %rd83, %rd34;
	shl.b64 	%rd36, %rd35, 3;
	add.s64 	%rd37, %rd2, %rd36;
	ld.global.f64 	%fd117, [%rd37];
	add.f64 	%fd118, %fd346, %fd117;
	ld.global.f64 	%fd119, [%rd37+4096];
	add.f64 	%fd120, %fd118, %fd119;
	ld.global.f64 	%fd121, [%rd37+8192];
	add.f64 	%fd122, %fd120, %fd121;
	ld.global.f64 	%fd123, [%rd37+12288];
	add.f64 	%fd346, %fd122, %fd123;
	add.s32 	%r242, %r242, 2048;
$L__BB6_42:
	setp.eq.s32 	%p15, %r36, 0;
	@%p15 bra 	$L__BB6_45;
	cvt.u64.u32 	%rd38, %r242;
	add.s64 	%rd39, %rd83, %rd38;
	shl.b64 	%rd40, %rd39, 3;
	add.s64 	%rd85, %rd2, %rd40;
	neg.s32 	%r245, %r36;
$L__BB6_44:
	.pragma "nounroll";
	ld.global.f64 	%fd124, [%rd85];
	add.f64 	%fd346, %fd346, %fd124;
	add.s64 	%rd85, %rd85, 4096;
	add.s32 	%r245, %r245, 1;
	setp.ne.s32 	%p16, %r245, 0;
	@%p16 bra 	$L__BB6_44;
$L__BB6_45:
	// begin inline asm
	mov.u32 %r53, %laneid;
	// end inline asm
	mov.b64 	%rd41, %fd346;
	mov.b64 	{%r55, %r60}, %rd41;
	mov.b32 	%r61, 1;
	mov.b32 	%r102, 31;
	mov.b32 	%r103, -1;
	// begin inline asm
	shfl.sync.down.b32 %r54, %r55, %r61, %r102, %r103;
	// end inline asm
	// begin inline asm
	shfl.sync.down.b32 %r59, %r60, %r61, %r102, %r103;
	// end inline asm
	mov.b64 	%rd42, {%r54, %r59};
	mov.b64 	%fd125, %rd42;
	setp.gt.s32 	%p17, %r53, 30;
	add.f64 	%fd126, %fd346, %fd125;
	selp.f64 	%fd127, %fd346, %fd126, %p17;
	mov.b64 	%rd43, %fd127;
	mov.b64 	{%r65, %r70}, %rd43;
	mov.b32 	%r71, 2;
	// begin inline asm
	shfl.sync.down.b32 %r64, %r65, %r71, %r102, %r103;
	// end inline asm
	// begin inline asm
	shfl.sync.down.b32 %r69, %r70, %r71, %r102, %r103;
	// end inline asm
	mov.b64 	%rd44, {%r64, %r69};
	mov.b64 	%fd128, %rd44;
	setp.gt.s32 	%p18, %r53, 29;
	add.f64 	%fd129, %fd127, %fd128;
	selp.f64 	%fd130, %fd127, %fd129, %p18;
	mov.b64 	%rd45, %fd130;
	mov.b64 	{%r75, %r80}, %rd45;
	mov.b32 	%r81, 4;
	// begin inline asm
	shfl.sync.down.b32 %r74, %r75, %r81, %r102, %r103;
	// end inline asm
	// begin inline asm
	shfl.sync.down.b32 %r79, %r80, %r81, %r102, %r103;
	// end inline asm
	mov.b64 	%rd46, {%r74, %r79};
	mov.b64 	%fd131, %rd46;
	setp.gt.s32 	%p19, %r53, 27;
	add.f64 	%fd132, %fd130, %fd131;
	selp.f64 	%fd133, %fd130, %fd132, %p19;
	mov.b64 	%rd47, %fd133;
	mov.b64 	{%r85, %r90}, %rd47;
	mov.b32 	%r91, 8;
	// begin inline asm
	shfl.sync.down.b32 %r84, %r85, %r91, %r102, %r103;
	// end inline asm
	// begin inline asm
	shfl.sync.down.b32 %r89, %r90, %r91, %r102, %r103;
	// end inline asm
	mov.b64 	%rd48, {%r84, %r89};
	mov.b64 	%fd134, %rd48;
	setp.gt.s32 	%p20, %r53, 23;
	add.f64 	%fd135, %fd133, %fd134;
	selp.f64 	%fd136, %fd133, %fd135, %p20;
	mov.b64 	%rd49, %fd136;
	mov.b64 	{%r95, %r100}, %rd49;
	mov.b32 	%r101, 16;
	// begin inline asm
	shfl.sync.down.b32 %r94, %r95, %r101, %r102, %r103;
	// end inline asm
	// begin inline asm
	shfl.sync.down.b32 %r99, %r100, %r101, %r102, %r103;
	// end inline asm
	mov.b64 	%rd50, {%r94, %r99};
	mov.b64 	%fd137, %rd50;
	setp.gt.s32 	%p21, %r53, 15;
	add.f64 	%fd38, %fd136, %fd137;
	selp.f64 	%fd347, %fd136, %fd38, %p21;
	setp.ne.s32 	%p22, %r53, 0;
	@%p22 bra 	$L__BB6_47;
	shr.u32 	%r104, %r24, 2;
	and.b32  	%r105, %r104, 248;
	mov.u32 	%r106, _ZZN3cub18CUB_300001_SM_10006detail6reduce28DeviceReduceSingleTileKernelINS2_10policy_hubIdyN4cuda3std3__44plusIdEEE10Policy1000EN6thrust24THRUST_300001_SM_1000_NS6detail15normal_iteratorINSD_10device_ptrIdEEEEPdyS9_ddNS7_10__identityEEEvT0_T1_T2_T3_T4_T6_E12temp_storage;
	add.s32 	%r107, %r106, %r105;
	st.shared.f64 	[%r107+16], %fd38;
$L__BB6_47:
	bar.sync 	0;
	setp.ne.s32 	%p23, %r24, 0;
	@%p23 bra 	$L__BB6_49;
	ld.shared.f64 	%fd138, [_ZZN3cub18CUB_300001_SM_10006detail6reduce28DeviceReduceSingleTileKernelINS2_10policy_hubIdyN4cuda3std3__44plusIdEEE10Policy1000EN6thrust24THRUST_300001_SM_1000_NS6detail15normal_iteratorINSD_10device_ptrIdEEEEPdyS9_ddNS7_10__identityEEEvT0_T1_T2_T3_T4_T6_E12temp_storage+24];
	add.f64 	%fd139, %fd347, %fd138;
	ld.shared.f64 	%fd140, [_ZZN3cub18CUB_300001_SM_10006detail6reduce28DeviceReduceSingleTileKernelINS2_10policy_hubIdyN4cuda3std3__44plusIdEEE10Policy1000EN6thrust24THRUST_300001_SM_1000_NS6detail15normal_iteratorINSD_10device_ptrIdEEEEPdyS9_ddNS7_10__identityEEEvT0_T1_T2_T3_T4_T6_E12temp_storage+32];
	add.f64 	%fd141, %fd139, %fd140;
	ld.shared.f64 	%fd142, [_ZZN3cub18CUB_300001_SM_10006detail6reduce28DeviceReduceSingleTileKernelINS2_10policy_hubIdyN4cuda3std3__44plusIdEEE10Policy1000EN6thrust24THRUST_300001_SM_1000_NS6detail15normal_iteratorINSD_10device_ptrIdEEEEPdyS9_ddNS7_10__identityEEEvT0_T1_T2_T3_T4_T6_E12temp_storage+40];
	add.f64 	%fd143, %fd141, %fd142;
	ld.shared.f64 	%fd144, [_ZZN3cub18CUB_300001_SM_10006detail6reduce28DeviceReduceSingleTileKernelINS2_10policy_hubIdyN4cuda3std3__44plusIdEEE10Policy1000EN6thrust24THRUST_300001_SM_1000_NS6detail15normal_iteratorINSD_10device_ptrIdEEEEPdyS9_ddNS7_10__identityEEEvT0_T1_T2_T3_T4_T6_E12temp_storage+48];
	add.f64 	%fd145, %fd143, %fd144;
	ld.shared.f64 	%fd146, [_ZZN3cub18CUB_300001_SM_10006detail6reduce28DeviceReduceSingleTileKernelINS2_10policy_hubIdyN4cuda3std3__44plusIdEEE10Policy1000EN6thrust24THRUST_300001_SM_1000_NS6detail15normal_iteratorINSD_10device_ptrIdEEEEPdyS9_ddNS7_10__identityEEEvT0_T1_T2_T3_T4_T6_E12temp_storage+56];
	add.f64 	%fd147, %fd145, %fd146;
	ld.shared.f64 	%fd148, [_ZZN3cub18CUB_300001_SM_10006detail6reduce28DeviceReduceSingleTileKernelINS2_10policy_hubIdyN4cuda3std3__44plusIdEEE10Policy1000EN6thrust24THRUST_300001_SM_1000_NS6detail15normal_iteratorINSD_10device_ptrIdEEEEPdyS9_ddNS7_10__identityEEEvT0_T1_T2_T3_T4_T6_E12temp_storage+64];
	add.f64 	%fd149, %fd147, %fd148;
	ld.shared.f64 	%fd150, [_ZZN3cub18CUB_300001_SM_10006detail6reduce28DeviceReduceSingleTileKernelINS2_10policy_hubIdyN4cuda3std3__44plusIdEEE10Policy1000EN6thrust24THRUST_300001_SM_1000_NS6detail15normal_iteratorINSD_10device_ptrIdEEEEPdyS9_ddNS7_10__identityEEEvT0_T1_T2_T3_T4_T6_E12temp_storage+72];
	add.f64 	%fd151, %fd149, %fd150;
	ld.shared.f64 	%fd152, [_ZZN3cub18CUB_300001_SM_10006detail6reduce28DeviceReduceSingleTileKernelINS2_10policy_hubIdyN4cuda3std3__44plusIdEEE10Policy1000EN6thrust24THRUST_300001_SM_1000_NS6detail15normal_iteratorINSD_10device_ptrIdEEEEPdyS9_ddNS7_10__identityEEEvT0_T1_T2_T3_T4_T6_E12temp_storage+80];
	add.f64 	%fd153, %fd151, %fd152;
	ld.shared.f64 	%fd154, [_ZZN3cub18CUB_300001_SM_10006detail6reduce28DeviceReduceSingleTileKernelINS2_10policy_hubIdyN4cuda3std3__44plusIdEEE10Policy1000EN6thrust24THRUST_300001_SM_1000_NS6detail15normal_iteratorINSD_10device_ptrIdEEEEPdyS9_ddNS7_10__identityEEEvT0_T1_T2_T3_T4_T6_E12temp_storage+88];
	add.f64 	%fd155, %fd153, %fd154;
	ld.shared.f64 	%fd156, [_ZZN3cub18CUB_300001_SM_10006detail6reduce28DeviceReduceSingleTileKernelINS2_10policy_hubIdyN4cuda3std3__44plusIdEEE10Policy1000EN6thrust24THRUST_300001_SM_1000_NS6detail15normal_iteratorINSD_10device_ptrIdEEEEPdyS9_ddNS7_10__identityEEEvT0_T1_T2_T3_T4_T6_E12temp_storage+96];
	add.f64 	%fd157, %fd155, %fd156;
	ld.shared.f64 	%fd158, [_ZZN3cub18CUB_300001_SM_10006detail6reduce28DeviceReduceSingleTileKernelINS2_10policy_hubIdyN4cuda3std3__44plusIdEEE10Policy1000EN6thrust24THRUST_300001_SM_1000_NS6detail15normal_iteratorINSD_10device_ptrIdEEEEPdyS9_ddNS7_10__identityEEEvT0_T1_T2_T3_T4_T6_E12temp_storage+104];
	add.f64 	%fd159, %fd157, %fd158;
	ld.shared.f64 	%fd160, [_ZZN3cub18CUB_300001_SM_10006detail6reduce28DeviceReduceSingleTileKernelINS2_10policy_hubIdyN4cuda3std3__44plusIdEEE10Policy1000EN6thrust24THRUST_300001_SM_1000_NS6detail15normal_iteratorINSD_10device_ptrIdEEEEPdyS9_ddNS7_10__identityEEEvT0_T1_T2_T3_T4_T6_E12temp_storage+112];
	add.f64 	%fd161, %fd159, %fd160;
	ld.shared.f64 	%fd162, [_ZZN3cub18CUB_300001_SM_10006detail6reduce28DeviceReduceSingleTileKernelINS2_10policy_hubIdyN4cuda3std3__44plusIdEEE10Policy1000EN6thrust24THRUST_300001_SM_1000_NS6detail15normal_iteratorINSD_10device_ptrIdEEEEPdyS9_ddNS7_10__identityEEEvT0_T1_T2_T3_T4_T6_E12temp_storage+120];
	add.f64 	%fd163, %fd161, %fd162;
	ld.shared.f64 	%fd164, [_ZZN3cub18CUB_300001_SM_10006detail6reduce28DeviceReduceSingleTileKernelINS2_10policy_hubIdyN4cuda3std3__44plusIdEEE10Policy1000EN6thrust24THRUST_300001_SM_1000_NS6detail15normal_iteratorINSD_10device_ptrIdEEEEPdyS9_ddNS7_10__identityEEEvT0_T1_T2_T3_T4_T6_E12temp_storage+128];
	add.f64 	%fd165, %fd163, %fd164;
	ld.shared.f64 	%fd166, [_ZZN3cub18CUB_300001_SM_10006detail6reduce28DeviceReduceSingleTileKernelINS2_10policy_hubIdyN4cuda3std3__44plusIdEEE10Policy1000EN6thrust24THRUST_300001_SM_1000_NS6detail15normal_iteratorINSD_10device_ptrIdEEEEPdyS9_ddNS7_10__identityEEEvT0_T1_T2_T3_T4_T6_E12temp_storage+136];
	add.f64 	%fd347, %fd165, %fd166;
$L__BB6_49:
	mov.u32 	%r230, %tid.x;
	setp.ne.s32 	%p65, %r230, 0;
	@%p65 bra 	$L__BB6_51;
	add.f64 	%fd325, %fd42, %fd347;
	st.global.f64 	[%rd1], %fd325;
$L__BB6_51:
	ret;

}
	// .globl	_ZN3cub18CUB_300001_SM_10006detail6reduce18DeviceReduceKernelINS2_10policy_hubIdyN4cuda3std3__44plusIdEEE10Policy1000EN6thrust24THRUST_300001_SM_1000_NS6detail15normal_iteratorINSD_10device_ptrIdEEEEyS9_dNS7_10__identityEEEvT0_PT3_T1_NS0_13GridEvenShareISN_EET2_T4_
.visible .entry _ZN3cub18CUB_300001_SM_10006detail6reduce18DeviceReduceKernelINS2_10policy_hubIdyN4cuda3std3__44plusIdEEE10Policy1000EN6thrust24THRUST_300001_SM_1000_NS6detail15normal_iteratorINSD_10device_ptrIdEEEEyS9_dNS7_10__identityEEEvT0_PT3_T1_NS0_13GridEvenShareISN_EET2_T4_(
	.param .align 8 .b8 _ZN3cub18CUB_300001_SM_10006detail6reduce18DeviceReduceKernelINS2_10policy_hubIdyN4cuda3std3__44plusIdEEE10Policy1000EN6thrust24THRUST_300001_SM_1000_NS6detail15normal_iteratorINSD_10device_ptrIdEEEEyS9_dNS7_10__identityEEEvT0_PT3_T1_NS0_13GridEvenShareISN_EET2_T4__param_0[8],
	.param .u64 .ptr .align 1 _ZN3cub18CUB_300001_SM_10006detail6reduce18DeviceReduceKernelINS2_10policy_hubIdyN4cuda3std3__44plusIdEEE10Policy1000EN6thrust24THRUST_300001_SM_1000_NS6detail15normal_iteratorINSD_10device_ptrIdEEEEyS9_dNS7_10__identityEEEvT0_PT3_T1_NS0_13GridEvenShareISN_EET2_T4__param_1,
	.param .u64 _ZN3cub18CUB_300001_SM_10006detail6reduce18DeviceReduceKernelINS2_10policy_hubIdyN4cuda3std3__44plusIdEEE10Policy1000EN6thrust24THRUST_300001_SM_1000_NS6detail15normal_iteratorINSD_10device_ptrIdEEEEyS9_dNS7_10__identityEEEvT0_PT3_T1_NS0_13GridEvenShareISN_EET2_T4__param_2,
	.param .align 8 .b8 _ZN3cub18CUB_300001_SM_10006detail6reduce18DeviceReduceKernelINS2_10policy_hubIdyN4cuda3std3__44plusIdEEE10Policy1000EN6thrust24THRUST_300001_SM_1000_NS6detail15normal_iteratorINSD_10device_ptrIdEEEEyS9_dNS7_10__identityEEEvT0_PT3_T1_NS0_13GridEvenShareISN_EET2_T4__param_3[72],
	.param .align 1 .b8 _ZN3cub18CUB_300001_SM_10006detail6reduce18DeviceReduceKernelINS2_10policy_hubIdyN4cuda3std3__44plusIdEEE10Policy1000EN6thrust24THRUST_300001_SM_1000_NS6detail15normal_iteratorINSD_10device_ptrIdEEEEyS9_dNS7_10__identityEEEvT0_PT3_T1_NS0_13GridEvenShareISN_EET2_T4__param_4[1],
	.param .align 1 .b8 _ZN3cub18CUB_300001_SM_10006detail6reduce18DeviceReduceKernelINS2_10policy_hubIdyN4cuda3std3__44plusIdEEE10Policy1000EN6thrust24THRUST_300001_SM_1000_NS6detail15normal_iteratorINSD_10device_ptrIdEEEEyS9_dNS7_10__identityEEEvT0_PT3_T1_NS0_13GridEvenShareISN_EET2_T4__param_5[1]
)
.maxntid 512
{
	.reg .pred 	%p<65>;
	.reg .b16 	%rs<4>;
	.reg .b32 	%r<280>;
	.reg .b64 	%rd<107>;
	.reg .b64 	%fd<344>;
	// demoted variable
	.shared .align 8 .b8 _ZZN3cub18CUB_300001_SM_10006detail6reduce18DeviceReduceKernelINS2_10policy_hubIdyN4cuda3std3__44plusIdEEE10Policy1000EN6thrust24THRUST_300001_SM_1000_NS6detail15normal_iteratorINSD_10device_ptrIdEEEEyS9_dNS7_10__identityEEEvT0_PT3_T1_NS0_13GridEvenShareISN_EET2_T4_E12temp_storage[152];
	ld.param.u64 	%rd1, [_ZN3cub18CUB_300001_SM_10006detail6reduce18DeviceReduceKernelINS2_10policy_hubIdyN4cuda3std3__44plusIdEEE10Policy1000EN6thrust24THRUST_300001_SM_1000_NS6detail15normal_iteratorINSD_10device_ptrIdEEEEyS9_dNS7_10__identityEEEvT0_PT3_T1_NS0_13GridEvenShareISN_EET2_T4__param_3+32];
	ld.param.u32 	%r1, [_ZN3cub18CUB_300001_SM_10006detail6reduce18DeviceReduceKernelINS2_10policy_hubIdyN4cuda3std3__44plusIdEEE10Policy1000EN6thrust24THRUST_300001_SM_1000_NS6detail15normal_iteratorINSD_10device_ptrIdEEEEyS9_dNS7_10__identityEEEvT0_PT3_T1_NS0_13GridEvenShareISN_EET2_T4__param_3+40];
	ld.param.u64 	%rd26, [_ZN3cub18CUB_300001_SM_10006detail6reduce18DeviceReduceKernelINS2_10policy_hubIdyN4cuda3std3__44plusIdEEE10Policy1000EN6thrust24THRUST_300001_SM_1000_NS6detail15normal_iteratorINSD_10device_ptrIdEEEEyS9_dNS7_10__identityEEEvT0_PT3_T1_NS0_13GridEvenShareISN_EET2_T4__param_0];
	cvta.to.global.u64 	%rd2, %rd26;
	mov.u32 	%r2, %ctaid.x;
	mul.lo.s32 	%r50, %r1, 3584;
	cvt.s64.s32 	%rd3, %r50;
	mul.lo.s32 	%r51, %r2, 3584;
	cvt.u64.u32 	%rd4, %r51;
	sub.s64 	%rd5, %rd1, %rd4;
	setp.gt.u64 	%p1, %rd5, 3583;
	@%p1 bra 	$L__BB7_25;
	cvt.u32.u64 	%r136, %rd4;
	cvt.u32.u64 	%r3, %rd1;
	sub.s32 	%r4, %r3, %r136;
	mov.u32 	%r5, %tid.x;
	setp.ge.s32 	%p23, %r5, %r4;
	mov.f64 	%fd332, 0d0000000000000000;
	mov.u32 	%r267, %r5;
	@%p23 bra 	$L__BB7_3;
	add.s32 	%r138, %r136, %r5;
	mul.wide.u32 	%rd60, %r138, 8;
	add.s64 	%rd61, %rd2, %rd60;
	ld.global.f64 	%fd332, [%rd61];
	add.s32 	%r267, %r5, 512;
$L__BB7_3:
	setp.ge.s32 	%p24, %r267, %r4;
	@%p24 bra 	$L__BB7_16;
	not.b32 	%r140, %r267;
	add.s32 	%r141, %r140, %r3;
	sub.s32 	%r142, %r141, %r136;
	shr.u32 	%r143, %r142, 9;
	add.s32 	%r8, %r143, 1;
	and.b32  	%r9, %r8, 15;
	setp.lt.u32 	%p25, %r142, 7680;
	@%p25 bra 	$L__BB7_7;
	and.b32  	%r144, %r8, 16777200;
	neg.s32 	%r265, %r144;
	mul.wide.u32 	%rd62, %r2, 28672;
	mul.wide.u32 	%rd63, %r267, 8;
	add.s64 	%rd64, %rd62, %rd63;
	add.s64 	%rd65, %rd64, %rd2;
	add.s64 	%rd101, %rd65, 32768;
$L__BB7_6:
	.pragma "nounroll";
	ld.global.f64 	%fd167, [%rd101+-32768];
	add.f64 	%fd168, %fd332, %fd167;
	ld.global.f64 	%fd169, [%rd101+-28672];
	add.f64 	%fd170, %fd168, %fd169;
	ld.global.f64 	%fd171, [%rd101+-24576];
	add.f64 	%fd172, %fd170, %fd171;
	ld.global.f64 	%fd173, [%rd101+-20480];
	add.f64 	%fd174, %fd172, %fd173;
	ld.global.f64 	%fd175, [%rd101+-16384];
	add.f64 	%fd176, %fd174, %fd175;
	ld.global.f64 	%fd177, [%rd101+-12288];
	add.f64 	%fd178, %fd176, %fd177;
	ld.global.f64 	%fd179, [%rd101+-8192];
	add.f64 	%fd180, %fd178, %fd179;
	ld.global.f64 	%fd181, [%rd101+-4096];
	add.f64 	%fd182, %fd180, %fd181;
	ld.global.f64 	%fd183, [%rd101];
	add.f64 	%fd184, %fd182, %fd183;
	ld.global.f64 	%fd185, [%rd101+4096];
	add.f64 	%fd186, %fd184, %fd185;
	ld.global.f64 	%fd187, [%rd101+8192];
	add.f64 	%fd188, %fd186, %fd187;
	ld.global.f64 	%fd189, [%rd101+12288];
	add.f64 	%fd190, %fd188, %fd189;
	ld.global.f64 	%fd191, [%rd101+16384];
	add.f64 	%fd192, %fd190, %fd191;
	ld.global.f64 	%fd193, [%rd101+20480];
	add.f64 	%fd194, %fd192, %fd193;
	ld.global.f64 	%fd195, [%rd101+24576];
	add.f64 	%fd196, %fd194, %fd195;
	ld.global.f64 	%fd197, [%rd101+28672];
	add.f64 	%fd332, %fd196, %fd197;
	add.s32 	%r267, %r267, 8192;
	add.s32 	%r265, %r265, 16;
	add.s64 	%rd101, %rd101, 65536;
	setp.ne.s32 	%p26, %r265, 0;
	@%p26 bra 	$L__BB7_6;
$L__BB7_7:
	setp.eq.s32 	%p27, %r9, 0;
	@%p27 bra 	$L__BB7_16;
	and.b32  	%r16, %r8, 7;
	setp.lt.u32 	%p28, %r9, 8;
	@%p28 bra 	$L__BB7_10;
	cvt.s64.s32 	%rd66, %r267;
	add.s64 	%rd67, %rd66, %rd4;
	shl.b64 	%rd68, %rd67, 3;
	add.s64 	%rd69, %rd2, %rd68;
	ld.global.f64 	%fd199, [%rd69];
	add.f64 	%fd200, %fd332, %fd199;
	ld.global.f64 	%fd201, [%rd69+4096];
	add.f64 	%fd202, %fd200, %fd201;
	ld.global.f64 	%fd203, [%rd69+8192];
	add.f64 	%fd204, %fd202, %fd203;
	ld.global.f64 	%fd205, [%rd69+12288];
	add.f64 	%fd206, %fd204, %fd205;
	ld.global.f64 	%fd207, [%rd69+16384];
	add.f64 	%fd208, %fd206, %fd207;
	ld.global.f64 	%fd209, [%rd69+20480];
	add.f64 	%fd210, %fd208, %fd209;
	ld.global.f64 	%fd211, [%rd69+24576];
	add.f64 	%fd212, %fd210, %fd211;
	ld.global.f64 	%fd213, [%rd69+28672];
	add.f64 	%fd332, %fd212, %fd213;
	add.s32 	%r267, %r267, 4096;
$L__BB7_10:
	setp.eq.s32 	%p29, %r16, 0;
	@%p29 bra 	$L__BB7_16;
	and.b32  	%r19, %r8, 3;
	setp.lt.u32 	%p30, %r16, 4;
	@%p30 bra 	$L__BB7_13;
	cvt.s64.s32 	%rd70, %r267;
	add.s64 	%rd71, %rd70, %rd4;
	shl.b64 	%rd72, %rd71, 3;
	add.s64 	%rd73, %rd2, %rd72;
	ld.global.f64 	%fd215, [%rd73];
	add.f64 	%fd216, %fd332, %fd215;
	ld.global.f64 	%fd217, [%rd73+4096];
	add.f64 	%fd218, %fd216, %fd217;
	ld.global.f64 	%fd219, [%rd73+8192];
	add.f64 	%fd220, %fd218, %fd219;
	ld.global.f64 	%fd221, [%rd73+12288];
	add.f64 	%fd332, %fd220, %fd221;
	add.s32 	%r267, %r267, 2048;
$L__BB7_13:
	setp.eq.s32 	%p31, %r19, 0;
	@%p31 bra 	$L__BB7_16;
	mul.wide.u32 	%rd74, %r2, 28672;
	add.s64 	%rd9, %rd2, %rd74;
	neg.s32 	%r270, %r19;
$L__BB7_15:
	.pragma "nounroll";
	mul.wide.s32 	%rd75, %r267, 8;
	add.s64 	%rd76, %rd9, %rd75;
	ld.global.f64 	%fd222, [%rd76];
	add.f64 	%fd332, %fd332, %fd222;
	add.s32 	%r267, %r267, 512;
	add.s32 	%r270, %r270, 1;
	setp.ne.s32 	%p32, %r270, 0;
	@%p32 bra 	$L__BB7_15;
$L__BB7_16:
	setp.lt.s32 	%p33, %r4, 512;
	@%p33 bra 	$L__BB7_21;
	// begin inline asm
	mov.u32 %r208, %laneid;
	// end inline asm
	mov.b64 	%rd87, %fd332;
	mov.b64 	{%r210, %r215}, %rd87;
	mov.b32 	%r216, 1;
	mov.b32 	%r257, 31;
	mov.b32 	%r258, -1;
	// begin inline asm
	shfl.sync.down.b32 %r209, %r210, %r216, %r257, %r258;
	// end inline asm
	// begin inline asm
	shfl.sync.down.b32 %r214, %r215, %r216, %r257, %r258;
	// end inline asm
	mov.b64 	%rd88, {%r209, %r214};
	mov.b64 	%fd281, %rd88;
	setp.gt.s32 	%p57, %r208, 30;
	add.f64 	%fd282, %fd332, %fd281;
	selp.f64 	%fd283, %fd332, %fd282, %p57;
	mov.b64 	%rd89, %fd283;
	mov.b64 	{%r220, %r225}, %rd89;
	mov.b32 	%r226, 2;
	// begin inline asm
	shfl.sync.down.b32 %r219, %r220, %r226, %r257, %r258;
	// end inline asm
	// begin inline asm
	shfl.sync.down.b32 %r224, %r225, %r226, %r257, %r258;
	// end inline asm
	mov.b64 	%rd90, {%r219, %r224};
	mov.b64 	%fd284, %rd90;
	setp.gt.s32 	%p58, %r208, 29;
	add.f64 	%fd285, %fd283, %fd284;
	selp.f64 	%fd286, %fd283, %fd285, %p58;
	mov.b64 	%rd91, %fd286;
	mov.b64 	{%r230, %r235}, %rd91;
	mov.b32 	%r236, 4;
	// begin inline asm
	shfl.sync.down.b32 %r229, %r230, %r236, %r257, %r258;
	// end inline asm
	// begin inline asm
	shfl.sync.down.b32 %r234, %r235, %r236, %r257, %r258;
	// end inline asm
	mov.b64 	%rd92, {%r229, %r234};
	mov.b64 	%fd287, %rd92;
	setp.gt.s32 	%p59, %r208, 27;
	add.f64 	%fd288, %fd286, %fd287;
	selp.f64 	%fd289, %fd286, %fd288, %p59;
	mov.b64 	%rd93, %fd289;
	mov.b64 	{%r240, %r245}, %rd93;
	mov.b32 	%r246, 8;
	// begin inline asm
	shfl.sync.down.b32 %r239, %r240, %r246, %r257, %r258;
	// end inline asm
	// begin inline asm
	shfl.sync.down.b32 %r244, %r245, %r246, %r257, %r258;
	// end inline asm
	mov.b64 	%rd94, {%r239, %r244};
	mov.b64 	%fd290, %rd94;
	setp.gt.s32 	%p60, %r208, 23;
	add.f64 	%fd291, %fd289, %fd290;
	selp.f64 	%fd292, %fd289, %fd291, %p60;
	mov.b64 	%rd95, %fd292;
	mov.b64 	{%r250, %r255}, %rd95;
	mov.b32 	%r256, 16;
	// begin inline asm
	shfl.sync.down.b32 %r249, %r250, %r256, %r257, %r258;
	// end inline asm
	// begin inline asm
	shfl.sync.down.b32 %r254, %r255, %r256, %r257, %r258;
	// end inline asm
	mov.b64 	%rd96, {%r249, %r254};
	mov.b64 	%fd293, %rd96;
	setp.gt.s32 	%p61, %r208, 15;
	add.f64 	%fd16, %fd292, %fd293;
	selp.f64 	%fd343, %fd292, %fd16, %p61;
	setp.ne.s32 	%p62, %r208, 0;
	@%p62 bra 	$L__BB7_19;
	shr.u32 	%r259, %r5, 2;
	and.b32  	%r260, %r259, 248;
	mov.u32 	%r261, _ZZN3cub18CUB_300001_SM_10006detail6reduce18DeviceReduceKernelINS2_10policy_hubIdyN4cuda3std3__44plusIdEEE10Policy1000EN6thrust24THRUST_300001_SM_1000_NS6detail15normal_iteratorINSD_10device_ptrIdEEEEyS9_dNS7_10__identityEEEvT0_PT3_T1_NS0_13GridEvenShareISN_EET2_T4_E12temp_storage;
	add.s32 	%r262, %r261, %r260;
	st.shared.f64 	[%r262+16], %fd16;
$L__BB7_19:
	bar.sync 	0;
	setp.ne.s32 	%p63, %r5, 0;
	@%p63 bra 	$L__BB7_46;
	ld.shared.f64 	%fd294, [_ZZN3cub18CUB_300001_SM_10006detail6reduce18DeviceReduceKernelINS2_10policy_hubIdyN4cuda3std3__44plusIdEEE10Policy1000EN6thrust24THRUST_300001_SM_1000_NS6detail15normal_iteratorINSD_10device_ptrIdEEEEyS9_dNS7_10__identityEEEvT0_PT3_T1_NS0_13GridEvenShareISN_EET2_T4_E12temp_storage+24];
	add.f64 	%fd295, %fd343, %fd294;
	ld.shared.f64 	%fd296, [_ZZN3cub18CUB_300001_SM_10006detail6reduce18DeviceReduceKernelINS2_10policy_hubIdyN4cuda3std3__44plusIdEEE10Policy1000EN6thrust24THRUST_300001_SM_1000_NS6detail15normal_iteratorINSD_10device_ptrIdEEEEyS9_dNS7_10__identityEEEvT0_PT3_T1_NS0_13GridEvenShareISN_EET2_T4_E12temp_storage+32];
	add.f64 	%fd297, %fd295, %fd296;
	ld.shared.f64 	%fd298, [_ZZN3cub18CUB_300001_SM_10006detail6reduce18DeviceReduceKernelINS2_10policy_hubIdyN4cuda3std3__44plusIdEEE10Policy1000EN6thrust24THRUST_300001_SM_1000_NS6detail15normal_iteratorINSD_10device_ptrIdEEEEyS9_dNS7_10__identityEEEvT0_PT3_T1_NS0_13GridEvenShareISN_EET2_T4_E12temp_storage+40];
	add.f64 	%fd299, %fd297, %fd298;
	ld.shared.f64 	%fd300, [_ZZN3cub18CUB_300001_SM_10006detail6reduce18DeviceReduceKernelINS2_10policy_hubIdyN4cuda3std3__44plusIdEEE10Policy1000EN6thrust24THRUST_300001_SM_1000_NS6detail15normal_iteratorINSD_10device_ptrIdEEEEyS9_dNS7_10__identityEEEvT0_PT3_T1_NS0_13GridEvenShareISN_EET2_T4_E12temp_storage+48];
	add.f64 	%fd301, %fd299, %fd300;
	ld.shared.f64 	%fd302, [_ZZN3cub18CUB_300001_SM_10006detail6reduce18DeviceReduceKernelINS2_10policy_hubIdyN4cuda3std3__44plusIdEEE10Policy1000EN6thrust24THRUST_300001_SM_1000_NS6detail15normal_iteratorINSD_10device_ptrIdEEEEyS9_dNS7_10__identityEEEvT0_PT3_T1_NS0_13GridEvenShareISN_EET2_T4_E12temp_storage+56];
	add.f64 	%fd303, %fd301, %fd302;
	ld.shared.f64 	%fd304, [_ZZN3cub18CUB_300001_SM_10006detail6reduce18DeviceReduceKernelINS2_10policy_hubIdyN4cuda3std3__44plusIdEEE10Policy1000EN6thrust24THRUST_300001_SM_1000_NS6detail15normal_iteratorINSD_10device_ptrIdEEEEyS9_dNS7_10__identityEEEvT0_PT3_T1_NS0_13GridEvenShareISN_EET2_T4_E12temp_storage+64];
	add.f64 	%fd305, %fd303, %fd304;
	ld.shared.f64 	%fd306, [_ZZN3cub18CUB_300001_SM_10006detail6reduce18DeviceReduceKernelINS2_10policy_hubIdyN4cuda3std3__44plusIdEEE10Policy1000EN6thrust24THRUST_300001_SM_1000_NS6detail15normal_iteratorINSD_10device_ptrIdEEEEyS9_dNS7_10__identityEEEvT0_PT3_T1_NS0_13GridEvenShareISN_EET2_T4_E12temp_storage+72];
	add.f64 	%fd307, %fd305, %fd306;
	ld.shared.f64 	%fd308, [_ZZN3cub18CUB_300001_SM_10006detail6reduce18DeviceReduceKernelINS2_10policy_hubIdyN4cuda3std3__44plusIdEEE10Policy1000EN6thrust24THRUST_300001_SM_1000_NS6detail15normal_iteratorINSD_10device_ptrIdEEEEyS9_dNS7_10__identityEEEvT0_PT3_T1_NS0_13GridEvenShareISN_EET2_T4_E12temp_storage+80];
	add.f64 	%fd309, %fd307, %fd308;
	ld.shared.f64 	%fd310, [_ZZN3cub18CUB_300001_SM_10006detail6reduce18DeviceReduceKernelINS2_10policy_hubIdyN4cuda3std3__44plusIdEEE10Policy1000EN6thrust24THRUST_300001_SM_1000_NS6detail15normal_iteratorINSD_10device_ptrIdEEEEyS9_dNS7_10__identityEEEvT0_PT3_T1_NS0_13GridEvenShareISN_EET2_T4_E12temp_storage+88];
	add.f64 	%fd311, %fd309, %fd310;
	ld.shared.f64 	%fd312, [_ZZN3cub18CUB_300001_SM_10006detail6reduce18DeviceReduceKernelINS2_10policy_hubIdyN4cuda3std3__44plusIdEEE10Policy1000EN6thrust24THRUST_300001_SM_1000_NS6detail15normal_iteratorINSD_10device_ptrIdEEEEyS9_dNS7_10__identityEEEvT0_PT3_T1_NS0_13GridEvenShareISN_EET2_T4_E12temp_storage+96];
	add.f64 	%fd313, %fd311, %fd312;
	ld.shared.f64 	%fd314, [_ZZN3cub18CUB_300001_SM_10006detail6reduce18DeviceReduceKernelINS2_10policy_hubIdyN4cuda3std3__44plusIdEEE10Policy1000EN6thrust24THRUST_300001_SM_1000_NS6detail15normal_iteratorINSD_10device_ptrIdEEEEyS9_dNS7_10__identityEEEvT0_PT3_T1_NS0_13GridEvenShareISN_EET2_T4_E12temp_storage+104];
	add.f64 	%fd315, %fd313, %fd314;
	ld.shared.f64 	%fd316, [_ZZN3cub18CUB_300001_SM_10006detail6reduce18DeviceReduceKernelINS2_10policy_hubIdyN4cuda3std3__44plusIdEEE10Policy1000EN6thrust24THRUST_300001_SM_1000_NS6detail15normal_iteratorINSD_10device_ptrIdEEEEyS9_dNS7_10__identityEEEvT0_PT3_T1_NS0_13GridEvenShareISN_EET2_T4_E12temp_storage+112];
	add.f64 	%fd317, %fd315, %fd316;
	ld.shared.f64 	%fd318, [_ZZN3cub18CUB_300001_SM_10006detail6reduce18DeviceReduceKernelINS2_10policy_hubIdyN4cuda3std3__44plusIdEEE10Policy1000EN6thrust24THRUST_300001_SM_1000_NS6detail15normal_iteratorINSD_10device_ptrIdEEEEyS9_dNS7_10__identityEEEvT0_PT3_T1_NS0_13GridEvenShareISN_EET2_T4_E12temp_storage+120];
	add.f64 	%fd319, %fd317, %fd318;
	ld.shared.f64 	%fd320, [_ZZN3cub18CUB_300001_SM_10006detail6reduce18DeviceReduceKernelINS2_10policy_hubIdyN4cuda3std3__44plusIdEEE10Policy1000EN6thrust24THRUST_300001_SM_1000_NS6detail15normal_iteratorINSD_10device_ptrIdEEEEyS9_dNS7_10__identityEEEvT0_PT3_T1_NS0_13GridEvenShareISN_EET2_T4_E12temp_storage+128];
	add.f64 	%fd321, %fd319, %fd320;
	ld.shared.f64 	%fd322, [_ZZN3cub18CUB_300001_SM_10006detail6reduce18DeviceReduceKernelINS2_10policy_hubIdyN4cuda3std3__44plusIdEEE10Policy1000EN6thrust24THRUST_300001_SM_1000_NS6detail15normal_iteratorINSD_10device_ptrIdEEEEyS9_dNS7_10__identityEEEvT0_PT3_T1_NS0_13GridEvenShareISN_EET2_T4_E12temp_storage+136];
	add.f64 	%fd343, %fd321, %fd322;
	bra.uni 	$L__BB7_46;
$L__BB7_21:
	// begin inline asm
	mov.u32 %r145, %laneid;
	// end inline asm
	and.b32  	%r196, %r5, 992;
	add.s32 	%r197, %r196, 32;
	setp.gt.s32 	%p34, %r197, %r4;
	not.b32 	%r198, %r196;
	add.s32 	%r199, %r4, %r198;
	selp.b32 	%r194, %r199, 31, %p34;
	mov.b64 	%rd77, %fd332;
	mov.b64 	{%r147, %r152}, %rd77;
	mov.b32 	%r153, 1;
	mov.b32 	%r195, -1;
	// begin inline asm
	shfl.sync.down.b32 %r146, %r147, %r153, %r194, %r195;
	// end inline asm
	// begin inline asm
	shfl.sync.down.b32 %r151, %r152, %r153, %r194, %r195;
	// end inline asm
	mov.b64 	%rd78, {%r146, %r151};
	mov.b64 	%fd223, %rd78;
	setp.lt.s32 	%p35, %r145, %r194;
	add.f64 	%fd224, %fd332, %fd223;
	selp.f64 	%fd225, %fd224, %fd332, %p35;
	mov.b64 	%rd79, %fd225;
	mov.b64 	{%r157, %r162}, %rd79;
	mov.b32 	%r163, 2;
	// begin inline asm
	shfl.sync.down.b32 %r156, %r157, %r163, %r194, %r195;
	// end inline asm
	// begin inline asm
	shfl.sync.down.b32 %r161, %r162, %r163, %r194, %r195;
	// end inline asm
	mov.b64 	%rd80, {%r156, %r161};
	mov.b64 	%fd226, %rd80;
	add.s32 	%r200, %r145, 2;
	setp.gt.s32 	%p36, %r200, %r194;
	add.f64 	%fd227, %fd225, %fd226;
	selp.f64 	%fd228, %fd225, %fd227, %p36;
	mov.b64 	%rd81, %fd228;
	mov.b64 	{%r167, %r172}, %rd81;
	mov.b32 	%r173, 4;
	// begin inline asm
	shfl.sync.down.b32 %r166, %r167, %r173, %r194, %r195;
	// end inline asm
	// begin inline asm
	shfl.sync.down.b32 %r171, %r172, %r173, %r194, %r195;
	// end inline asm
	mov.b64 	%rd82, {%r166, %r171};
	mov.b64 	%fd229, %rd82;
	add.s32 	%r201, %r145, 4;
	setp.gt.s32 	%p37, %r201, %r194;
	add.f64 	%fd230, %fd228, %fd229;
	selp.f64 	%fd231, %fd228, %fd230, %p37;
	mov.b64 	%rd83, %fd231;
	mov.b64 	{%r177, %r182}, %rd83;
	mov.b32 	%r183, 8;
	// begin inline asm
	shfl.sync.down.b32 %r176, %r177, %r183, %r194, %r195;
	// end inline asm
	// begin inline asm
	shfl.sync.down.b32 %r181, %r182, %r183, %r194, %r195;
	// end inline asm
	mov.b64 	%rd84, {%r176, %r181};
	mov.b64 	%fd232, %rd84;
	add.s32 	%r202, %r145, 8;
	setp.gt.s32 	%p38, %r202, %r194;
	add.f64 	%fd233, %fd231, %fd232;
	selp.f64 	%fd234, %fd231, %fd233, %p38;
	mov.b64 	%rd85, %fd234;
	mov.b64 	{%r187, %r192}, %rd85;
	mov.b32 	%r193, 16;
	// begin inline asm
	shfl.sync.down.b32 %r186, %r187, %r193, %r194, %r195;
	// end inline asm
	// begin inline asm
	shfl.sync.down.b32 %r191, %r192, %r193, %r194, %r195;
	// end inline asm
	mov.b64 	%rd86, {%r186, %r191};
	mov.b64 	%fd235, %rd86;
	add.s32 	%r203, %r145, 16;
	setp.gt.s32 	%p39, %r203, %r194;
	add.f64 	%fd236, %fd234, %fd235;
	selp.f64 	%fd343, %fd234, %fd236, %p39;
	setp.ne.s32 	%p40, %r145, 0;
	@%p40 bra 	$L__BB7_23;
	shr.u32 	%r204, %r5, 2;
	and.b32  	%r205, %r204, 248;
	mov.u32 	%r206, _ZZN3cub18CUB_300001_SM_10006detail6reduce18DeviceReduceKernelINS2_10policy_hubIdyN4cuda3std3__44plusIdEEE10Policy1000EN6thrust24THRUST_300001_SM_1000_NS6detail15normal_iteratorINSD_10device_ptrIdEEEEyS9_dNS7_10__identityEEEvT0_PT3_T1_NS0_13GridEvenShareISN_EET2_T4_E12temp_storage;
	add.s32 	%r207, %r206, %r205;
	st.shared.f64 	[%r207+16], %fd343;
$L__BB7_23:
	bar.sync 	0;
	setp.ne.s32 	%p41, %r5, 0;
	@%p41 bra 	$L__BB7_46;
	setp.gt.s32 	%p42, %r4, 32;
	ld.shared.f64 	%fd237, [_ZZN3cub18CUB_300001_SM_10006detail6reduce18DeviceReduceKernelINS2_10policy_hubIdyN4cuda3std3__44plusIdEEE10Policy1000EN6thrust24THRUST_300001_SM_1000_NS6detail15normal_iteratorINSD_10device_ptrIdEEEEyS9_dNS7_10__identityEEEvT0_PT3_T1_NS0_13GridEvenShareISN_EET2_T4_E12temp_storage+24];
	add.f64 	%fd238, %fd343, %fd237;
	selp.f64 	%fd239, %fd238, %fd343, %p42;
	setp.gt.s32 	%p43, %r4, 64;
	ld.shared.f64 	%fd240, [_ZZN3cub18CUB_300001_SM_10006detail6reduce18DeviceReduceKernelINS2_10policy_hubIdyN4cuda3std3__44plusIdEEE10Policy1000EN6thrust24THRUST_300001_SM_1000_NS6detail15normal_iteratorINSD_10device_ptrIdEEEEyS9_dNS7_10__identityEEEvT0_PT3_T1_NS0_13GridEvenShareISN_EET2_T4_E12temp_storage+32];
	add.f64 	%fd241, %fd240, %fd239;
	selp.f64 	%fd242, %fd241, %fd239, %p43;
	setp.gt.s32 	%p44, %r4, 96;
	ld.shared.f64 	%fd243, [_ZZN3cub18CUB_300001_SM_10006detail6reduce18DeviceReduceKernelINS2_10policy_hubIdyN4cuda3std3__44plusIdEEE10Policy1000EN6thrust24THRUST_300001_SM_1000_NS6detail15normal_iteratorINSD_10device_ptrIdEEEEyS9_dNS7_10__identityEEEvT0_PT3_T1_NS0_13GridEvenShareISN_EET2_T4_E12temp_storage+40];
	add.f64 	%fd244, %fd243, %fd242;
	selp.f64 	%fd245, %fd244, %fd242, %p44;
	setp.gt.s32 	%p45, %r4, 128;
	ld.shared.f64 	%fd246, [_ZZN3cub18CUB_300001_SM_10006detail6reduce18DeviceReduceKernelINS2_10policy_hubIdyN4cuda3std3__44plusIdEEE10Policy1000EN6thrust24THRUST_300001_SM_1000_NS6detail15normal_iteratorINSD_10device_ptrIdEEEEyS9_dNS7_10__identityEEEvT0_PT3_T1_NS0_13GridEvenShareISN_EET2_T4_E12temp_storage+48];
	add.f64 	%fd247, %fd246, %fd245;
	selp.f64 	%fd248, %fd247, %fd245, %p45;
	setp.gt.s32 	%p46, %r4, 160;
	ld.shared.f64 	%fd249, [_ZZN3cub18CUB_300001_SM_10006detail6reduce18DeviceReduceKernelINS2_10policy_hubIdyN4cuda3std3__44plusIdEEE10Policy1000EN6thrust24THRUST_300001_SM_1000_NS6detail15normal_iteratorINSD_10device_ptrIdEEEEyS9_dNS7_10__identityEEEvT0_PT3_T1_NS0_13GridEvenShareISN_EET2_T4_E12temp_storage+56];
	add.f64 	%fd250, %fd249, %fd248;
	selp.f64 	%fd251, %fd250, %fd248, %p46;
	setp.gt.s32 	%p47, %r4, 192;
	ld.shared.f64 	%fd252, [_ZZN3cub18CUB_300001_SM_10006detail6reduce18DeviceReduceKernelINS2_10policy_hubIdyN4cuda3std3__44plusIdEEE10Policy1000EN6thrust24THRUST_300001_SM_1000_NS6detail15normal_iteratorINSD_10device_ptrIdEEEEyS9_dNS7_10__identityEEEvT0_PT3_T1_NS0_13GridEvenShareISN_EET2_T4_E12temp_storage+64];
	add.f64 	%fd253, %fd252, %fd251;
	selp.f64 	%fd254, %fd253, %fd251, %p47;
	setp.gt.s32 	%p48, %r4, 224;
	ld.shared.f64 	%fd255, [_ZZN3cub18CUB_300001_SM_10006detail6reduce18DeviceReduceKernelINS2_10policy_hubIdyN4cuda3std3__44plusIdEEE10Policy1000EN6thrust24THRUST_300001_SM_1000_NS6detail15normal_iteratorINSD_10device_ptrIdEEEEyS9_dNS7_10__identityEEEvT0_PT3_T1_NS0_13GridEvenShareISN_EET2_T4_E12temp_storage+72];
	add.f64 	%fd256, %fd255, %fd254;
	selp.f64 	%fd257, %fd256, %fd254, %p48;
	setp.gt.s32 	%p49, %r4, 256;
	ld.shared.f64 	%fd258, [_ZZN3cub18CUB_300001_SM_10006detail6reduce18DeviceReduceKernelINS2_10policy_hubIdyN4cuda3std3__44plusIdEEE10Policy1000EN6thrust24THRUST_300001_SM_1000_NS6detail15normal_iteratorINSD_10device_ptrIdEEEEyS9_dNS7_10__identityEEEvT0_PT3_T1_NS0_13GridEvenShareISN_EET2_T4_E12temp_storage+80];
	add.f64 	%fd259, %fd258, %fd257;
	selp.f64 	%fd260, %fd259, %fd257, %p49;
	setp.gt.s32 	%p50, %r4, 288;
	ld.shared.f64 	%fd261, [_ZZN3cub18CUB_300001_SM_10006detail6reduce18DeviceReduceKernelINS2_10policy_hubIdyN4cuda3std3__44plusIdEEE10Policy1000EN6thrust24THRUST_300001_SM_1000_NS6detail15normal_iteratorINSD_10device_ptrIdEEEEyS9_dNS7_10__identityEEEvT0_PT3_T1_NS0_13GridEvenShareISN_EET2_T4_E12temp_storage+88];
	add.f64 	%fd262, %fd261, %fd260;
	selp.f64 	%fd263, %fd262, %fd260, %p50;
	setp.gt.s32 	%p51, %r4, 320;
	ld.shared.f64 	%fd264, [_ZZN3cub18CUB_300001_SM_10006detail6reduce18DeviceReduceKernelINS2_10policy_hubIdyN4cuda3std3__44plusIdEEE10Policy1000EN6thrust24THRUST_300001_SM_1000_NS6detail15normal_iteratorINSD_10device_ptrIdEEEEyS9_dNS7_10__identityEEEvT0_PT3_T1_NS0_13GridEvenShareISN_EET2_T4_E12temp_storage+96];
	add.f64 	%fd265, %fd264, %fd263;
	selp.f64 	%fd266, %fd265, %fd263, %p51;
	setp.gt.s32 	%p52, %r4, 352;
	ld.shared.f64 	%fd267, [_ZZN3cub18CUB_300001_SM_10006detail6reduce18DeviceReduceKernelINS2_10policy_hubIdyN4cuda3std3__44plusIdEEE10Policy1000EN6thrust24THRUST_300001_SM_1000_NS6detail15normal_iteratorINSD_10device_ptrIdEEEEyS9_dNS7_10__identityEEEvT0_PT3_T1_NS0_13GridEvenShareISN_EET2_T4_E12temp_storage+104];
	add.f64 	%fd268, %fd267, %fd266;
	selp.f64 	%fd269, %fd268, %fd266, %p52;
	setp.gt.s32 	%p53, %r4, 384;
	ld.shared.f64 	%fd270, [_ZZN3cub18CUB_300001_SM_10006detail6reduce18DeviceReduceKernelINS2_10policy_hubIdyN4cuda3std3__44plusIdEEE10Policy1000EN6thrust24THRUST_300001_SM_1000_NS6detail15normal_iteratorINSD_10device_ptrIdEEEEyS9_dNS7_10__identityEEEvT0_PT3_T1_NS0_13GridEvenShareISN_EET2_T4_E12temp_storage+112];
	add.f64 	%fd271, %fd270, %fd269;
	selp.f64 	%fd272, %fd271, %fd269, %p53;
	setp.gt.s32 	%p54, %r4, 416;
	ld.shared.f64 	%fd273, [_ZZN3cub18CUB_300001_SM_10006detail6reduce18DeviceReduceKernelINS2_10policy_hubIdyN4cuda3std3__44plusIdEEE10Policy1000EN6thrust24THRUST_300001_SM_1000_NS6detail15normal_iteratorINSD_10device_ptrIdEEEEyS9_dNS7_10__identityEEEvT0_PT3_T1_NS0_13GridEvenShareISN_EET2_T4_E12temp_storage+120];
	add.f64 	%fd274, %fd273, %fd272;
	selp.f64 	%fd275, %fd274, %fd272, %p54;
	setp.gt.s32 	%p55, %r4, 448;
	ld.shared.f64 	%fd276, [_ZZN3cub18CUB_300001_SM_10006detail6reduce18DeviceReduceKernelINS2_10policy_hubIdyN4cuda3std3__44plusIdEEE10Policy1000EN6thrust24THRUST_300001_SM_1000_NS6detail15normal_iteratorINSD_10device_ptrIdEEEEyS9_dNS7_10__identityEEEvT0_PT3_T1_NS0_13GridEvenShareISN_EET2_T4_E12temp_storage+128];
	add.f64 	%fd277, %fd276, %fd275;
	selp.f64 	%fd278, %fd277, %fd275, %p55;
	setp.gt.s32 	%p56, %r4, 480;
	ld.shared.f64 	%fd279, [_ZZN3cub18CUB_300001_SM_10006detail6reduce18DeviceReduceKernelINS2_10policy_hubIdyN4cuda3std3__44plusIdEEE10Policy1000EN6thrust24THRUST_300001_SM_1000_NS6detail15normal_iteratorINSD_10device_ptrIdEEEEyS9_dNS7_10__identityEEEvT0_PT3_T1_NS0_13GridEvenShareISN_EET2_T4_E12temp_storage+136];
	add.f64 	%fd280, %fd279, %fd278;
	selp.f64 	%fd343, %fd280, %fd278, %p56;
	bra.uni 	$L__BB7_46;
$L__BB7_25:
	cvt.u32.u64 	%r52, %rd4;
	mov.u32 	%r27, %tid.x;
	add.s32 	%r53, %r52, %r27;
	mul.wide.u32 	%rd27, %r53, 8;
	add.s64 	%rd28, %rd2, %rd27;
	ld.global.f64 	%fd41, [%rd28];
	ld.global.f64 	%fd42, [%rd28+4096];
	ld.global.f64 	%fd43, [%rd28+8192];
	ld.global.f64 	%fd44, [%rd28+12288];
	ld.global.f64 	%fd45, [%rd28+16384];
	ld.global.f64 	%fd46, [%rd28+20480];
	ld.global.f64 	%fd47, [%rd28+24576];
	add.f64 	%fd48, %fd41, %fd42;
	add.f64 	%fd49, %fd48, %fd43;
	add.f64 	%fd50, %fd49, %fd44;
	add.f64 	%fd51, %fd50, %fd45;
	add.f64 	%fd52, %fd51, %fd46;
	add.f64 	%fd342, %fd52, %fd47;
	setp.lt.u64 	%p2, %rd5, %rd3;
	@%p2 bra 	$L__BB7_42;
	cvt.u32.u64 	%r55, %rd3;
	cvt.u64.u32 	%rd10, %r27;
	add.s64 	%rd103, %rd4, %rd3;
	cvt.u32.u64 	%r28, %rd1;
	not.b32 	%r57, %r27;
	add.s32 	%r58, %r57, %r28;
	sub.s32 	%r59, %r58, %r55;
	sub.s32 	%r272, %r59, %r52;
	add.s64 	%rd29, %rd103, %rd10;
	shl.b64 	%rd30, %rd29, 3;
	add.s64 	%rd31, %rd30, %rd2;
	add.s64 	%rd102, %rd31, 32768;
	mov.b32 	%r273, 0;
	mov.u64 	%rd104, %rd4;
$L__BB7_27:
	cvt.s64.s32 	%rd16, %r50;
	add.s64 	%rd104, %rd104, %rd16;
	add.s64 	%rd32, %rd1, -3584;
	setp.gt.u64 	%p3, %rd104, %rd32;
	@%p3 bra 	$L__BB7_29;
	mul.lo.s32 	%r61, %r1, 3584;
	cvt.s64.s32 	%rd33, %r61;
	add.s64 	%rd34, %rd104, %rd10;
	shl.b64 	%rd35, %rd34, 3;
	add.s64 	%rd36, %rd2, %rd35;
	ld.global.f64 	%fd53, [%rd36];
	ld.global.f64 	%fd54, [%rd36+4096];
	ld.global.f64 	%fd55, [%rd36+8192];
	ld.global.f64 	%fd56, [%rd36+12288];
	ld.global.f64 	%fd57, [%rd36+16384];
	ld.global.f64 	%fd58, [%rd36+20480];
	ld.global.f64 	%fd59, [%rd36+24576];
	add.f64 	%fd60, %fd342, %fd53;
	add.f64 	%fd61, %fd60, %fd54;
	add.f64 	%fd62, %fd61, %fd55;
	add.f64 	%fd63, %fd62, %fd56;
	add.f64 	%fd64, %fd63, %fd57;
	add.f64 	%fd65, %fd64, %fd58;
	add.f64 	%fd342, %fd65, %fd59;
	sub.s64 	%rd37, %rd1, %rd104;
	setp.lt.u64 	%p4, %rd37, %rd33;
	add.s32 	%r273, %r273, 1;
	add.s64 	%rd103, %rd103, %rd33;
	sub.s32 	%r272, %r272, %r61;
	mul.wide.s32 	%rd38, %r61, 8;
	add.s64 	%rd102, %rd102, %rd38;
	@%p4 bra 	$L__BB7_42;
	bra.uni 	$L__BB7_27;
$L__BB7_29:
	setp.le.u64 	%p5, %rd1, %rd104;
	cvt.u32.u64 	%r62, %rd104;
	cvt.u32.u64 	%r63, %rd1;
	sub.s32 	%r64, %r63, %r62;
	setp.ge.s32 	%p6, %r27, %r64;
	or.pred  	%p7, %p5, %p6;
	@%p7 bra 	$L__BB7_42;
	cvt.u32.u64 	%r66, %rd16;
	cvt.u32.u64 	%r67, %rd4;
	not.b32 	%r68, %r27;
	add.s32 	%r69, %r68, %r28;
	add.s32 	%r70, %r66, %r67;
	sub.s32 	%r71, %r69, %r70;
	mul.lo.s32 	%r72, %r1, %r273;
	mad.lo.s32 	%r73, %r72, -3584, %r71;
	shr.u32 	%r74, %r73, 9;
	add.s32 	%r34, %r74, 1;
	and.b32  	%r35, %r34, 15;
	setp.lt.u32 	%p8, %r73, 7680;
	mov.u32 	%r276, %r27;
	@%p8 bra 	$L__BB7_33;
	shr.u32 	%r75, %r272, 9;
	add.s32 	%r76, %r75, 1;
	and.b32  	%r77, %r76, 16777200;
	neg.s32 	%r274, %r77;
	mov.u32 	%r276, %r27;
$L__BB7_32:
	.pragma "nounroll";
	ld.global.f64 	%fd67, [%rd102+-32768];
	add.f64 	%fd68, %fd342, %fd67;
	ld.global.f64 	%fd69, [%rd102+-28672];
	add.f64 	%fd70, %fd68, %fd69;
	ld.global.f64 	%fd71, [%rd102+-24576];
	add.f64 	%fd72, %fd70, %fd71;
	ld.global.f64 	%fd73, [%rd102+-20480];
	add.f64 	%fd74, %fd72, %fd73;
	ld.global.f64 	%fd75, [%rd102+-16384];
	add.f64 	%fd76, %fd74, %fd75;
	ld.global.f64 	%fd77, [%rd102+-12288];
	add.f64 	%fd78, %fd76, %fd77;
	ld.global.f64 	%fd79, [%rd102+-8192];
	add.f64 	%fd80, %fd78, %fd79;
	ld.global.f64 	%fd81, [%rd102+-4096];
	add.f64 	%fd82, %fd80, %fd81;
	ld.global.f64 	%fd83, [%rd102];
	add.f64 	%fd84, %fd82, %fd83;
	ld.global.f64 	%fd85, [%rd102+4096];
	add.f64 	%fd86, %fd84, %fd85;
	ld.global.f64 	%fd87, [%rd102+8192];
	add.f64 	%fd88, %fd86, %fd87;
	ld.global.f64 	%fd89, [%rd102+12288];
	add.f64 	%fd90, %fd88, %fd89;
	ld.global.f64 	%fd91, [%rd102+16384];
	add.f64 	%fd92, %fd90, %fd91;
	ld.global.f64 	%fd93, [%rd102+20480];
	add.f64 	%fd94, %fd92, %fd93;
	ld.global.f64 	%fd95, [%rd102+24576];
	add.f64 	%fd96, %fd94, %fd95;
	ld.global.f64 	%fd97, [%rd102+28672];
	add.f64 	%fd342, %fd96, %fd97;
	add.s32 	%r276, %r276, 8192;
	add.s32 	%r274, %r274, 16;
	add.s64 	%rd102, %rd102, 65536;
	setp.ne.s32 	%p9, %r274, 0;
	@%p9 bra 	$L__BB7_32;
$L__BB7_33:
	setp.eq.s32 	%p10, %r35, 0;
	@%p10 bra 	$L__BB7_42;
	and.b32  	%r42, %r34, 7;
	setp.lt.u32 	%p11, %r35, 8;
	@%p11 bra 	$L__BB7_36;
	cvt.u64.u32 	%rd39, %r276;
	add.s64 	%rd40, %rd104, %rd39;
	shl.b64 	%rd41, %rd40, 3;
	add.s64 	%rd42, %rd2, %rd41;
	ld.global.f64 	%fd99, [%rd42];
	add.f64 	%fd100, %fd342, %fd99;
	ld.global.f64 	%fd101, [%rd42+4096];
	add.f64 	%fd102, %fd100, %fd101;
	ld.global.f64 	%fd103, [%rd42+8192];
	add.f64 	%fd104, %fd102, %fd103;
	ld.global.f64 	%fd105, [%rd42+12288];
	add.f64 	%fd106, %fd104, %fd105;
	ld.global.f64 	%fd107, [%rd42+16384];
	add.f64 	%fd108, %fd106, %fd107;
	ld.global.f64 	%fd109, [%rd42+20480];
	add.f64 	%fd110, %fd108, %fd109;
	ld.global.f64 	%fd111, [%rd42+24576];
	add.f64 	%fd112, %fd110, %fd111;
	ld.global.f64 	%fd113, [%rd42+28672];
	add.f64 	%fd342, %fd112, %fd113;
	add.s32 	%r276, %r276, 4096;
$L__BB7_36:
	setp.eq.s32 	%p12, %r42, 0;
	@%p12 bra 	$L__BB7_42;
	setp.lt.u32 	%p13, %r42, 4;
	@%p13 bra 	$L__BB7_39;
	cvt.u64.u32 	%rd43, %r276;
	add.s64 	%rd44, %rd104, %rd43;
	shl.b64 	%rd45, %rd44, 3;
	add.s64 	%rd46, %rd2, %rd45;
	ld.global.f64 	%fd115, [%rd46];
	add.f64 	%fd116, %fd342, %fd115;
	ld.global.f64 	%fd117, [%rd46+4096];
	add.f64 	%fd118, %fd116, %fd117;
	ld.global.f64 	%fd119, [%rd46+8192];
	add.f64 	%fd120, %fd118, %fd119;
	ld.global.f64 	%fd121, [%rd46+12288];
	add.f64 	%fd342, %fd120, %fd121;
	add.s32 	%r276, %r276, 2048;
$L__BB7_39:
	and.b32  	%r78, %r34, 3;
	setp.eq.s32 	%p14, %r78, 0;
	@%p14 bra 	$L__BB7_42;
	cvt.u64.u32 	%rd47, %r276;
	add.s64 	%rd48, %rd47, %rd103;
	shl.b64 	%rd49, %rd48, 3;
	add.s64 	%rd106, %rd2, %rd49;
	cvt.u16.u32 	%rs1, %r272;
	shr.u16 	%rs2, %rs1, 9;
	add.s16 	%rs3, %rs2, 1;
	cvt.u32.u16 	%r79, %rs3;
	and.b32  	%r80, %r79, 3;
	neg.s32 	%r279, %r80;
$L__BB7_41:
	.pragma "nounroll";
	ld.global.f64 	%fd122, [%rd106];
	add.f64 	%fd342, %fd342, %fd122;
	add.s64 	%rd106, %rd106, 4096;
	add.s32 	%r279, %r279, 1;
	setp.ne.s32 	%p15, %r279, 0;
	@%p15 bra 	$L__BB7_41;
$L__BB7_42:
	// begin inline asm
	mov.u32 %r81, %laneid;
	// end inline asm
	mov.b64 	%rd50, %fd342;
	mov.b64 	{%r83, %r88}, %rd50;
	mov.b32 	%r89, 1;
	mov.b32 	%r130, 31;
	mov.b32 	%r131, -1;
	// begin inline asm
	shfl.sync.down.b32 %r82, %r83, %r89, %r130, %r131;
	// end inline asm
	// begin inline asm
	shfl.sync.down.b32 %r87, %r88, %r89, %r130, %r131;
	// end inline asm
	mov.b64 	%rd51, {%r82, %r87};
	mov.b64 	%fd123, %rd51;
	setp.gt.s32 	%p16, %r81, 30;
	add.f64 	%fd124, %fd342, %fd123;
	selp.f64 	%fd125, %fd342, %fd124, %p16;
	mov.b64 	%rd52, %fd125;
	mov.b64 	{%r93, %r98}, %rd52;
	mov.b32 	%r99, 2;
	// begin inline asm
	shfl.sync.down.b32 %r92, %r93, %r99, %r130, %r131;
	// end inline asm
	// begin inline asm
	shfl.sync.down.b32 %r97, %r98, %r99, %r130, %r131;
	// end inline asm
	mov.b64 	%rd53, {%r92, %r97};
	mov.b64 	%fd126, %rd53;
	setp.gt.s32 	%p17, %r81, 29;
	add.f64 	%fd127, %fd125, %fd126;
	selp.f64 	%fd128, %fd125, %fd127, %p17;
	mov.b64 	%rd54, %fd128;
	mov.b64 	{%r103, %r108}, %rd54;
	mov.b32 	%r109, 4;
	// begin inline asm
	shfl.sync.down.b32 %r102, %r103, %r109, %r130, %r131;
	// end inline asm
	// begin inline asm
	shfl.sync.down.b32 %r107, %r108, %r109, %r130, %r131;
	// end inline asm
	mov.b64 	%rd55, {%r102, %r107};
	mov.b64 	%fd129, %rd55;
	setp.gt.s32 	%p18, %r81, 27;
	add.f64 	%fd130, %fd128, %fd129;
	selp.f64 	%fd131, %fd128, %fd130, %p18;
	mov.b64 	%rd56, %fd131;
	mov.b64 	{%r113, %r118}, %rd56;
	mov.b32 	%r119, 8;
	// begin inline asm
	shfl.sync.down.b32 %r112, %r113, %r119, %r130, %r131;
	// end inline asm
	// begin inline asm
	shfl.sync.down.b32 %r117, %r118, %r119, %r130, %r131;
	// end inline asm
	mov.b64 	%rd57, {%r112, %r117};
	mov.b64 	%fd132, %rd57;
	setp.gt.s32 	%p19, %r81, 23;
	add.f64 	%fd133, %fd131, %fd132;
	selp.f64 	%fd134, %fd131, %fd133, %p19;
	mov.b64 	%rd58, %fd134;
	mov.b64 	{%r123, %r128}, %rd58;
	mov.b32 	%r129, 16;
	// begin inline asm
	shfl.sync.down.b32 %r122, %r123, %r129, %r130, %r131;
	// end inline asm
	// begin inline asm
	shfl.sync.down.b32 %r127, %r128, %r129, %r130, %r131;
	// end inline asm
	mov.b64 	%rd59, {%r122, %r127};
	mov.b64 	%fd135, %rd59;
	setp.gt.s32 	%p20, %r81, 15;
	add.f64 	%fd37, %fd134, %fd135;
	selp.f64 	%fd343, %fd134, %fd37, %p20;
	setp.ne.s32 	%p21, %r81, 0;
	@%p21 bra 	$L__BB7_44;
	shr.u32 	%r132, %r27, 2;
	and.b32  	%r133, %r132, 248;
	mov.u32 	%r134, _ZZN3cub18CUB_300001_SM_10006detail6reduce18DeviceReduceKernelINS2_10policy_hubIdyN4cuda3std3__44plusIdEEE10Policy1000EN6thrust24THRUST_300001_SM_1000_NS6detail15normal_iteratorINSD_10device_ptrIdEEEEyS9_dNS7_10__identityEEEvT0_PT3_T1_NS0_13GridEvenShareISN_EET2_T4_E12temp_storage;
	add.s32 	%r135, %r134, %r133;
	st.shared.f64 	[%r135+16], %fd37;
$L__BB7_44:
	bar.sync 	0;
	setp.ne.s32 	%p22, %r27, 0;
	@%p22 bra 	$L__BB7_46;
	ld.shared.f64 	%fd136, [_ZZN3cub18CUB_300001_SM_10006detail6reduce18DeviceReduceKernelINS2_10policy_hubIdyN4cuda3std3__44plusIdEEE10Policy1000EN6thrust24THRUST_300001_SM_1000_NS6detail15normal_iteratorINSD_10device_ptrIdEEEEyS9_dNS7_10__identityEEEvT0_PT3_T1_NS0_13GridEvenShareISN_EET2_T4_E12temp_storage+24];
	add.f64 	%fd137, %fd343, %fd136;
	ld.shared.f64 	%fd138, [_ZZN3cub18CUB_300001_SM_10006detail6reduce18DeviceReduceKernelINS2_10policy_hubIdyN4cuda3std3__44plusIdEEE10Policy1000EN6thrust24THRUST_300001_SM_1000_NS6detail15normal_iteratorINSD_10device_ptrIdEEEEyS9_dNS7_10__identityEEEvT0_PT3_T1_NS0_13GridEvenShareISN_EET2_T4_E12temp_storage+32];
	add.f64 	%fd139, %fd137, %fd138;
	ld.shared.f64 	%fd140, [_ZZN3cub18CUB_300001_SM_10006detail6reduce18DeviceReduceKernelINS2_10policy_hubIdyN4cuda3std3__44plusIdEEE10Policy1000EN6thrust24THRUST_300001_SM_1000_NS6detail15normal_iteratorINSD_10device_ptrIdEEEEyS9_dNS7_10__identityEEEvT0_PT3_T1_NS0_13GridEvenShareISN_EET2_T4_E12temp_storage+40];
	add.f64 	%fd141, %fd139, %fd140;
	ld.shared.f64 	%fd142, [_ZZN3cub18CUB_300001_SM_10006detail6reduce18DeviceReduceKernelINS2_10policy_hubIdyN4cuda3std3__44plusIdEEE10Policy1000EN6thrust24THRUST_300001_SM_1000_NS6detail15normal_iteratorINSD_10device_ptrIdEEEEyS9_dNS7_10__identityEEEvT0_PT3_T1_NS0_13GridEvenShareISN_EET2_T4_E12temp_storage+48];
	add.f64 	%fd143, %fd141, %fd142;
	ld.shared.f64 	%fd144, [_ZZN3cub18CUB_300001_SM_10006detail6reduce18DeviceReduceKernelINS2_10policy_hubIdyN4cuda3std3__44plusIdEEE10Policy1000EN6thrust24THRUST_300001_SM_1000_NS6detail15normal_iteratorINSD_10device_ptrIdEEEEyS9_dNS7_10__identityEEEvT0_PT3_T1_NS0_13GridEvenShareISN_EET2_T4_E12temp_storage+56];
	add.f64 	%fd145, %fd143, %fd144;
	ld.shared.f64 	%fd146, [_ZZN3cub18CUB_300001_SM_10006detail6reduce18DeviceReduceKernelINS2_10policy_hubIdyN4cuda3std3__44plusIdEEE10Policy1000EN6thrust24THRUST_300001_SM_1000_NS6detail15normal_iteratorINSD_10device_ptrIdEEEEyS9_dNS7_10__identityEEEvT0_PT3_T1_NS0_13GridEvenShareISN_EET2_T4_E12temp_storage+64];
	add.f64 	%fd147, %fd145, %fd146;
	ld.shared.f64 	%fd148, [_ZZN3cub18CUB_300001_SM_10006detail6reduce18DeviceReduceKernelINS2_10policy_hubIdyN4cuda3std3__44plusIdEEE10Policy1000EN6thrust24THRUST_300001_SM_1000_NS6detail15normal_iteratorINSD_10device_ptrIdEEEEyS9_dNS7_10__identityEEEvT0_PT3_T1_NS0_13GridEvenShareISN_EET2_T4_E12temp_storage+72];
	add.f64 	%fd149, %fd147, %fd148;
	ld.shared.f64 	%fd150, [_ZZN3cub18CUB_300001_SM_10006detail6reduce18DeviceReduceKernelINS2_10policy_hubIdyN4cuda3std3__44plusIdEEE10Policy1000EN6thrust24THRUST_300001_SM_1000_NS6detail15normal_iteratorINSD_10device_ptrIdEEEEyS9_dNS7_10__identityEEEvT0_PT3_T1_NS0_13GridEvenShareISN_EET2_T4_E12temp_storage+80];
	add.f64 	%fd151, %fd149, %fd150;
	ld.shared.f64 	%fd152, [_ZZN3cub18CUB_300001_SM_10006detail6reduce18DeviceReduceKernelINS2_10policy_hubIdyN4cuda3std3__44plusIdEEE10Policy1000EN6thrust24THRUST_300001_SM_1000_NS6detail15normal_iteratorINSD_10device_ptrIdEEEEyS9_dNS7_10__identityEEEvT0_PT3_T1_NS0_13GridEvenShareISN_EET2_T4_E12temp_storage+88];
	add.f64 	%fd153, %fd151, %fd152;
	ld.shared.f64 	%fd154, [_ZZN3cub18CUB_300001_SM_10006detail6reduce18DeviceReduceKernelINS2_10policy_hubIdyN4cuda3std3__44plusIdEEE10Policy1000EN6thrust24THRUST_300001_SM_1000_NS6detail15normal_iteratorINSD_10device_ptrIdEEEEyS9_dNS7_10__identityEEEvT0_PT3_T1_NS0_13GridEvenShareISN_EET2_T4_E12temp_storage+96];
	add.f64 	%fd155, %fd153, %fd154;
	ld.shared.f64 	%fd156, [_ZZN3cub18CUB_300001_SM_10006detail6reduce18DeviceReduceKernelINS2_10policy_hubIdyN4cuda3std3__44plusIdEEE10Policy1000EN6thrust24THRUST_300001_SM_1000_NS6detail15normal_iteratorINSD_10device_ptrIdEEEEyS9_dNS7_10__identityEEEvT0_PT3_T1_NS0_13GridEvenShareISN_EET2_T4_E12temp_storage+104];
	add.f64 	%fd157, %fd155, %fd156;
	ld.shared.f64 	%fd158, [_ZZN3cub18CUB_300001_SM_10006detail6reduce18DeviceReduceKernelINS2_10policy_hubIdyN4cuda3std3__44plusIdEEE10Policy1000EN6thrust24THRUST_300001_SM_1000_NS6detail15normal_iteratorINSD_10device_ptrIdEEEEyS9_dNS7_10__identityEEEvT0_PT3_T1_NS0_13GridEvenShareISN_EET2_T4_E12temp_storage+112];
	add.f64 	%fd159, %fd157, %fd158;
	ld.shared.f64 	%fd160, [_ZZN3cub18CUB_300001_SM_10006detail6reduce18DeviceReduceKernelINS2_10policy_hubIdyN4cuda3std3__44plusIdEEE10Policy1000EN6thrust24THRUST_300001_SM_1000_NS6detail15normal_iteratorINSD_10device_ptrIdEEEEyS9_dNS7_10__identityEEEvT0_PT3_T1_NS0_13GridEvenShareISN_EET2_T4_E12temp_storage+120];
	add.f64 	%fd161, %fd159, %fd160;
	ld.shared.f64 	%fd162, [_ZZN3cub18CUB_300001_SM_10006detail6reduce18DeviceReduceKernelINS2_10policy_hubIdyN4cuda3std3__44plusIdEEE10Policy1000EN6thrust24THRUST_300001_SM_1000_NS6detail15normal_iteratorINSD_10device_ptrIdEEEEyS9_dNS7_10__identityEEEvT0_PT3_T1_NS0_13GridEvenShareISN_EET2_T4_E12temp_storage+128];
	add.f64 	%fd163, %fd161, %fd162;
	ld.shared.f64 	%fd164, [_ZZN3cub18CUB_300001_SM_10006detail6reduce18DeviceReduceKernelINS2_10policy_hubIdyN4cuda3std3__44plusIdEEE10Policy1000EN6thrust24THRUST_300001_SM_1000_NS6detail15normal_iteratorINSD_10device_ptrIdEEEEyS9_dNS7_10__identityEEEvT0_PT3_T1_NS0_13GridEvenShareISN_EET2_T4_E12temp_storage+136];
	add.f64 	%fd343, %fd163, %fd164;
$L__BB7_46:
	mov.u32 	%r263, %tid.x;
	setp.ne.s32 	%p64, %r263, 0;
	@%p64 bra 	$L__BB7_48;
	ld.param.u64 	%rd100, [_ZN3cub18CUB_300001_SM_10006detail6reduce18DeviceReduceKernelINS2_10policy_hubIdyN4cuda3std3__44plusIdEEE10Policy1000EN6thrust24THRUST_300001_SM_1000_NS6detail15normal_iteratorINSD_10device_ptrIdEEEEyS9_dNS7_10__identityEEEvT0_PT3_T1_NS0_13GridEvenShareISN_EET2_T4__param_1];
	cvta.to.global.u64 	%rd97, %rd100;
	mul.wide.u32 	%rd98, %r2, 8;
	add.s64 	%rd99, %rd97, %rd98;
	st.global.f64 	[%rd99], %fd343;
$L__BB7_48:
	ret;

}
	// .globl	_ZN3cub18CUB_300001_SM_10006detail6reduce28DeviceReduceSingleTileKernelINS2_10policy_hubIdyN4cuda3std3__44plusIdEEE10Policy1000EPdSC_iS9_ddNS7_10__identityEEEvT0_T1_T2_T3_T4_T6_
.visible .entry _ZN3cub18CUB_300001_SM_10006detail6reduce28DeviceReduceSingleTileKernelINS2_10policy_hubIdyN4cuda3std3__44plusIdEEE10Policy1000EPdSC_iS9_ddNS7_10__identityEEEvT0_T1_T2_T3_T4_T6_(
	.param .u64 .ptr .align 1 _ZN3cub18CUB_300001_SM_10006detail6reduce28DeviceReduceSingleTileKernelINS2_10policy_hubIdyN4cuda3std3__44plusIdEEE10Policy1000EPdSC_iS9_ddNS7_10__identityEEEvT0_T1_T2_T3_T4_T6__param_0,
	.param .u64 .ptr .align 1 _ZN3cub18CUB_300001_SM_10006detail6reduce28DeviceReduceSingleTileKernelINS2_10policy_hubIdyN4cuda3std3__44plusIdEEE10Policy1000EPdSC_iS9_ddNS7_10__identityEEEvT0_T1_T2_T3_T4_T6__param_1,
	.param .u32 _ZN3cub18CUB_300001_SM_10006detail6reduce28DeviceReduceSingleTileKernelINS2_10policy_hubIdyN4cuda3std3__44plusIdEEE10Policy1000EPdSC_iS9_ddNS7_10__identityEEEvT0_T1_T2_T3_T4_T6__param_2,
	.param .align 1 .b8 _ZN3cub18CUB_300001_SM_10006detail6reduce28DeviceReduceSingleTileKernelINS2_10policy_hubIdyN4cuda3std3__44plusIdEEE10Policy1000EPdSC_iS9_ddNS7_10__identityEEEvT0_T1_T2_T3_T4_T6__param_3[1],
	.param .f64 _ZN3cub18CUB_300001_SM_10006detail6reduce28DeviceReduceSingleTileKernelINS2_10policy_hubIdyN4cuda3std3__44plusIdEEE10Policy1000EPdSC_iS9_ddNS7_10__identityEEEvT0_T1_T2_T3_T4_T6__param_4,
	.param .align 1 .b8 _ZN3cub18CUB_300001_SM_10006detail6reduce28DeviceReduceSingleTileKernelINS2_10policy_hubIdyN4cuda3std3__44plusIdEEE10Policy1000EPdSC_iS9_ddNS7_10__identityEEEvT0_T1_T2_T3_T4_T6__param_5[1]
)
.maxntid 512
.minnctapersm 1
{
	.reg .pred 	%p<58>;
	.reg .b32 	%r<238>;
	.reg .b64 	%rd<104>;
	.reg .b64 	%fd<232>;
	// demoted variable
	.shared .align 8 .b8 _ZZN3cub18CUB_300001_SM_10006detail6reduce28DeviceReduceSingleTileKernelINS2_10policy_hubIdyN4cuda3std3__44plusIdEEE10Policy1000EPdSC_iS9_ddNS7_10__identityEEEvT0_T1_T2_T3_T4_T6_E12temp_storage[152];
	ld.param.u64 	%rd8, [_ZN3cub18CUB_300001_SM_10006detail6reduce28DeviceReduceSingleTileKernelINS2_10policy_hubIdyN4cuda3std3__44plusIdEEE10Policy1000EPdSC_iS9_ddNS7_10__identityEEEvT0_T1_T2_T3_T4_T6__param_0];
	ld.param.u64 	%rd9, [_ZN3cub18CUB_300001_SM_10006detail6reduce28DeviceReduceSingleTileKernelINS2_10policy_hubIdyN4cuda3std3__44plusIdEEE10Policy1000EPdSC_iS9_ddNS7_10__identityEEEvT0_T1_T2_T3_T4_T6__param_1];
	ld.param.u32 	%r34, [_ZN3cub18CUB_300001_SM_10006detail6reduce28DeviceReduceSingleTileKernelINS2_10policy_hubIdyN4cuda3std3__44plusIdEEE10Policy1000EPdSC_iS9_ddNS7_10__identityEEEvT0_T1_T2_T3_T4_T6__param_2];
	ld.param.f64 	%fd30, [_ZN3cub18CUB_300001_SM_10006detail6reduce28DeviceReduceSingleTileKernelINS2_10policy_hubIdyN4cuda3std3__44plusIdEEE10Policy1000EPdSC_iS9_ddNS7_10__identityEEEvT0_T1_T2_T3_T4_T6__param_4];
	cvta.to.global.u64 	%rd1, %rd9;
	setp.ne.s32 	%p1, %r34, 0;
	@%p1 bra 	$L__BB8_3;
	mov.u32 	%r224, %tid.x;
	setp.ne.s32 	%p57, %r224, 0;
	@%p57 bra 	$L__BB8_39;
	st.global.f64 	[%rd1], %fd30;
	bra.uni 	$L__BB8_39;
$L__BB8_3:
	setp.gt.s32 	%p2, %r34, 3583;
	@%p2 bra 	$L__BB8_21;
	mov.u32 	%r1, %tid.x;
	setp.ge.s32 	%p19, %r1, %r34;
	mov.f64 	%fd223, 0d0000000000000000;
	mov.u32 	%r228, %r1;
	@%p19 bra 	$L__BB8_6;
	mul.wide.u32 	%rd69, %r1, 8;
	add.s64 	%rd68, %rd8, %rd69;
	// begin inline asm
	ld.global.nc.u64 %rd67, [%rd68];
	// end inline asm
	mov.b64 	%fd223, %rd67;
	add.s32 	%r228, %r1, 512;
$L__BB8_6:
	setp.ge.s32 	%p20, %r228, %r34;
	@%p20 bra 	$L__BB8_12;
	not.b32 	%r100, %r228;
	add.s32 	%r4, %r34, %r100;
	and.b32  	%r101, %r4, 1536;
	setp.eq.s32 	%p21, %r101, 1536;
	@%p21 bra 	$L__BB8_10;
	mul.wide.u32 	%rd70, %r228, 8;
	add.s64 	%rd102, %rd8, %rd70;
	shr.u32 	%r102, %r4, 9;
	add.s32 	%r103, %r102, 1;
	and.b32  	%r104, %r103, 3;
	neg.s32 	%r226, %r104;
$L__BB8_9:
	.pragma "nounroll";
	// begin inline asm
	ld.global.nc.u64 %rd71, [%rd102];
	// end inline asm
	mov.b64 	%fd109, %rd71;
	add.f64 	%fd223, %fd223, %fd109;
	add.s32 	%r228, %r228, 512;
	add.s64 	%rd102, %rd102, 4096;
	add.s32 	%r226, %r226, 1;
	setp.ne.s32 	%p22, %r226, 0;
	@%p22 bra 	$L__BB8_9;
$L__BB8_10:
	setp.lt.u32 	%p23, %r4, 1536;
	@%p23 bra 	$L__BB8_12;
$L__BB8_11:
	mul.wide.s32 	%rd81, %r228, 8;
	add.s64 	%rd74, %rd8, %rd81;
	// begin inline asm
	ld.global.nc.u64 %rd73, [%rd74];
	// end inline asm
	mov.b64 	%fd110, %rd73;
	add.f64 	%fd111, %fd223, %fd110;
	add.s64 	%rd76, %rd74, 4096;
	// begin inline asm
	ld.global.nc.u64 %rd75, [%rd76];
	// end inline asm
	mov.b64 	%fd112, %rd75;
	add.f64 	%fd113, %fd111, %fd112;
	add.s64 	%rd78, %rd74, 8192;
	// begin inline asm
	ld.global.nc.u64 %rd77, [%rd78];
	// end inline asm
	mov.b64 	%fd114, %rd77;
	add.f64 	%fd115, %fd113, %fd114;
	add.s64 	%rd80, %rd74, 12288;
	// begin inline asm
	ld.global.nc.u64 %rd79, [%rd80];
	// end inline asm
	mov.b64 	%fd116, %rd79;
	add.f64 	%fd223, %fd115, %fd116;
	add.s32 	%r228, %r228, 2048;
	setp.lt.s32 	%p24, %r228, %r34;
	@%p24 bra 	$L__BB8_11;
$L__BB8_12:
	setp.lt.s32 	%p25, %r34, 512;
	@%p25 bra 	$L__BB8_17;
	// begin inline asm
	mov.u32 %r168, %laneid;
	// end inline asm
	mov.b64 	%rd92, %fd223;
	mov.b64 	{%r170, %r175}, %rd92;
	mov.b32 	%r176, 1;
	mov.b32 	%r217, 31;
	mov.b32 	%r218, -1;
	// begin inline asm
	shfl.sync.down.b32 %r169, %r170, %r176, %r217, %r218;
	// end inline asm
	// begin inline asm
	shfl.sync.down.b32 %r174, %r175, %r176, %r217, %r218;
	// end inline asm
	mov.b64 	%rd93, {%r169, %r174};
	mov.b64 	%fd175, %rd93;
	setp.gt.s32 	%p49, %r168, 30;
	add.f64 	%fd176, %fd223, %fd175;
	selp.f64 	%fd177, %fd223, %fd176, %p49;
	mov.b64 	%rd94, %fd177;
	mov.b64 	{%r180, %r185}, %rd94;
	mov.b32 	%r186, 2;
	// begin inline asm
	shfl.sync.down.b32 %r179, %r180, %r186, %r217, %r218;
	// end inline asm
	// begin inline asm
	shfl.sync.down.b32 %r184, %r185, %r186, %r217, %r218;
	// end inline asm
	mov.b64 	%rd95, {%r179, %r184};
	mov.b64 	%fd178, %rd95;
	setp.gt.s32 	%p50, %r168, 29;
	add.f64 	%fd179, %fd177, %fd178;
	selp.f64 	%fd180, %fd177, %fd179, %p50;
	mov.b64 	%rd96, %fd180;
	mov.b64 	{%r190, %r195}, %rd96;
	mov.b32 	%r196, 4;
	// begin inline asm
	shfl.sync.down.b32 %r189, %r190, %r196, %r217, %r218;
	// end inline asm
	// begin inline asm
	shfl.sync.down.b32 %r194, %r195, %r196, %r217, %r218;
	// end inline asm
	mov.b64 	%rd97, {%r189, %r194};
	mov.b64 	%fd181, %rd97;
	setp.gt.s32 	%p51, %r168, 27;
	add.f64 	%fd182, %fd180, %fd181;
	selp.f64 	%fd183, %fd180, %fd182, %p51;
	mov.b64 	%rd98, %fd183;
	mov.b64 	{%r200, %r205}, %rd98;
	mov.b32 	%r206, 8;
	// begin inline asm
	shfl.sync.down.b32 %r199, %r200, %r206, %r217, %r218;
	// end inline asm
	// begin inline asm
	shfl.sync.down.b32 %r204, %r205, %r206, %r217, %r218;
	// end inline asm
	mov.b64 	%rd99, {%r199, %r204};
	mov.b64 	%fd184, %rd99;
	setp.gt.s32 	%p52, %r168, 23;
	add.f64 	%fd185, %fd183, %fd184;
	selp.f64 	%fd186, %fd183, %fd185, %p52;
	mov.b64 	%rd100, %fd186;
	mov.b64 	{%r210, %r215}, %rd100;
	mov.b32 	%r216, 16;
	// begin inline asm
	shfl.sync.down.b32 %r209, %r210, %r216, %r217, %r218;
	// end inline asm
	// begin inline asm
	shfl.sync.down.b32 %r214, %r215, %r216, %r217, %r218;
	// end inline asm
	mov.b64 	%rd101, {%r209, %r214};
	mov.b64 	%fd187, %rd101;
	setp.gt.s32 	%p53, %r168, 15;
	add.f64 	%fd10, %fd186, %fd187;
	selp.f64 	%fd231, %fd186, %fd10, %p53;
	setp.ne.s32 	%p54, %r168, 0;
	@%p54 bra 	$L__BB8_15;
	shr.u32 	%r219, %r1, 2;
	and.b32  	%r220, %r219, 248;
	mov.u32 	%r221, _ZZN3cub18CUB_300001_SM_10006detail6reduce28DeviceReduceSingleTileKernelINS2_10policy_hubIdyN4cuda3std3__44plusIdEEE10Policy1000EPdSC_iS9_ddNS7_10__identityEEEvT0_T1_T2_T3_T4_T6_E12temp_storage;
	add.s32 	%r222, %r221, %r220;
	st.shared.f64 	[%r222+16], %fd10;
$L__BB8_15:
	bar.sync 	0;
	setp.ne.s32 	%p55, %r1, 0;
	@%p55 bra 	$L__BB8_37;
	ld.shared.f64 	%fd188, [_ZZN3cub18CUB_300001_SM_10006detail6reduce28DeviceReduceSingleTileKernelINS2_10policy_hubIdyN4cuda3std3__44plusIdEEE10Policy1000EPdSC_iS9_ddNS7_10__identityEEEvT0_T1_T2_T3_T4_T6_E12temp_storage+24];
	add.f64 	%fd189, %fd231, %fd188;
	ld.shared.f64 	%fd190, [_ZZN3cub18CUB_300001_SM_10006detail6reduce28DeviceReduceSingleTileKernelINS2_10policy_hubIdyN4cuda3std3__44plusIdEEE10Policy1000EPdSC_iS9_ddNS7_10__identityEEEvT0_T1_T2_T3_T4_T6_E12temp_storage+32];
	add.f64 	%fd191, %fd189, %fd190;
	ld.shared.f64 	%fd192, [_ZZN3cub18CUB_300001_SM_10006detail6reduce28DeviceReduceSingleTileKernelINS2_10policy_hubIdyN4cuda3std3__44plusIdEEE10Policy1000EPdSC_iS9_ddNS7_10__identityEEEvT0_T1_T2_T3_T4_T6_E12temp_storage+40];
	add.f64 	%fd193, %fd191, %fd192;
	ld.shared.f64 	%fd194, [_ZZN3cub18CUB_300001_SM_10006detail6reduce28DeviceReduceSingleTileKernelINS2_10policy_hubIdyN4cuda3std3__44plusIdEEE10Policy1000EPdSC_iS9_ddNS7_10__identityEEEvT0_T1_T2_T3_T4_T6_E12temp_storage+48];
	add.f64 	%fd195, %fd193, %fd194;
	ld.shared.f64 	%fd196, [_ZZN3cub18CUB_300001_SM_10006detail6reduce28DeviceReduceSingleTileKernelINS2_10policy_hubIdyN4cuda3std3__44plusIdEEE10Policy1000EPdSC_iS9_ddNS7_10__identityEEEvT0_T1_T2_T3_T4_T6_E12temp_storage+56];
	add.f64 	%fd197, %fd195, %fd196;
	ld.shared.f64 	%fd198, [_ZZN3cub18CUB_300001_SM_10006detail6reduce28DeviceReduceSingleTileKernelINS2_10policy_hubIdyN4cuda3std3__44plusIdEEE10Policy1000EPdSC_iS9_ddNS7_10__identityEEEvT0_T1_T2_T3_T4_T6_E12temp_storage+64];
	add.f64 	%fd199, %fd197, %fd198;
	ld.shared.f64 	%fd200, [_ZZN3cub18CUB_300001_SM_10006detail6reduce28DeviceReduceSingleTileKernelINS2_10policy_hubIdyN4cuda3std3__44plusIdEEE10Policy1000EPdSC_iS9_ddNS7_10__identityEEEvT0_T1_T2_T3_T4_T6_E12temp_storage+72];
	add.f64 	%fd201, %fd199, %fd200;
	ld.shared.f64 	%fd202, [_ZZN3cub18CUB_300001_SM_10006detail6reduce28DeviceReduceSingleTileKernelINS2_10policy_hubIdyN4cuda3std3__44plusIdEEE10Policy1000EPdSC_iS9_ddNS7_10__identityEEEvT0_T1_T2_T3_T4_T6_E12temp_storage+80];
	add.f64 	%fd203, %fd201, %fd202;
	ld.shared.f64 	%fd204, [_ZZN3cub18CUB_300001_SM_10006detail6reduce28DeviceReduceSingleTileKernelINS2_10policy_hubIdyN4cuda3std3__44plusIdEEE10Policy1000EPdSC_iS9_ddNS7_10__identityEEEvT0_T1_T2_T3_T4_T6_E12temp_storage+88];
	add.f64 	%fd205, %fd203, %fd204;
	ld.shared.f64 	%fd206, [_ZZN3cub18CUB_300001_SM_10006detail6reduce28DeviceReduceSingleTileKernelINS2_10policy_hubIdyN4cuda3std3__44plusIdEEE10Policy1000EPdSC_iS9_ddNS7_10__identityEEEvT0_T1_T2_T3_T4_T6_E12temp_storage+96];
	add.f64 	%fd207, %fd205, %fd206;
	ld.shared.f64 	%fd208, [_ZZN3cub18CUB_300001_SM_10006detail6reduce28DeviceReduceSingleTileKernelINS2_10policy_hubIdyN4cuda3std3__44plusIdEEE10Policy1000EPdSC_iS9_ddNS7_10__identityEEEvT0_T1_T2_T3_T4_T6_E12temp_storage+104];
	add.f64 	%fd209, %fd207, %fd208;
	ld.shared.f64 	%fd210, [_ZZN3cub18CUB_300001_SM_10006detail6reduce28DeviceReduceSingleTileKernelINS2_10policy_hubIdyN4cuda3std3__44plusIdEEE10Policy1000EPdSC_iS9_ddNS7_10__identityEEEvT0_T1_T2_T3_T4_T6_E12temp_storage+112];
	add.f64 	%fd211, %fd209, %fd210;
	ld.shared.f64 	%fd212, [_ZZN3cub18CUB_300001_SM_10006detail6reduce28DeviceReduceSingleTileKernelINS2_10policy_hubIdyN4cuda3std3__44plusIdEEE10Policy1000EPdSC_iS9_ddNS7_10__identityEEEvT0_T1_T2_T3_T4_T6_E12temp_storage+120];
	add.f64 	%fd213, %fd211, %fd212;
	ld.shared.f64 	%fd214, [_ZZN3cub18CUB_300001_SM_10006detail6reduce28DeviceReduceSingleTileKernelINS2_10policy_hubIdyN4cuda3std3__44plusIdEEE10Policy1000EPdSC_iS9_ddNS7_10__identityEEEvT0_T1_T2_T3_T4_T6_E12temp_storage+128];
	add.f64 	%fd215, %fd213, %fd214;
	ld.shared.f64 	%fd216, [_ZZN3cub18CUB_300001_SM_10006detail6reduce28DeviceReduceSingleTileKernelINS2_10policy_hubIdyN4cuda3std3__44plusIdEEE10Policy1000EPdSC_iS9_ddNS7_10__identityEEEvT0_T1_T2_T3_T4_T6_E12temp_storage+136];
	add.f64 	%fd231, %fd215, %fd216;
	bra.uni 	$L__BB8_37;
$L__BB8_17:
	// begin inline asm
	mov.u32 %r105, %laneid;
	// end inline asm
	and.b32  	%r156, %r1, 992;
	add.s32 	%r157, %r156, 32;
	setp.gt.s32 	%p26, %r157, %r34;
	not.b32 	%r158, %r156;
	add.s32 	%r159, %r34, %r158;
	selp.b32 	%r154, %r159, 31, %p26;
	mov.b64 	%rd82, %fd223;
	mov.b64 	{%r107, %r112}, %rd82;
	mov.b32 	%r113, 1;
	mov.b32 	%r155, -1;
	// begin inline asm
	shfl.sync.down.b32 %r106, %r107, %r113, %r154, %r155;
	// end inline asm
	// begin inline asm
	shfl.sync.down.b32 %r111, %r112, %r113, %r154, %r155;
	// end inline asm
	mov.b64 	%rd83, {%r106, %r111};
	mov.b64 	%fd117, %rd83;
	setp.lt.s32 	%p27, %r105, %r154;
	add.f64 	%fd118, %fd223, %fd117;
	selp.f64 	%fd119, %fd118, %fd223, %p27;
	mov.b64 	%rd84, %fd119;
	mov.b64 	{%r117, %r122}, %rd84;
	mov.b32 	%r123, 2;
	// begin inline asm
	shfl.sync.down.b32 %r116, %r117, %r123, %r154, %r155;
	// end inline asm
	// begin inline asm
	shfl.sync.down.b32 %r121, %r122, %r123, %r154, %r155;
	// end inline asm
	mov.b64 	%rd85, {%r116, %r121};
	mov.b64 	%fd120, %rd85;
	add.s32 	%r160, %r105, 2;
	setp.gt.s32 	%p28, %r160, %r154;
	add.f64 	%fd121, %fd119, %fd120;
	selp.f64 	%fd122, %fd119, %fd121, %p28;
	mov.b64 	%rd86, %fd122;
	mov.b64 	{%r127, %r132}, %rd86;
	mov.b32 	%r133, 4;
	// begin inline asm
	shfl.sync.down.b32 %r126, %r127, %r133, %r154, %r155;
	// end inline asm
	// begin inline asm
	shfl.sync.down.b32 %r131, %r132, %r133, %r154, %r155;
	// end inline asm
	mov.b64 	%rd87, {%r126, %r131};
	mov.b64 	%fd123, %rd87;
	add.s32 	%r161, %r105, 4;
	setp.gt.s32 	%p29, %r161, %r154;
	add.f64 	%fd124, %fd122, %fd123;
	selp.f64 	%fd125, %fd122, %fd124, %p29;
	mov.b64 	%rd88, %fd125;
	mov.b64 	{%r137, %r142}, %rd88;
	mov.b32 	%r143, 8;
	// begin inline asm
	shfl.sync.down.b32 %r136, %r137, %r143, %r154, %r155;
	// end inline asm
	// begin inline asm
	shfl.sync.down.b32 %r141, %r142, %r143, %r154, %r155;
	// end inline asm
	mov.b64 	%rd89, {%r136, %r141};
	mov.b64 	%fd126, %rd89;
	add.s32 	%r162, %r105, 8;
	setp.gt.s32 	%p30, %r162, %r154;
	add.f64 	%fd127, %fd125, %fd126;
	selp.f64 	%fd128, %fd125, %fd127, %p30;
	mov.b64 	%rd90, %fd128;
	mov.b64 	{%r147, %r152}, %rd90;
	mov.b32 	%r153, 16;
	// begin inline asm
	shfl.sync.down.b32 %r146, %r147, %r153, %r154, %r155;
	// end inline asm
	// begin inline asm
	shfl.sync.down.b32 %r151, %r152, %r153, %r154, %r155;
	// end inline asm
	mov.b64 	%rd91, {%r146, %r151};
	mov.b64 	%fd129, %rd91;
	add.s32 	%r163, %r105, 16;
	setp.gt.s32 	%p31, %r163, %r154;
	add.f64 	%fd130, %fd128, %fd129;
	selp.f64 	%fd231, %fd128, %fd130, %p31;
	setp.ne.s32 	%p32, %r105, 0;
	@%p32 bra 	$L__BB8_19;
	shr.u32 	%r164, %r1, 2;
	and.b32  	%r165, %r164, 248;
	mov.u32 	%r166, _ZZN3cub18CUB_300001_SM_10006detail6reduce28DeviceReduceSingleTileKernelINS2_10policy_hubIdyN4cuda3std3__44plusIdEEE10Policy1000EPdSC_iS9_ddNS7_10__identityEEEvT0_T1_T2_T3_T4_T6_E12temp_storage;
	add.s32 	%r167, %r166, %r165;
	st.shared.f64 	[%r167+16], %fd231;
$L__BB8_19:
	bar.sync 	0;
	setp.ne.s32 	%p33, %r1, 0;
	@%p33 bra 	$L__BB8_37;
	setp.gt.s32 	%p34, %r34, 32;
	ld.shared.f64 	%fd131, [_ZZN3cub18CUB_300001_SM_10006detail6reduce28DeviceReduceSingleTileKernelINS2_10policy_hubIdyN4cuda3std3__44plusIdEEE10Policy1000EPdSC_iS9_ddNS7_10__identityEEEvT0_T1_T2_T3_T4_T6_E12temp_storage+24];
	add.f64 	%fd132, %fd231, %fd131;
	selp.f64 	%fd133, %fd132, %fd231, %p34;
	setp.gt.s32 	%p35, %r34, 64;
	ld.shared.f64 	%fd134, [_ZZN3cub18CUB_300001_SM_10006detail6reduce28DeviceReduceSingleTileKernelINS2_10policy_hubIdyN4cuda3std3__44plusIdEEE10Policy1000EPdSC_iS9_ddNS7_10__identityEEEvT0_T1_T2_T3_T4_T6_E12temp_storage+32];
	add.f64 	%fd135, %fd134, %fd133;
	selp.f64 	%fd136, %fd135, %fd133, %p35;
	setp.gt.s32 	%p36, %r34, 96;
	ld.shared.f64 	%fd137, [_ZZN3cub18CUB_300001_SM_10006detail6reduce28DeviceReduceSingleTileKernelINS2_10policy_hubIdyN4cuda3std3__44plusIdEEE10Policy1000EPdSC_iS9_ddNS7_10__identityEEEvT0_T1_T2_T3_T4_T6_E12temp_storage+40];
	add.f64 	%fd138, %fd137, %fd136;
	selp.f64 	%fd139, %fd138, %fd136, %p36;
	setp.gt.s32 	%p37, %r34, 128;
	ld.shared.f64 	%fd140, [_ZZN3cub18CUB_300001_SM_10006detail6reduce28DeviceReduceSingleTileKernelINS2_10policy_hubIdyN4cuda3std3__44plusIdEEE10Policy1000EPdSC_iS9_ddNS7_10__identityEEEvT0_T1_T2_T3_T4_T6_E12temp_storage+48];
	add.f64 	%fd141, %fd140, %fd139;
	selp.f64 	%fd142, %fd141, %fd139, %p37;
	setp.gt.s32 	%p38, %r34, 160;
	ld.shared.f64 	%fd143, [_ZZN3cub18CUB_300001_SM_10006detail6reduce28DeviceReduceSingleTileKernelINS2_10policy_hubIdyN4cuda3std3__44plusIdEEE10Policy1000EPdSC_iS9_ddNS7_10__identityEEEvT0_T1_T2_T3_T4_T6_E12temp_storage+56];
	add.f64 	%fd144, %fd143, %fd142;
	selp.f64 	%fd145, %fd144, %fd142, %p38;
	setp.gt.s32 	%p39, %r34, 192;
	ld.shared.f64 	%fd146, [_ZZN3cub18CUB_300001_SM_10006detail6reduce28DeviceReduceSingleTileKernelINS2_10policy_hubIdyN4cuda3std3__44plusIdEEE10Policy1000EPdSC_iS9_ddNS7_10__identityEEEvT0_T1_T2_T3_T4_T6_E12temp_storage+64];
	add.f64 	%fd147, %fd146, %fd145;
	selp.f64 	%fd148, %fd147, %fd145, %p39;
	setp.gt.s32 	%p40, %r34, 224;
	ld.shared.f64 	%fd149, [_ZZN3cub18CUB_300001_SM_10006detail6reduce28DeviceReduceSingleTileKernelINS2_10policy_hubIdyN4cuda3std3__44plusIdEEE10Policy1000EPdSC_iS9_ddNS7_10__identityEEEvT0_T1_T2_T3_T4_T6_E12temp_storage+72];
	add.f64 	%fd150, %fd149, %fd148;
	selp.f64 	%fd151, %fd150, %fd148, %p40;
	setp.gt.s32 	%p41, %r34, 256;
	ld.shared.f64 	%fd152, [_ZZN3cub18CUB_300001_SM_10006detail6reduce28DeviceReduceSingleTileKernelINS2_10policy_hubIdyN4cuda3std3__44plusIdEEE10Policy1000EPdSC_iS9_ddNS7_10__identityEEEvT0_T1_T2_T3_T4_T6_E12temp_storage+80];
	add.f64 	%fd153, %fd152, %fd151;
	selp.f64 	%fd154, %fd153, %fd151, %p41;
	setp.gt.s32 	%p42, %r34, 288;
	ld.shared.f64 	%fd155, [_ZZN3cub18CUB_300001_SM_10006detail6reduce28DeviceReduceSingleTileKernelINS2_10policy_hubIdyN4cuda3std3__44plusIdEEE10Policy1000EPdSC_iS9_ddNS7_10__identityEEEvT0_T1_T2_T3_T4_T6_E12temp_storage+88];
	add.f64 	%fd156, %fd155, %fd154;
	selp.f64 	%fd157, %fd156, %fd154, %p42;
	setp.gt.s32 	%p43, %r34, 320;
	ld.shared.f64 	%fd158, [_ZZN3cub18CUB_300001_SM_10006detail6reduce28DeviceReduceSingleTileKernelINS2_10policy_hubIdyN4cuda3std3__44plusIdEEE10Policy1000EPdSC_iS9_ddNS7_10__identityEEEvT0_T1_T2_T3_T4_T6_E12temp_storage+96];
	add.f64 	%fd159, %fd158, %fd157;
	selp.f64 	%fd160, %fd159, %fd157, %p43;
	setp.gt.s32 	%p44, %r34, 352;
	ld.shared.f64 	%fd161, [_ZZN3cub18CUB_300001_SM_10006detail6reduce28DeviceReduceSingleTileKernelINS2_10policy_hubIdyN4cuda3std3__44plusIdEEE10Policy1000EPdSC_iS9_ddNS7_10__identityEEEvT0_T1_T2_T3_T4_T6_E12temp_storage+104];
	add.f64 	%fd162, %fd161, %fd160;
	selp.f64 	%fd163, %fd162, %fd160, %p44;
	setp.gt.s32 	%p45, %r34, 384;
	ld.shared.f64 	%fd164, [_ZZN3cub18CUB_300001_SM_10006detail6reduce28DeviceReduceSingleTileKernelINS2_10policy_hubIdyN4cuda3std3__44plusIdEEE10Policy1000EPdSC_iS9_ddNS7_10__identityEEEvT0_T1_T2_T3_T4_T6_E12temp_storage+112];
	add.f64 	%fd165, %fd164, %fd163;
	selp.f64 	%fd166, %fd165, %fd163, %p45;
	setp.gt.s32 	%p46, %r34, 416;
	ld.shared.f64 	%fd167, [_ZZN3cub18CUB_300001_SM_10006detail6reduce28DeviceReduceSingleTileKernelINS2_10policy_hubIdyN4cuda3std3__44plusIdEEE10Policy1000EPdSC_iS9_ddNS7_10__identityEEEvT0_T1_T2_T3_T4_T6_E12temp_storage+120];
	add.f64 	%fd168, %fd167, %fd166;
	selp.f64 	%fd169, %fd168, %fd166, %p46;
	setp.gt.s32 	%p47, %r34, 448;
	ld.shared.f64 	%fd170, [_ZZN3cub18CUB_300001_SM_10006detail6reduce28DeviceReduceSingleTileKernelINS2_10policy_hubIdyN4cuda3std3__44plusIdEEE10Policy1000EPdSC_iS9_ddNS7_10__identityEEEvT0_T1_T2_T3_T4_T6_E12temp_storage+128];
	add.f64 	%fd171, %fd170, %fd169;
	selp.f64 	%fd172, %fd171, %fd169, %p47;
	setp.gt.s32 	%p48, %r34, 480;
	ld.shared.f64 	%fd173, [_ZZN3cub18CUB_300001_SM_10006detail6reduce28DeviceReduceSingleTileKernelINS2_10policy_hubIdyN4cuda3std3__44plusIdEEE10Policy1000EPdSC_iS9_ddNS7_10__identityEEEvT0_T1_T2_T3_T4_T6_E12temp_storage+136];
	add.f64 	%fd174, %fd173, %fd172;
	selp.f64 	%fd231, %fd174, %fd172, %p48;
	bra.uni 	$L__BB8_37;
$L__BB8_21:
	mov.u32 	%r13, %tid.x;
	mul.wide.u32 	%rd24, %r13, 8;
	add.s64 	%rd11, %rd8, %rd24;
	// begin inline asm
	ld.global.nc.u64 %rd10, [%rd11];
	// end inline asm
	mov.b64 	%fd31, %rd10;
	add.s64 	%rd13, %rd11, 4096;
	// begin inline asm
	ld.global.nc.u64 %rd12, [%rd13];
	// end inline asm
	mov.b64 	%fd32, %rd12;
	add.s64 	%rd15, %rd11, 8192;
	// begin inline asm
	ld.global.nc.u64 %rd14, [%rd15];
	// end inline asm
	mov.b64 	%fd33, %rd14;
	add.s64 	%rd17, %rd11, 12288;
	// begin inline asm
	ld.global.nc.u64 %rd16, [%rd17];
	// end inline asm
	mov.b64 	%fd34, %rd16;
	add.s64 	%rd19, %rd11, 16384;
	// begin inline asm
	ld.global.nc.u64 %rd18, [%rd19];
	// end inline asm
	mov.b64 	%fd35, %rd18;
	add.s64 	%rd21, %rd11, 20480;
	// begin inline asm
	ld.global.nc.u64 %rd20, [%rd21];
	// end inline asm
	mov.b64 	%fd36, %rd20;
	add.s64 	%rd23, %rd11, 24576;
	// begin inline asm
	ld.global.nc.u64 %rd22, [%rd23];
	// end inline asm
	mov.b64 	%fd37, %rd22;
	add.f64 	%fd38, %fd31, %fd32;
	add.f64 	%fd39, %fd38, %fd33;
	add.f64 	%fd40, %fd39, %fd34;
	add.f64 	%fd41, %fd40, %fd35;
	add.f64 	%fd42, %fd41, %fd36;
	add.f64 	%fd230, %fd42, %fd37;
	setp.lt.u32 	%p3, %r34, 7168;
	mov.b32 	%r231, 3584;
	@%p3 bra 	$L__BB8_25;
	add.s32 	%r14, %r34, -3584;
	mov.b32 	%r231, 3584;
$L__BB8_23:
	add.s32 	%r37, %r231, %r13;
	mul.wide.u32 	%rd39, %r37, 8;
	add.s64 	%rd26, %rd8, %rd39;
	// begin inline asm
	ld.global.nc.u64 %rd25, [%rd26];
	// end inline asm
	mov.b64 	%fd43, %rd25;
	add.s64 	%rd28, %rd26, 4096;
	// begin inline asm
	ld.global.nc.u64 %rd27, [%rd28];
	// end inline asm
	mov.b64 	%fd44, %rd27;
	add.s64 	%rd30, %rd26, 8192;
	// begin inline asm
	ld.global.nc.u64 %rd29, [%rd30];
	// end inline asm
	mov.b64 	%fd45, %rd29;
	add.s64 	%rd32, %rd26, 12288;
	// begin inline asm
	ld.global.nc.u64 %rd31, [%rd32];
	// end inline asm
	mov.b64 	%fd46, %rd31;
	add.s64 	%rd34, %rd26, 16384;
	// begin inline asm
	ld.global.nc.u64 %rd33, [%rd34];
	// end inline asm
	mov.b64 	%fd47, %rd33;
	add.s64 	%rd36, %rd26, 20480;
	// begin inline asm
	ld.global.nc.u64 %rd35, [%rd36];
	// end inline asm
	mov.b64 	%fd48, %rd35;
	add.s64 	%rd38, %rd26, 24576;
	// begin inline asm
	ld.global.nc.u64 %rd37, [%rd38];
	// end inline asm
	mov.b64 	%fd49, %rd37;
	add.f64 	%fd50, %fd230, %fd43;
	add.f64 	%fd51, %fd50, %fd44;
	add.f64 	%fd52, %fd51, %fd45;
	add.f64 	%fd53, %fd52, %fd46;
	add.f64 	%fd54, %fd53, %fd47;
	add.f64 	%fd55, %fd54, %fd48;
	add.f64 	%fd230, %fd55, %fd49;
	sub.s32 	%r38, %r34, %r231;
	setp.lt.s32 	%p4, %r38, 3584;
	@%p4 bra 	$L__BB8_33;
	add.s32 	%r231, %r231, 3584;
	setp.le.s32 	%p5, %r231, %r14;
	@%p5 bra 	$L__BB8_23;
$L__BB8_25:
	setp.le.s32 	%p6, %r34, %r231;
	@%p6 bra 	$L__BB8_33;
	sub.s32 	%r18, %r34, %r231;
	setp.ge.s32 	%p7, %r13, %r18;
	@%p7 bra 	$L__BB8_33;
	not.b32 	%r39, %r13;
	add.s32 	%r40, %r34, %r39;
	sub.s32 	%r19, %r40, %r231;
	and.b32  	%r41, %r19, 1536;
	setp.eq.s32 	%p8, %r41, 1536;
	mov.u32 	%r235, %r13;
	@%p8 bra 	$L__BB8_30;
	add.s32 	%r233, %r13, %r231;
	shr.u32 	%r42, %r19, 9;
	add.s32 	%r43, %r42, 1;
	and.b32  	%r44, %r43, 3;
	neg.s32 	%r232, %r44;
	mov.u32 	%r235, %r13;
$L__BB8_29:
	.pragma "nounroll";
	mul.wide.u32 	%rd42, %r233, 8;
	add.s64 	%rd41, %rd8, %rd42;
	// begin inline asm
	ld.global.nc.u64 %rd40, [%rd41];
	// end inline asm
	mov.b64 	%fd57, %rd40;
	add.f64 	%fd230, %fd230, %fd57;
	add.s32 	%r235, %r235, 512;
	add.s32 	%r233, %r233, 512;
	add.s32 	%r232, %r232, 1;
	setp.ne.s32 	%p9, %r232, 0;
	@%p9 bra 	$L__BB8_29;
$L__BB8_30:
	setp.lt.u32 	%p10, %r19, 1536;
	@%p10 bra 	$L__BB8_33;
	cvt.u64.u32 	%rd43, %r235;
	cvt.u64.u32 	%rd44, %r231;
	add.s64 	%rd45, %rd43, %rd44;
	shl.b64 	%rd46, %rd45, 3;
	add.s64 	%rd47, %rd46, %rd8;
	add.s64 	%rd103, %rd47, 8192;
	add.s32 	%r236, %r235, %r231;
$L__BB8_32:
	mul.wide.u32 	%rd56, %r236, 8;
	add.s64 	%rd49, %rd8, %rd56;
	// begin inline asm
	ld.global.nc.u64 %rd48, [%rd49];
	// end inline asm
	mov.b64 	%fd58, %rd48;
	add.f64 	%fd59, %fd230, %fd58;
	add.s64 	%rd51, %rd103, -4096;
	// begin inline asm
	ld.global.nc.u64 %rd50, [%rd51];
	// end inline asm
	mov.b64 	%fd60, %rd50;
	add.f64 	%fd61, %fd59, %fd60;
	// begin inline asm
	ld.global.nc.u64 %rd52, [%rd103];
	// end inline asm
	mov.b64 	%fd62, %rd52;
	add.f64 	%fd63, %fd61, %fd62;
	add.s64 	%rd55, %rd103, 4096;
	// begin inline asm
	ld.global.nc.u64 %rd54, [%rd55];
	// end inline asm
	mov.b64 	%fd64, %rd54;
	add.f64 	%fd230, %fd63, %fd64;
	add.s32 	%r235, %r235, 2048;
	add.s64 	%rd103, %rd103, 16384;
	add.s32 	%r236, %r236, 2048;
	setp.lt.s32 	%p11, %r235, %r18;
	@%p11 bra 	$L__BB8_32;
$L__BB8_33:
	// begin inline asm
	mov.u32 %r45, %laneid;
	// end inline asm
	mov.b64 	%rd57, %fd230;
	mov.b64 	{%r47, %r52}, %rd57;
	mov.b32 	%r53, 1;
	mov.b32 	%r94, 31;
	mov.b32 	%r95, -1;
	// begin inline asm
	shfl.sync.down.b32 %r46, %r47, %r53, %r94, %r95;
	// end inline asm
	// begin inline asm
	shfl.sync.down.b32 %r51, %r52, %r53, %r94, %r95;
	// end inline asm
	mov.b64 	%rd58, {%r46, %r51};
	mov.b64 	%fd65, %rd58;
	setp.gt.s32 	%p12, %r45, 30;
	add.f64 	%fd66, %fd230, %fd65;
	selp.f64 	%fd67, %fd230, %fd66, %p12;
	mov.b64 	%rd59, %fd67;
	mov.b64 	{%r57, %r62}, %rd59;
	mov.b32 	%r63, 2;
	// begin inline asm
	shfl.sync.down.b32 %r56, %r57, %r63, %r94, %r95;
	// end inline asm
	// begin inline asm
	shfl.sync.down.b32 %r61, %r62, %r63, %r94, %r95;
	// end inline asm
	mov.b64 	%rd60, {%r56, %r61};
	mov.b64 	%fd68, %rd60;
	setp.gt.s32 	%p13, %r45, 29;
	add.f64 	%fd69, %fd67, %fd68;
	selp.f64 	%fd70, %fd67, %fd69, %p13;
	mov.b64 	%rd61, %fd70;
	mov.b64 	{%r67, %r72}, %rd61;
	mov.b32 	%r73, 4;
	// begin inline asm
	shfl.sync.down.b32 %r66, %r67, %r73, %r94, %r95;
	// end inline asm
	// begin inline asm
	shfl.sync.down.b32 %r71, %r72, %r73, %r94, %r95;
	// end inline asm
	mov.b64 	%rd62, {%r66, %r71};
	mov.b64 	%fd71, %rd62;
	setp.gt.s32 	%p14, %r45, 27;
	add.f64 	%fd72, %fd70, %fd71;
	selp.f64 	%fd73, %fd70, %fd72, %p14;
	mov.b64 	%rd63, %fd73;
	mov.b64 	{%r77, %r82}, %rd63;
	mov.b32 	%r83, 8;
	// begin inline asm
	shfl.sync.down.b32 %r76, %r77, %r83, %r94, %r95;
	// end inline asm
	// begin inline asm
	shfl.sync.down.b32 %r81, %r82, %r83, %r94, %r95;
	// end inline asm
	mov.b64 	%rd64, {%r76, %r81};
	mov.b64 	%fd74, %rd64;
	setp.gt.s32 	%p15, %r45, 23;
	add.f64 	%fd75, %fd73, %fd74;
	selp.f64 	%fd76, %fd73, %fd75, %p15;
	mov.b64 	%rd65, %fd76;
	mov.b64 	{%r87, %r92}, %rd65;
	mov.b32 	%r93, 16;
	// begin inline asm
	shfl.sync.down.b32 %r86, %r87, %r93, %r94, %r95;
	// end inline asm
	// begin inline asm
	shfl.sync.down.b32 %r91, %r92, %r93, %r94, %r95;
	// end inline asm
	mov.b64 	%rd66, {%r86, %r91};
	mov.b64 	%fd77, %rd66;
	setp.gt.s32 	%p16, %r45, 15;
	add.f64 	%fd26, %fd76, %fd77;
	selp.f64 	%fd231, %fd76, %fd26, %p16;
	setp.ne.s32 	%p17, %r45, 0;
	@%p17 bra 	$L__BB8_35;
	shr.u32 	%r96, %r13, 2;
	and.b32  	%r97, %r96, 248;
	mov.u32 	%r98, _ZZN3cub18CUB_300001_SM_10006detail6reduce28DeviceReduceSingleTileKernelINS2_10policy_hubIdyN4cuda3std3__44plusIdEEE10Policy1000EPdSC_iS9_ddNS7_10__identityEEEvT0_T1_T2_T3_T4_T6_E12temp_storage;
	add.s32 	%r99, %r98, %r97;
	st.shared.f64 	[%r99+16], %fd26;
$L__BB8_35:
	bar.sync 	0;
	setp.ne.s32 	%p18, %r13, 0;
	@%p18 bra 	$L__BB8_37;
	ld.shared.f64 	%fd78, [_ZZN3cub18CUB_300001_SM_10006detail6reduce28DeviceReduceSingleTileKernelINS2_10policy_hubIdyN4cuda3std3__44plusIdEEE10Policy1000EPdSC_iS9_ddNS7_10__identityEEEvT0_T1_T2_T3_T4_T6_E12temp_storage+24];
	add.f64 	%fd79, %fd231, %fd78;
	ld.shared.f64 	%fd80, [_ZZN3cub18CUB_300001_SM_10006detail6reduce28DeviceReduceSingleTileKernelINS2_10policy_hubIdyN4cuda3std3__44plusIdEEE10Policy1000EPdSC_iS9_ddNS7_10__identityEEEvT0_T1_T2_T3_T4_T6_E12temp_storage+32];
	add.f64 	%fd81, %fd79, %fd80;
	ld.shared.f64 	%fd82, [_ZZN3cub18CUB_300001_SM_10006detail6reduce28DeviceReduceSingleTileKernelINS2_10policy_hubIdyN4cuda3std3__44plusIdEEE10Policy1000EPdSC_iS9_ddNS7_10__identityEEEvT0_T1_T2_T3_T4_T6_E12temp_storage+40];
	add.f64 	%fd83, %fd81, %fd82;
	ld.shared.f64 	%fd84, [_ZZN3cub18CUB_300001_SM_10006detail6reduce28DeviceReduceSingleTileKernelINS2_10policy_hubIdyN4cuda3std3__44plusIdEEE10Policy1000EPdSC_iS9_ddNS7_10__identityEEEvT0_T1_T2_T3_T4_T6_E12temp_storage+48];
	add.f64 	%fd85, %fd83, %fd84;
	ld.shared.f64 	%fd86, [_ZZN3cub18CUB_300001_SM_10006detail6reduce28DeviceReduceSingleTileKernelINS2_10policy_hubIdyN4cuda3std3__44plusIdEEE10Policy1000EPdSC_iS9_ddNS7_10__identityEEEvT0_T1_T2_T3_T4_T6_E12temp_storage+56];
	add.f64 	%fd87, %fd85, %fd86;
	ld.shared.f64 	%fd88, [_ZZN3cub18CUB_300001_SM_10006detail6reduce28DeviceReduceSingleTileKernelINS2_10policy_hubIdyN4cuda3std3__44plusIdEEE10Policy1000EPdSC_iS9_ddNS7_10__identityEEEvT0_T1_T2_T3_T4_T6_E12temp_storage+64];
	add.f64 	%fd89, %fd87, %fd88;
	ld.shared.f64 	%fd90, [_ZZN3cub18CUB_300001_SM_10006detail6reduce28DeviceReduceSingleTileKernelINS2_10policy_hubIdyN4cuda3std3__44plusIdEEE10Policy1000EPdSC_iS9_ddNS7_10__identityEEEvT0_T1_T2_T3_T4_T6_E12temp_storage+72];
	add.f64 	%fd91, %fd89, %fd90;
	ld.shared.f64 	%fd92, [_ZZN3cub18CUB_300001_SM_10006detail6reduce28DeviceReduceSingleTileKernelINS2_10policy_hubIdyN4cuda3std3__44plusIdEEE10Policy1000EPdSC_iS9_ddNS7_10__identityEEEvT0_T1_T2_T3_T4_T6_E12temp_storage+80];
	add.f64 	%fd93, %fd91, %fd92;
	ld.shared.f64 	%fd94, [_ZZN3cub18CUB_300001_SM_10006detail6reduce28DeviceReduceSingleTileKernelINS2_10policy_hubIdyN4cuda3std3__44plusIdEEE10Policy1000EPdSC_iS9_ddNS7_10__identityEEEvT0_T1_T2_T3_T4_T6_E12temp_storage+88];
	add.f64 	%fd95, %fd93, %fd94;
	ld.shared.f64 	%fd96, [_ZZN3cub18CUB_300001_SM_10006detail6reduce28DeviceReduceSingleTileKernelINS2_10policy_hubIdyN4cuda3std3__44plusIdEEE10Policy1000EPdSC_iS9_ddNS7_10__identityEEEvT0_T1_T2_T3_T4_T6_E12temp_storage+96];
	add.f64 	%fd97, %fd95, %fd96;
	ld.shared.f64 	%fd98, [_ZZN3cub18CUB_300001_SM_10006detail6reduce28DeviceReduceSingleTileKernelINS2_10policy_hubIdyN4cuda3std3__44plusIdEEE10Policy1000EPdSC_iS9_ddNS7_10__identityEEEvT0_T1_T2_T3_T4_T6_E12temp_storage+104];
	add.f64 	%fd99, %fd97, %fd98;
	ld.shared.f64 	%fd100, [_ZZN3cub18CUB_300001_SM_10006detail6reduce28DeviceReduceSingleTileKernelINS2_10policy_hubIdyN4cuda3std3__44plusIdEEE10Policy1000EPdSC_iS9_ddNS7_10__identityEEEvT0_T1_T2_T3_T4_T6_E12temp_storage+112];
	add.f64 	%fd101, %fd99, %fd100;
	ld.shared.f64 	%fd102, [_ZZN3cub18CUB_300001_SM_10006detail6reduce28DeviceReduceSingleTileKernelINS2_10policy_hubIdyN4cuda3std3__44plusIdEEE10Policy1000EPdSC_iS9_ddNS7_10__identityEEEvT0_T1_T2_T3_T4_T6_E12temp_storage+120];
	add.f64 	%fd103, %fd101, %fd102;
	ld.shared.f64 	%fd104, [_ZZN3cub18CUB_300001_SM_10006detail6reduce28DeviceReduceSingleTileKernelINS2_10policy_hubIdyN4cuda3std3__44plusIdEEE10Policy1000EPdSC_iS9_ddNS7_10__identityEEEvT0_T1_T2_T3_T4_T6_E12temp_storage+128];
	add.f64 	%fd105, %fd103, %fd104;
	ld.shared.f64 	%fd106, [_ZZN3cub18CUB_300001_SM_10006detail6reduce28DeviceReduceSingleTileKernelINS2_10policy_hubIdyN4cuda3std3__44plusIdEEE10Policy1000EPdSC_iS9_ddNS7_10__identityEEEvT0_T1_T2_T3_T4_T6_E12temp_storage+136];
	add.f64 	%fd231, %fd105, %fd106;
$L__BB8_37:
	mov.u32 	%r223, %tid.x;
	setp.ne.s32 	%p56, %r223, 0;
	@%p56 bra 	$L__BB8_39;
	add.f64 	%fd217, %fd30, %fd231;
	st.global.f64 	[%rd1], %fd217;
$L__BB8_39:
	ret;

}


// ===== COMPILED SASS (sm_100) =====

	.target	sm_100

	.elftype	@"ET_EXEC"


//--------------------- .note.nv.tkinfo           --------------------------
	.section	.note.nv.tkinfo,"",@"SHT_NOTE"
	.sectionflags	@"SHF_NOTE_NV_TKINFO"
	.tkinfo
        /*0018*/ 	.word	0x00000002
        /*0030*/ 	.string	""
        /*0030*/ 	.string	"ptxas"
        /*0030*/ 	.string	"Cuda compilation tools, release 13.0, V13.0.88"
        /*0030*/ 	.string	"Build cuda_13.0.r13.0/compiler.36424714_0"
        /*0030*/ 	.string	"-arch sm_100 -m 64 "



//--------------------- .note.nv.cuinfo           --------------------------
	.section	.note.nv.cuinfo,"",@"SHT_NOTE"
	.sectionflags	@"SHF_NOTE_NV_CUINFO"
        /*0018*/ 	.short	0x0002
        /*001a*/ 	.short	0x0064
        /*001c*/ 	.short	0x0082
	.zero		2


//--------------------- .nv.info                  --------------------------
	.section	.nv.info,"",@"SHT_CUDA_INFO"
	.align	4


	//----- nvinfo : EIATTR_REGCOUNT
	.align		4
        /*0000*/ 	.byte	0x04, 0x2f
        /*0002*/ 	.short	(.L_44 - .L_43)
	.align		4
.L_43:
        /*0004*/ 	.word	index@(_Z7gpu_sinPdxjd)
        /*0008*/ 	.word	0x0000001e


	//----- nvinfo : EIATTR_FRAME_SIZE
	.align		4
.L_44:
        /*000c*/ 	.byte	0x04, 0x11
        /*000e*/ 	.short	(.L_46 - .L_45)
	.align		4
.L_45:
        /*0010*/ 	.word	index@($__internal_0_$__cuda_sm20_div_rn_f64_full)
        /*0014*/ 	.word	0x00000000


	//----- nvinfo : EIATTR_FRAME_SIZE
	.align		4
.L_46:
        /*0018*/ 	.byte	0x04, 0x11
        /*001a*/ 	.short	(.L_48 - .L_47)
	.align		4
.L_47:
        /*001c*/ 	.word	index@(_Z7gpu_sinPdxjd)
        /*0020*/ 	.word	0x00000000


	//----- nvinfo : EIATTR_REGCOUNT
	.align		4
.L_48:
        /*0024*/ 	.byte	0x04, 0x2f
        /*0026*/ 	.short	(.L_50 - .L_49)
	.align		4
.L_49:
        /*0028*/ 	.word	index@(_ZN3cub18CUB_300001_SM_10006detail11EmptyKernelIvEEvv)
        /*002c*/ 	.word	0x00000004


	//----- nvinfo : EIATTR_FRAME_SIZE
	.align		4
.L_50:
        /*0030*/ 	.byte	0x04, 0x11
        /*0032*/ 	.short	(.L_52 - .L_51)
	.align		4
.L_51:
        /*0034*/ 	.word	index@(_ZN3cub18CUB_300001_SM_10006detail11EmptyKernelIvEEvv)
        /*0038*/ 	.word	0x00000000


	//----- nvinfo : EIATTR_REGCOUNT
	.align		4
.L_52:
        /*003c*/ 	.byte	0x04, 0x2f
        /*003e*/ 	.short	(.L_54 - .L_53)
	.align		4
.L_53:
        /*0040*/ 	.word	index@(_ZN3cub18CUB_300001_SM_10006detail8for_each13static_kernelINS2_12policy_hub_t12policy_500_tEmN6thrust24THRUST_300001_SM_1000_NS8cuda_cub20__uninitialized_fill7functorINS7_10device_ptrIdEEdEEEEvT0_T1_)
        /*0044*/ 	.word	0x00000009


	//----- nvinfo : EIATTR_FRAME_SIZE
	.align		4
.L_54:
        /*0048*/ 	.byte	0x04, 0x11
        /*004a*/ 	.short	(.L_56 - .L_55)
	.align		4
.L_55:
        /*004c*/ 	.word	index@(_ZN3cub18CUB_300001_SM_10006detail8for_each13static_kernelINS2_12policy_hub_t12policy_500_tEmN6thrust24THRUST_300001_SM_1000_NS8cuda_cub20__uninitialized_fill7functorINS7_10device_ptrIdEEdEEEEvT0_T1_)
        /*0050*/ 	.word	0x00000000


	//----- nvinfo : EIATTR_REGCOUNT
	.align		4
.L_56:
        /*0054*/ 	.byte	0x04, 0x2f
        /*0056*/ 	.short	(.L_58 - .L_57)
	.align		4
.L_57:
        /*0058*/ 	.word	index@(_ZN3cub18CUB_300001_SM_10006detail6reduce28DeviceReduceSingleTileKernelINS2_10policy_hubIdjN4cuda3std3__44plusIdEEE10Policy1000EN6thrust24THRUST_300001_SM_1000_NS6detail15normal_iteratorINSD_10device_ptrIdEEEEPdjS9_ddNS7_10__identityEEEvT0_T1_T2_T3_T4_T6_)
        /*005c*/ 	.word	0x0000002d


	//----- nvinfo : EIATTR_FRAME_SIZE
	.align		4
.L_58:
        /*0060*/ 	.byte	0x04, 0x11
        /*0062*/ 	.short	(.L_60 - .L_59)
	.align		4
.L_59:
        /*0064*/ 	.word	index@(_ZN3cub18CUB_300001_SM_10006detail6reduce28DeviceReduceSingleTileKernelINS2_10policy_hubIdjN4cuda3std3__44plusIdEEE10Policy1000EN6thrust24THRUST_300001_SM_1000_NS6detail15normal_iteratorINSD_10device_ptrIdEEEEPdjS9_ddNS7_10__identityEEEvT0_T1_T2_T3_T4_T6_)
        /*0068*/ 	.word	0x00000000


	//----- nvinfo : EIATTR_REGCOUNT
	.align		4
.L_60:
        /*006c*/ 	.byte	0x04, 0x2f
        /*006e*/ 	.short	(.L_62 - .L_61)
	.align		4
.L_61:
        /*0070*/ 	.word	index@(_ZN3cub18CUB_300001_SM_10006detail6reduce18DeviceReduceKernelINS2_10policy_hubIdjN4cuda3std3__44plusIdEEE10Policy1000EN6thrust24THRUST_300001_SM_1000_NS6detail15normal_iteratorINSD_10device_ptrIdEEEEjS9_dNS7_10__identityEEEvT0_PT3_T1_NS0_13GridEvenShareISN_EET2_T4_)
        /*0074*/ 	.word	0x00000020


	//----- nvinfo : EIATTR_FRAME_SIZE
	.align		4
.L_62:
        /*0078*/ 	.byte	0x04, 0x11
        /*007a*/ 	.short	(.L_64 - .L_63)
	.align		4
.L_63:
        /*007c*/ 	.word	index@(_ZN3cub18CUB_300001_SM_10006detail6reduce18DeviceReduceKernelINS2_10policy_hubIdjN4cuda3std3__44plusIdEEE10Policy1000EN6thrust24THRUST_300001_SM_1000_NS6detail15normal_iteratorINSD_10device_ptrIdEEEEjS9_dNS7_10__identityEEEvT0_PT3_T1_NS0_13GridEvenShareISN_EET2_T4_)
        /*0080*/ 	.word	0x00000000


	//----- nvinfo : EIATTR_REGCOUNT
	.align		4
.L_64:
        /*0084*/ 	.byte	0x04, 0x2f
        /*0086*/ 	.short	(.L_66 - .L_65)
	.align		4
.L_65:
        /*0088*/ 	.word	index@(_ZN3cub18CUB_300001_SM_10006detail6reduce28DeviceReduceSingleTileKernelINS2_10policy_hubIdjN4cuda3std3__44plusIdEEE10Policy1000EPdSC_iS9_ddNS7_10__identityEEEvT0_T1_T2_T3_T4_T6_)
        /*008c*/ 	.word	0x00000030


	//----- nvinfo : EIATTR_FRAME_SIZE
	.align		4
.L_66:
        /*0090*/ 	.byte	0x04, 0x11
        /*0092*/ 	.short	(.L_68 - .L_67)
	.align		4
.L_67:
        /*0094*/ 	.word	index@(_ZN3cub18CUB_300001_SM_10006detail6reduce28DeviceReduceSingleTileKernelINS2_10policy_hubIdjN4cuda3std3__44plusIdEEE10Policy1000EPdSC_iS9_ddNS7_10__identityEEEvT0_T1_T2_T3_T4_T6_)
        /*0098*/ 	.word	0x00000000


	//----- nvinfo : EIATTR_REGCOUNT
	.align		4
.L_68:
        /*009c*/ 	.byte	0x04, 0x2f
        /*009e*/ 	.short	(.L_70 - .L_69)
	.align		4
.L_69:
        /*00a0*/ 	.word	index@(_ZN3cub18CUB_300001_SM_10006detail6reduce28DeviceReduceSingleTileKernelINS2_10policy_hubIdyN4cuda3std3__44plusIdEEE10Policy1000EN6thrust24THRUST_300001_SM_1000_NS6detail15normal_iteratorINSD_10device_ptrIdEEEEPdyS9_ddNS7_10__identityEEEvT0_T1_T2_T3_T4_T6_)
        /*00a4*/ 	.word	0x0000002e


	//----- nvinfo : EIATTR_FRAME_SIZE
	.align		4
.L_70:
        /*00a8*/ 	.byte	0x04, 0x11
        /*00aa*/ 	.short	(.L_72 - .L_71)
	.align		4
.L_71:
        /*00ac*/ 	.word	index@(_ZN3cub18CUB_300001_SM_10006detail6reduce28DeviceReduceSingleTileKernelINS2_10policy_hubIdyN4cuda3std3__44plusIdEEE10Policy1000EN6thrust24THRUST_300001_SM_1000_NS6detail15normal_iteratorINSD_10device_ptrIdEEEEPdyS9_ddNS7_10__identityEEEvT0_T1_T2_T3_T4_T6_)
        /*00b0*/ 	.word	0x00000000


	//----- nvinfo : EIATTR_REGCOUNT
	.align		4
.L_72:
        /*00b4*/ 	.byte	0x04, 0x2f
        /*00b6*/ 	.short	(.L_74 - .L_73)
	.align		4
.L_73:
        /*00b8*/ 	.word	index@(_ZN3cub18CUB_300001_SM_10006detail6reduce18DeviceReduceKernelINS2_10policy_hubIdyN4cuda3std3__44plusIdEEE10Policy1000EN6thrust24THRUST_300001_SM_1000_NS6detail15normal_iteratorINSD_10device_ptrIdEEEEyS9_dNS7_10__identityEEEvT0_PT3_T1_NS0_13GridEvenShareISN_EET2_T4_)
        /*00bc*/ 	.word	0x0000001d


	//----- nvinfo : EIATTR_FRAME_SIZE
	.align		4
.L_74:
        /*00c0*/ 	.byte	0x04, 0x11
        /*00c2*/ 	.short	(.L_76 - .L_75)
	.align		4
.L_75:
        /*00c4*/ 	.word	index@(_ZN3cub18CUB_300001_SM_10006detail6reduce18DeviceReduceKernelINS2_10policy_hubIdyN4cuda3std3__44plusIdEEE10Policy1000EN6thrust24THRUST_300001_SM_1000_NS6detail15normal_iteratorINSD_10device_ptrIdEEEEyS9_dNS7_10__identityEEEvT0_PT3_T1_NS0_13GridEvenShareISN_EET2_T4_)
        /*00c8*/ 	.word	0x00000000


	//----- nvinfo : EIATTR_REGCOUNT
	.align		4
.L_76:
        /*00cc*/ 	.byte	0x04, 0x2f
        /*00ce*/ 	.short	(.L_78 - .L_77)
	.align		4
.L_77:
        /*00d0*/ 	.word	index@(_ZN3cub18CUB_300001_SM_10006detail6reduce28DeviceReduceSingleTileKernelINS2_10policy_hubIdyN4cuda3std3__44plusIdEEE10Policy1000EPdSC_iS9_ddNS7_10__identityEEEvT0_T1_T2_T3_T4_T6_)
        /*00d4*/ 	.word	0x00000030


	//----- nvinfo : EIATTR_FRAME_SIZE
	.align		4
.L_78:
        /*00d8*/ 	.byte	0x04, 0x11
        /*00da*/ 	.short	(.L_80 - .L_79)
	.align		4
.L_79:
        /*00dc*/ 	.word	index@(_ZN3cub18CUB_300001_SM_10006detail6reduce28DeviceReduceSingleTileKernelINS2_10policy_hubIdyN4cuda3std3__44plusIdEEE10Policy1000EPdSC_iS9_ddNS7_10__identityEEEvT0_T1_T2_T3_T4_T6_)
        /*00e0*/ 	.word	0x00000000


	//----- nvinfo : EIATTR_MIN_STACK_SIZE
	.align		4
.L_80:
        /*00e4*/ 	.byte	0x04, 0x12
        /*00e6*/ 	.short	(.L_82 - .L_81)
	.align		4
.L_81:
        /*00e8*/ 	.word	index@(_ZN3cub18CUB_300001_SM_10006detail6reduce28DeviceReduceSingleTileKernelINS2_10policy_hubIdyN4cuda3std3__44plusIdEEE10Policy1000EPdSC_iS9_ddNS7_10__identityEEEvT0_T1_T2_T3_T4_T6_)
        /*00ec*/ 	.word	0x00000000


	//----- nvinfo : EIATTR_MIN_STACK_SIZE
	.align		4
.L_82:
        /*00f0*/ 	.byte	0x04, 0x12
        /*00f2*/ 	.short	(.L_84 - .L_83)
	.align		4
.L_83:
        /*00f4*/ 	.word	index@(_ZN3cub18CUB_300001_SM_10006detail6reduce18DeviceReduceKernelINS2_10policy_hubIdyN4cuda3std3__44plusIdEEE10Policy1000EN6thrust24THRUST_300001_SM_1000_NS6detail15normal_iteratorINSD_10device_ptrIdEEEEyS9_dNS7_10__identityEEEvT0_PT3_T1_NS0_13GridEvenShareISN_EET2_T4_)
        /*00f8*/ 	.word	0x00000000


	//----- nvinfo : EIATTR_MIN_STACK_SIZE
	.align		4
.L_84:
        /*00fc*/ 	.byte	0x04, 0x12
        /*00fe*/ 	.short	(.L_86 - .L_85)
	.align		4
.L_85:
        /*0100*/ 	.word	index@(_ZN3cub18CUB_300001_SM_10006detail6reduce28DeviceReduceSingleTileKernelINS2_10policy_hubIdyN4cuda3std3__44plusIdEEE10Policy1000EN6thrust24THRUST_300001_SM_1000_NS6detail15normal_iteratorINSD_10device_ptrIdEEEEPdyS9_ddNS7_10__identityEEEvT0_T1_T2_T3_T4_T6_)
        /*0104*/ 	.word	0x00000000


	//----- nvinfo : EIATTR_MIN_STACK_SIZE
	.align		4
.L_86:
        /*0108*/ 	.byte	0x04, 0x12
        /*010a*/ 	.short	(.L_88 - .L_87)
	.align		4
.L_87:
        /*010c*/ 	.word	index@(_ZN3cub18CUB_300001_SM_10006detail6reduce28DeviceReduceSingleTileKernelINS2_10policy_hubIdjN4cuda3std3__44plusIdEEE10Policy1000EPdSC_iS9_ddNS7_10__identityEEEvT0_T1_T2_T3_T4_T6_)
        /*0110*/ 	.word	0x00000000


	//----- nvinfo : EIATTR_MIN_STACK_SIZE
	.align		4
.L_88:
        /*0114*/ 	.byte	0x04, 0x12
        /*0116*/ 	.short	(.L_90 - .L_89)
	.align		4
.L_89:
        /*0118*/ 	.word	index@(_ZN3cub18CUB_300001_SM_10006detail6reduce18DeviceReduceKernelINS2_10policy_hubIdjN4cuda3std3__44plusIdEEE10Policy1000EN6thrust24THRUST_300001_SM_1000_NS6detail15normal_iteratorINSD_10device_ptrIdEEEEjS9_dNS7_10__identityEEEvT0_PT3_T1_NS0_13GridEvenShareISN_EET2_T4_)
        /*011c*/ 	.word	0x00000000


	//----- nvinfo : EIATTR_MIN_STACK_SIZE
	.align		4
.L_90:
        /*0120*/ 	.byte	0x04, 0x12
        /*0122*/ 	.short	(.L_92 - .L_91)
	.align		4
.L_91:
        /*0124*/ 	.word	index@(_ZN3cub18CUB_300001_SM_10006detail6reduce28DeviceReduceSingleTileKernelINS2_10policy_hubIdjN4cuda3std3__44plusIdEEE10Policy1000EN6thrust24THRUST_300001_SM_1000_NS6detail15normal_iteratorINSD_10device_ptrIdEEEEPdjS9_ddNS7_10__identityEEEvT0_T1_T2_T3_T4_T6_)
        /*0128*/ 	.word	0x00000000


	//----- nvinfo : EIATTR_MIN_STACK_SIZE
	.align		4
.L_92:
        /*012c*/ 	.byte	0x04, 0x12
        /*012e*/ 	.short	(.L_94 - .L_93)
	.align		4
.L_93:
        /*0130*/ 	.word	index@(_ZN3cub18CUB_300001_SM_10006detail8for_each13static_kernelINS2_12policy_hub_t12policy_500_tEmN6thrust24THRUST_300001_SM_1000_NS8cuda_cub20__uninitialized_fill7functorINS7_10device_ptrIdEEdEEEEvT0_T1_)
        /*0134*/ 	.word	0x00000000


	//----- nvinfo : EIATTR_MIN_STACK_SIZE
	.align		4
.L_94:
        /*0138*/ 	.byte	0x04, 0x12
        /*013a*/ 	.short	(.L_96 - .L_95)
	.align		4
.L_95:
        /*013c*/ 	.word	index@(_ZN3cub18CUB_300001_SM_10006detail11EmptyKernelIvEEvv)
        /*0140*/ 	.word	0x00000000


	//----- nvinfo : EIATTR_MIN_STACK_SIZE
	.align		4
.L_96:
        /*0144*/ 	.byte	0x04, 0x12
        /*0146*/ 	.short	(.L_98 - .L_97)
	.align		4
.L_97:
        /*0148*/ 	.word	index@(_Z7gpu_sinPdxjd)
        /*014c*/ 	.word	0x00000000
.L_98:


//--------------------- .nv.compat                --------------------------
	.section	.nv.compat,"",@"SHT_CUDA_COMPAT_INFO"
	.align	4
        /*0000*/ 	.byte	0x02, 0x09, 0x00, 0x00, 0x02, 0x02, 0x01, 0x00, 0x02, 0x05, 0x05, 0x00, 0x03, 0x07, 0x01, 0x01
        /*0010*/ 	.byte	0x02, 0x03, 0x00, 0x00, 0x02, 0x06, 0x01, 0x00, 0x04, 0x0b, 0x08, 0x00, 0x01, 0x00, 0x00, 0x00
        /*0020*/ 	.byte	0x00, 0x00, 0x00, 0x00


//--------------------- .nv.info._ZN3cub18CUB_300001_SM_10006detail6reduce28DeviceReduceSingleTileKernelINS2_10policy_hubIdyN4cuda3std3__44plusIdEEE10Policy1000EPdSC_iS9_ddNS7_10__identityEEEvT0_T1_T2_T3_T4_T6_ --------------------------
	.section	.nv.info._ZN3cub18CUB_300001_SM_10006detail6reduce28DeviceReduceSingleTileKernelINS2_10policy_hubIdyN4cuda3std3__44plusIdEEE10Policy1000EPdSC_iS9_ddNS7_10__identityEEEvT0_T1_T2_T3_T4_T6_,"",@"SHT_CUDA_INFO"
	.sectionflags	@""
	.align	4


	//----- nvinfo : EIATTR_CUDA_API_VERSION
	.align		4
        /*0000*/ 	.byte	0x04, 0x37
        /*0002*/ 	.short	(.L_100 - .L_99)
.L_99:
        /*0004*/ 	.word	0x00000082


	//----- nvinfo : EIATTR_KPARAM_INFO
	.align		4
.L_100:
        /*0008*/ 	.byte	0x04, 0x17
        /*000a*/ 	.short	(.L_102 - .L_101)
.L_101:
        /*000c*/ 	.word	0x00000000
        /*0010*/ 	.short	0x0005
        /*0012*/ 	.short	0x0020
        /*0014*/ 	.byte	0x00, 0xf0, 0x05, 0x00


	//----- nvinfo : EIATTR_KPARAM_INFO
	.align		4
.L_102:
        /*0018*/ 	.byte	0x04, 0x17
        /*001a*/ 	.short	(.L_104 - .L_103)
.L_103:
        /*001c*/ 	.word	0x00000000
        /*0020*/ 	.short	0x0004
        /*0022*/ 	.short	0x0018
        /*0024*/ 	.byte	0x00, 0xf0, 0x21, 0x00


	//----- nvinfo : EIATTR_KPARAM_INFO
	.align		4
.L_104:
        /*0028*/ 	.byte	0x04, 0x17
        /*002a*/ 	.short	(.L_106 - .L_105)
.L_105:
        /*002c*/ 	.word	0x00000000
        /*0030*/ 	.short	0x0003
        /*0032*/ 	.short	0x0014
        /*0034*/ 	.byte	0x00, 0xf0, 0x05, 0x00


	//----- nvinfo : EIATTR_KPARAM_INFO
	.align		4
.L_106:
        /*0038*/ 	.byte	0x04, 0x17
        /*003a*/ 	.short	(.L_108 - .L_107)
.L_107:
        /*003c*/ 	.word	0x00000000
        /*0040*/ 	.short	0x0002
        /*0042*/ 	.short	0x0010
        /*0044*/ 	.byte	0x00, 0xf0, 0x11, 0x00


	//----- nvinfo : EIATTR_KPARAM_INFO
	.align		4
.L_108:
        /*0048*/ 	.byte	0x04, 0x17
        /*004a*/ 	.short	(.L_110 - .L_109)
.L_109:
        /*004c*/ 	.word	0x00000000
        /*0050*/ 	.short	0x0001
        /*0052*/ 	.short	0x0008
        /*0054*/ 	.byte	0x00, 0xf5, 0x21, 0x00


	//----- nvinfo : EIATTR_KPARAM_INFO
	.align		4
.L_110:
        /*0058*/ 	.byte	0x04, 0x17
        /*005a*/ 	.short	(.L_112 - .L_111)
.L_111:
        /*005c*/ 	.word	0x00000000
        /*0060*/ 	.short	0x0000
        /*0062*/ 	.short	0x0000
        /*0064*/ 	.byte	0x00, 0xf5, 0x21, 0x00


	//----- nvinfo : EIATTR_SPARSE_MMA_MASK
	.align		4
.L_112:
        /*0068*/ 	.byte	0x03, 0x50
        /*006a*/ 	.short	0x0000


	//----- nvinfo : EIATTR_MAXREG_COUNT
	.align		4
        /*006c*/ 	.byte	0x03, 0x1b
        /*006e*/ 	.short	0x0080


	//----- nvinfo : EIATTR_NUM_BARRIERS
	.align		4
        /*0070*/ 	.byte	0x02, 0x4c
        /*0072*/ 	.byte	0x01
	.zero		1


	//----- nvinfo : EIATTR_MERCURY_ISA_VERSION
	.align		4
        /*0074*/ 	.byte	0x03, 0x5f
        /*0076*/ 	.short	0x0101


	//----- nvinfo : EIATTR_COOP_GROUP_MASK_REGIDS
	.align		4
        /*0078*/ 	.byte	0x04, 0x29
        /*007a*/ 	.short	(.L_114 - .L_113)


	//   ....[0]....
.L_113:
        /*007c*/ 	.word	0xffffffff


	//   ....[1]....
        /*0080*/ 	.word	0xffffffff


	//   ....[2]....
        /*0084*/ 	.word	0xffffffff


	//   ....[3]....
        /*0088*/ 	.word	0xffffffff


	//   ....[4]....
        /*008c*/ 	.word	0xffffffff


	//   ....[5]....
        /*0090*/ 	.word	0xffffffff


	//   ....[6]....
        /*0094*/ 	.word	0xffffffff


	//   ....[7]....
        /*0098*/ 	.word	0xffffffff


	//   ....[8]....
        /*009c*/ 	.word	0xffffffff


	//   ....[9]....
        /*00a0*/ 	.word	0xffffffff


	//   ....[10]....
        /*00a4*/ 	.word	0xffffffff


	//   ....[11]....
        /*00a8*/ 	.word	0xffffffff


	//   ....[12]....
        /*00ac*/ 	.word	0xffffffff


	//   ....[13]....
        /*00b0*/ 	.word	0xffffffff


	//   ....[14]....
        /*00b4*/ 	.word	0xffffffff


	//   ....[15]....
        /*00b8*/ 	.word	0xffffffff


	//   ....[16]....
        /*00bc*/ 	.word	0xffffffff


	//   ....[17]....
        /*00c0*/ 	.word	0xffffffff


	//   ....[18]....
        /*00c4*/ 	.word	0xffffffff


	//   ....[19]....
        /*00c8*/ 	.word	0xffffffff


	//   ....[20]....
        /*00cc*/ 	.word	0xffffffff


	//   ....[21]....
        /*00d0*/ 	.word	0xffffffff


	//   ....[22]....
        /*00d4*/ 	.word	0xffffffff


	//   ....[23]....
        /*00d8*/ 	.word	0xffffffff


	//   ....[24]....
        /*00dc*/ 	.word	0xffffffff


	//   ....[25]....
        /*00e0*/ 	.word	0xffffffff


	//   ....[26]....
        /*00e4*/ 	.word	0xffffffff


	//   ....[27]....
        /*00e8*/ 	.word	0xffffffff


	//   ....[28]....
        /*00ec*/ 	.word	0xffffffff


	//   ....[29]....
        /*00f0*/ 	.word	0xffffffff


	//----- nvinfo : EIATTR_COOP_GROUP_INSTR_OFFSETS
	.align		4
.L_114:
        /*00f4*/ 	.byte	0x04, 0x28
        /*00f6*/ 	.short	(.L_116 - .L_115)


	//   ....[0]....
.L_115:
        /*00f8*/ 	.word	0x00000960


	//   ....[1]....
        /*00fc*/ 	.word	0x00000970


	//   ....[2]....
        /*0100*/ 	.word	0x000009e0


	//   ....[3]....
        /*0104*/ 	.word	0x00000a10


	//   ....[4]....
        /*0108*/ 	.word	0x00000a70


	//   ....[5]....
        /*010c*/ 	.word	0x00000a80


	//   ....[6]....
        /*0110*/ 	.word	0x00000ae0


	//   ....[7]....
        /*0114*/ 	.word	0x00000af0


	//   ....[8]....
        /*0118*/ 	.word	0x00000b40


	//   ....[9]....
        /*011c*/ 	.word	0x00000b60


	//   ....[10]....
        /*0120*/ 	.word	0x00000e10


	//   ....[11]....
        /*0124*/ 	.word	0x00000e20


	//   ....[12]....
        /*0128*/ 	.word	0x00000eb0


	//   ....[13]....
        /*012c*/ 	.word	0x00000ed0


	//   ....[14]....
        /*0130*/ 	.word	0x00000f20


	//   ....[15]....
        /*0134*/ 	.word	0x00000f40


	//   ....[16]....
        /*0138*/ 	.word	0x00000f90


	//   ....[17]....
        /*013c*/ 	.word	0x00000fb0


	//   ....[18]....
        /*0140*/ 	.word	0x00001000


	//   ....[19]....
        /*0144*/ 	.word	0x00001030


	//   ....[20]....
        /*0148*/ 	.word	0x000020b0


	//   ....[21]....
        /*014c*/ 	.word	0x000020c0


	//   ....[22]....
        /*0150*/ 	.word	0x00002130


	//   ....[23]....
        /*0154*/ 	.word	0x00002140


	//   ....[24]....
        /*0158*/ 	.word	0x000021a0


	//   ....[25]....
        /*015c*/ 	.word	0x000021b0


	//   ....[26]....
        /*0160*/ 	.word	0x00002200


	//   ....[27]....
        /*0164*/ 	.word	0x00002220


	//   ....[28]....
        /*0168*/ 	.word	0x00002280


	//   ....[29]....
        /*016c*/ 	.word	0x000022b0


	//----- nvinfo : EIATTR_VRC_CTA_INIT_COUNT
	.align		4
.L_116:
        /*0170*/ 	.byte	0x02, 0x4a
	.zero		1
	.zero		1


	//----- nvinfo : EIATTR_EXIT_INSTR_OFFSETS
	.align		4
        /*0174*/ 	.byte	0x04, 0x1c
        /*0176*/ 	.short	(.L_118 - .L_117)


	//   ....[0]....
.L_117:
        /*0178*/ 	.word	0x00000080


	//   ....[1]....
        /*017c*/ 	.word	0x000000c0


	//   ....[2]....
        /*0180*/ 	.word	0x00002510


	//   ....[3]....
        /*0184*/ 	.word	0x00002560


	//----- nvinfo : EIATTR_MAX_THREADS
	.align		4
.L_118:
        /*0188*/ 	.byte	0x04, 0x05
        /*018a*/ 	.short	(.L_120 - .L_119)
.L_119:
        /*018c*/ 	.word	0x00000200
        /*0190*/ 	.word	0x00000001
        /*0194*/ 	.word	0x00000001


	//----- nvinfo : EIATTR_CRS_STACK_SIZE
	.align		4
.L_120:
        /*0198*/ 	.byte	0x04, 0x1e
        /*019a*/ 	.short	(.L_122 - .L_121)
.L_121:
        /*019c*/ 	.word	0x00000000


	//----- nvinfo : EIATTR_CBANK_PARAM_SIZE
	.align		4
.L_122:
        /*01a0*/ 	.byte	0x03, 0x19
        /*01a2*/ 	.short	0x0021


	//----- nvinfo : EIATTR_PARAM_CBANK
	.align		4
        /*01a4*/ 	.byte	0x04, 0x0a
        /*01a6*/ 	.short	(.L_124 - .L_123)
	.align		4
.L_123:
        /*01a8*/ 	.word	index@(.nv.constant0._ZN3cub18CUB_300001_SM_10006detail6reduce28DeviceReduceSingleTileKernelINS2_10policy_hubIdyN4cuda3std3__44plusIdEEE10Policy1000EPdSC_iS9_ddNS7_10__identityEEEvT0_T1_T2_T3_T4_T6_)
        /*01ac*/ 	.short	0x0380
        /*01ae*/ 	.short	0x0021


	//----- nvinfo : EIATTR_SW_WAR
	.align		4
.L_124:
        /*01b0*/ 	.byte	0x04, 0x36
        /*01b2*/ 	.short	(.L_126 - .L_125)
.L_125:
        /*01b4*/ 	.word	0x00000008
.L_126:


//--------------------- .nv.info._ZN3cub18CUB_300001_SM_10006detail6reduce18DeviceReduceKernelINS2_10policy_hubIdyN4cuda3std3__44plusIdEEE10Policy1000EN6thrust24THRUST_300001_SM_1000_NS6detail15normal_iteratorINSD_10device_ptrIdEEEEyS9_dNS7_10__identityEEEvT0_PT3_T1_NS0_13GridEvenShareISN_EET2_T4_ --------------------------
	.section	.nv.info._ZN3cub18CUB_300001_SM_10006detail6reduce18DeviceReduceKernelINS2_10policy_hubIdyN4cuda3std3__44plusIdEEE10Policy1000EN6thrust24THRUST_300001_SM_1000_NS6detail15normal_iteratorINSD_10device_ptrIdEEEEyS9_dNS7_10__identityEEEvT0_PT3_T1_NS0_13GridEvenShareISN_EET2_T4_,"",@"SHT_CUDA_INFO"
	.sectionflags	@""
	.align	4


	//----- nvinfo : EIATTR_CUDA_API_VERSION
	.align		4
        /*0000*/ 	.byte	0x04, 0x37
        /*0002*/ 	.short	(.L_128 - .L_127)
.L_127:
        /*0004*/ 	.word	0x00000082


	//----- nvinfo : EIATTR_KPARAM_INFO
	.align		4
.L_128:
        /*0008*/ 	.byte	0x04, 0x17
        /*000a*/ 	.short	(.L_130 - .L_129)
.L_129:
        /*000c*/ 	.word	0x00000000
        /*0010*/ 	.short	0x0005
        /*0012*/ 	.short	0x0061
        /*0014*/ 	.byte	0x00, 0xf0, 0x05, 0x00


	//----- nvinfo : EIATTR_KPARAM_INFO
	.align		4
.L_130:
        /*0018*/ 	.byte	0x04, 0x17
        /*001a*/ 	.short	(.L_132 - .L_131)
.L_131:
        /*001c*/ 	.word	0x00000000
        /*0020*/ 	.short	0x0004
        /*0022*/ 	.short	0x0060
        /*0024*/ 	.byte	0x00, 0xf0, 0x05, 0x00


	//----- nvinfo : EIATTR_KPARAM_INFO
	.align		4
.L_132:
        /*0028*/ 	.byte	0x04, 0x17
        /*002a*/ 	.short	(.L_134 - .L_133)
.L_133:
        /*002c*/ 	.word	0x00000000
        /*0030*/ 	.short	0x0003
        /*0032*/ 	.short	0x0018
        /*0034*/ 	.byte	0x00, 0xf0, 0x21, 0x01


	//----- nvinfo : EIATTR_KPARAM_INFO
	.align		4
.L_134:
        /*0038*/ 	.byte	0x04, 0x17
        /*003a*/ 	.short	(.L_136 - .L_135)
.L_135:
        /*003c*/ 	.word	0x00000000
        /*0040*/ 	.short	0x0002
        /*0042*/ 	.short	0x0010
        /*0044*/ 	.byte	0x00, 0xf0, 0x21, 0x00


	//----- nvinfo : EIATTR_KPARAM_INFO
	.align		4
.L_136:
        /*0048*/ 	.byte	0x04, 0x17
        /*004a*/ 	.short	(.L_138 - .L_137)
.L_137:
        /*004c*/ 	.word	0x00000000
        /*0050*/ 	.short	0x0001
        /*0052*/ 	.short	0x0008
        /*0054*/ 	.byte	0x00, 0xf5, 0x21, 0x00


	//----- nvinfo : EIATTR_KPARAM_INFO
	.align		4
.L_138:
        /*0058*/ 	.byte	0x04, 0x17
        /*005a*/ 	.short	(.L_140 - .L_139)
.L_139:
        /*005c*/ 	.word	0x00000000
        /*0060*/ 	.short	0x0000
        /*0062*/ 	.short	0x0000
        /*0064*/ 	.byte	0x00, 0xf0, 0x21, 0x00


	//----- nvinfo : EIATTR_SPARSE_MMA_MASK
	.align		4
.L_140:
        /*0068*/ 	.byte	0x03, 0x50
        /*006a*/ 	.short	0x0000


	//----- nvinfo : EIATTR_MAXREG_COUNT
	.align		4
        /*006c*/ 	.byte	0x03, 0x1b
        /*006e*/ 	.short	0x0080


	//----- nvinfo : EIATTR_NUM_BARRIERS
	.align		4
        /*0070*/ 	.byte	0x02, 0x4c
        /*0072*/ 	.byte	0x01
	.zero		1


	//----- nvinfo : EIATTR_MERCURY_ISA_VERSION
	.align		4
        /*0074*/ 	.byte	0x03, 0x5f
        /*0076*/ 	.short	0x0101


	//----- nvinfo : EIATTR_COOP_GROUP_MASK_REGIDS
	.align		4
        /*0078*/ 	.byte	0x04, 0x29
        /*007a*/ 	.short	(.L_142 - .L_141)


	//   ....[0]....
.L_141:
        /*007c*/ 	.word	0xffffffff


	//   ....[1]....
        /*0080*/ 	.word	0xffffffff


	//   ....[2]....
        /*0084*/ 	.word	0xffffffff


	//   ....[3]....
        /*0088*/ 	.word	0xffffffff


	//   ....[4]....
        /*008c*/ 	.word	0xffffffff


	//   ....[5]....
        /*0090*/ 	.word	0xffffffff


	//   ....[6]....
        /*0094*/ 	.word	0xffffffff


	//   ....[7]....
        /*0098*/ 	.word	0xffffffff


	//   ....[8]....
        /*009c*/ 	.word	0xffffffff


	//   ....[9]....
        /*00a0*/ 	.word	0xffffffff


	//   ....[10]....
        /*00a4*/ 	.word	0xffffffff


	//   ....[11]....
        /*00a8*/ 	.word	0xffffffff


	//   ....[12]....
        /*00ac*/ 	.word	0xffffffff


	//   ....[13]....
        /*00b0*/ 	.word	0xffffffff


	//   ....[14]....
        /*00b4*/ 	.word	0xffffffff


	//   ....[15]....
        /*00b8*/ 	.word	0xffffffff


	//   ....[16]....
        /*00bc*/ 	.word	0xffffffff


	//   ....[17]....
        /*00c0*/ 	.word	0xffffffff


	//   ....[18]....
        /*00c4*/ 	.word	0xffffffff


	//   ....[19]....
        /*00c8*/ 	.word	0xffffffff


	//   ....[20]....
        /*00cc*/ 	.word	0xffffffff


	//   ....[21]....
        /*00d0*/ 	.word	0xffffffff


	//   ....[22]....
        /*00d4*/ 	.word	0xffffffff


	//   ....[23]....
        /*00d8*/ 	.word	0xffffffff


	//   ....[24]....
        /*00dc*/ 	.word	0xffffffff


	//   ....[25]....
        /*00e0*/ 	.word	0xffffffff


	//   ....[26]....
        /*00e4*/ 	.word	0xffffffff


	//   ....[27]....
        /*00e8*/ 	.word	0xffffffff


	//   ....[28]....
        /*00ec*/ 	.word	0xffffffff


	//   ....[29]....
        /*00f0*/ 	.word	0xffffffff


	//----- nvinfo : EIATTR_COOP_GROUP_INSTR_OFFSETS
	.align		4
.L_142:
        /*00f4*/ 	.byte	0x04, 0x28
        /*00f6*/ 	.short	(.L_144 - .L_143)


	//   ....[0]....
.L_143:
        /*00f8*/ 	.word	0x000009a0


	//   ....[1]....
        /*00fc*/ 	.word	0x000009b0


	//   ....[2]....
        /*0100*/ 	.word	0x00000a20


	//   ....[3]....
        /*0104*/ 	.word	0x00000a40


	//   ....[4]....
        /*0108*/ 	.word	0x00000ab0


	//   ....[5]....
        /*010c*/ 	.word	0x00000ac0


	//   ....[6]....
        /*0110*/ 	.word	0x00000b10


	//   ....[7]....
        /*0114*/ 	.word	0x00000b30


	//   ....[8]....
        /*0118*/ 	.word	0x00000ba0


	//   ....[9]....
        /*011c*/ 	.word	0x00000bb0


	//   ....[10]....
        /*0120*/ 	.word	0x00000e50


	//   ....[11]....
        /*0124*/ 	.word	0x00000e60


	//   ....[12]....
        /*0128*/ 	.word	0x00000ee0


	//   ....[13]....
        /*012c*/ 	.word	0x00000f00


	//   ....[14]....
        /*0130*/ 	.word	0x00000f50


	//   ....[15]....
        /*0134*/ 	.word	0x00000f80


	//   ....[16]....
        /*0138*/ 	.word	0x00000fd0


	//   ....[17]....
        /*013c*/ 	.word	0x00000ff0


	//   ....[18]....
        /*0140*/ 	.word	0x00001060


	//   ....[19]....
        /*0144*/ 	.word	0x00001090


	//   ....[20]....
        /*0148*/ 	.word	0x00002360


	//   ....[21]....
        /*014c*/ 	.word	0x00002370


	//   ....[22]....
        /*0150*/ 	.word	0x000023f0


	//   ....[23]....
        /*0154*/ 	.word	0x00002400


	//   ....[24]....
        /*0158*/ 	.word	0x00002460


	//   ....[25]....
        /*015c*/ 	.word	0x00002470


	//   ....[26]....
        /*0160*/ 	.word	0x000024c0


	//   ....[27]....
        /*0164*/ 	.word	0x000024f0


	//   ....[28]....
        /*0168*/ 	.word	0x00002570


	//   ....[29]....
        /*016c*/ 	.word	0x00002580


	//----- nvinfo : EIATTR_VRC_CTA_INIT_COUNT
	.align		4
.L_144:
        /*0170*/ 	.byte	0x02, 0x4a
	.zero		1
	.zero		1


	//----- nvinfo : EIATTR_EXIT_INSTR_OFFSETS
	.align		4
        /*0174*/ 	.byte	0x04, 0x1c
        /*0176*/ 	.short	(.L_146 - .L_145)


	//   ....[0]....
.L_145:
        /*0178*/ 	.word	0x000027b0


	//   ....[1]....
        /*017c*/ 	.word	0x00002810


	//----- nvinfo : EIATTR_MAX_THREADS
	.align		4
.L_146:
        /*0180*/ 	.byte	0x04, 0x05
        /*0182*/ 	.short	(.L_148 - .L_147)
.L_147:
        /*0184*/ 	.word	0x00000200
        /*0188*/ 	.word	0x00000001
        /*018c*/ 	.word	0x00000001


	//----- nvinfo : EIATTR_CRS_STACK_SIZE
	.align		4
.L_148:
        /*0190*/ 	.byte	0x04, 0x1e
        /*0192*/ 	.short	(.L_150 - .L_149)
.L_149:
        /*0194*/ 	.word	0x00000000


	//----- nvinfo : EIATTR_CBANK_PARAM_SIZE
	.align		4
.L_150:
        /*0198*/ 	.byte	0x03, 0x19
        /*019a*/ 	.short	0x0062


	//----- nvinfo : EIATTR_PARAM_CBANK
	.align		4
        /*019c*/ 	.byte	0x04, 0x0a
        /*019e*/ 	.short	(.L_152 - .L_151)
	.align		4
.L_151:
        /*01a0*/ 	.word	index@(.nv.constant0._ZN3cub18CUB_300001_SM_10006detail6reduce18DeviceReduceKernelINS2_10policy_hubIdyN4cuda3std3__44plusIdEEE10Policy1000EN6thrust24THRUST_300001_SM_1000_NS6detail15normal_iteratorINSD_10device_ptrIdEEEEyS9_dNS7_10__identityEEEvT0_PT3_T1_NS0_13GridEvenShareISN_EET2_T4_)
        /*01a4*/ 	.short	0x0380
        /*01a6*/ 	.short	0x0062


	//----- nvinfo : EIATTR_SW_WAR
	.align		4
.L_152:
        /*01a8*/ 	.byte	0x04, 0x36
        /*01aa*/ 	.short	(.L_154 - .L_153)
.L_153:
        /*01ac*/ 	.word	0x00000008
.L_154:


//--------------------- .nv.info._ZN3cub18CUB_300001_SM_10006detail6reduce28DeviceReduceSingleTileKernelINS2_10policy_hubIdyN4cuda3std3__44plusIdEEE10Policy1000EN6thrust24THRUST_300001_SM_1000_NS6detail15normal_iteratorINSD_10device_ptrIdEEEEPdyS9_ddNS7_10__identityEEEvT0_T1_T2_T3_T4_T6_ --------------------------
	.section	.nv.info._ZN3cub18CUB_300001_SM_10006detail6reduce28DeviceReduceSingleTileKernelINS2_10policy_hubIdyN4cuda3std3__44plusIdEEE10Policy1000EN6thrust24THRUST_300001_SM_1000_NS6detail15normal_iteratorINSD_10device_ptrIdEEEEPdyS9_ddNS7_10__identityEEEvT0_T1_T2_T3_T4_T6_,"",@"SHT_CUDA_INFO"
	.sectionflags	@""
	.align	4


	//----- nvinfo : EIATTR_CUDA_API_VERSION
	.align		4
        /*0000*/ 	.byte	0x04, 0x37
        /*0002*/ 	.short	(.L_156 - .L_155)
.L_155:
        /*0004*/ 	.word	0x00000082


	//----- nvinfo : EIATTR_KPARAM_INFO
	.align		4
.L_156:
        /*0008*/ 	.byte	0x04, 0x17
        /*000a*/ 	.short	(.L_158 - .L_157)
.L_157:
        /*000c*/ 	.word	0x00000000
        /*0010*/ 	.short	0x0005
        /*0012*/ 	.short	0x0028
        /*0014*/ 	.byte	0x00, 0xf0, 0x05, 0x00


	//----- nvinfo : EIATTR_KPARAM_INFO
	.align		4
.L_158:
        /*0018*/ 	.byte	0x04, 0x17
        /*001a*/ 	.short	(.L_160 - .L_159)
.L_159:
        /*001c*/ 	.word	0x00000000
        /*0020*/ 	.short	0x0004
        /*0022*/ 	.short	0x0020
        /*0024*/ 	.byte	0x00, 0xf0, 0x21, 0x00


	//----- nvinfo : EIATTR_KPARAM_INFO
	.align		4
.L_160:
        /*0028*/ 	.byte	0x04, 0x17
        /*002a*/ 	.short	(.L_162 - .L_161)
.L_161:
        /*002c*/ 	.word	0x00000000
        /*0030*/ 	.short	0x0003
        /*0032*/ 	.short	0x0018
        /*0034*/ 	.byte	0x00, 0xf0, 0x05, 0x00


	//----- nvinfo : EIATTR_KPARAM_INFO
	.align		4
.L_162:
        /*0038*/ 	.byte	0x04, 0x17
        /*003a*/ 	.short	(.L_164 - .L_163)
.L_163:
        /*003c*/ 	.word	0x00000000
        /*0040*/ 	.short	0x0002
        /*0042*/ 	.short	0x0010
        /*0044*/ 	.byte	0x00, 0xf0, 0x21, 0x00


	//----- nvinfo : EIATTR_KPARAM_INFO
	.align		4
.L_164:
        /*0048*/ 	.byte	0x04, 0x17
        /*004a*/ 	.short	(.L_166 - .L_165)
.L_165:
        /*004c*/ 	.word	0x00000000
        /*0050*/ 	.short	0x0001
        /*0052*/ 	.short	0x0008
        /*0054*/ 	.byte	0x00, 0xf5, 0x21, 0x00


	//----- nvinfo : EIATTR_KPARAM_INFO
	.align		4
.L_166:
        /*0058*/ 	.byte	0x04, 0x17
        /*005a*/ 	.short	(.L_168 - .L_167)
.L_167:
        /*005c*/ 	.word	0x00000000
        /*0060*/ 	.short	0x0000
        /*0062*/ 	.short	0x0000
        /*0064*/ 	.byte	0x00, 0xf0, 0x21, 0x00


	//----- nvinfo : EIATTR_SPARSE_MMA_MASK
	.align		4
.L_168:
        /*0068*/ 	.byte	0x03, 0x50
        /*006a*/ 	.short	0x0000


	//----- nvinfo : EIATTR_MAXREG_COUNT
	.align		4
        /*006c*/ 	.byte	0x03, 0x1b
        /*006e*/ 	.short	0x0080


	//----- nvinfo : EIATTR_NUM_BARRIERS
	.align		4
        /*0070*/ 	.byte	0x02, 0x4c
        /*0072*/ 	.byte	0x01
	.zero		1


	//----- nvinfo : EIATTR_MERCURY_ISA_VERSION
	.align		4
        /*0074*/ 	.byte	0x03, 0x5f
        /*0076*/ 	.short	0x0101


	//----- nvinfo : EIATTR_COOP_GROUP_MASK_REGIDS
	.align		4
        /*0078*/ 	.byte	0x04, 0x29
        /*007a*/ 	.short	(.L_170 - .L_169)


	//   ....[0]....
.L_169:
        /*007c*/ 	.word	0xffffffff


	//   ....[1]....
        /*0080*/ 	.word	0xffffffff


	//   ....[2]....
        /*0084*/ 	.word	0xffffffff


	//   ....[3]....
        /*0088*/ 	.word	0xffffffff


	//   ....[4]....
        /*008c*/ 	.word	0xffffffff


	//   ....[5]....
        /*0090*/ 	.word	0xffffffff


	//   ....[6]....
        /*0094*/ 	.word	0xffffffff


	//   ....[7]....
        /*0098*/ 	.word	0xffffffff


	//   ....[8]....
        /*009c*/ 	.word	0xffffffff


	//   ....[9]....
        /*00a0*/ 	.word	0xffffffff


	//   ....[10]....
        /*00a4*/ 	.word	0xffffffff


	//   ....[11]....
        /*00a8*/ 	.word	0xffffffff


	//   ....[12]....
        /*00ac*/ 	.word	0xffffffff


	//   ....[13]....
        /*00b0*/ 	.word	0xffffffff


	//   ....[14]....
        /*00b4*/ 	.word	0xffffffff


	//   ....[15]....
        /*00b8*/ 	.word	0xffffffff


	//   ....[16]....
        /*00bc*/ 	.word	0xffffffff


	//   ....[17]....
        /*00c0*/ 	.word	0xffffffff


	//   ....[18]....
        /*00c4*/ 	.word	0xffffffff


	//   ....[19]....
        /*00c8*/ 	.word	0xffffffff


	//   ....[20]....
        /*00cc*/ 	.word	0xffffffff


	//   ....[21]....
        /*00d0*/ 	.word	0xffffffff


	//   ....[22]....
        /*00d4*/ 	.word	0xffffffff


	//   ....[23]....
        /*00d8*/ 	.word	0xffffffff


	//   ....[24]....
        /*00dc*/ 	.word	0xffffffff


	//   ....[25]....
        /*00e0*/ 	.word	0xffffffff


	//   ....[26]....
        /*00e4*/ 	.word	0xffffffff


	//   ....[27]....
        /*00e8*/ 	.word	0xffffffff


	//   ....[28]....
        /*00ec*/ 	.word	0xffffffff


	//   ....[29]....
        /*00f0*/ 	.word	0xffffffff


	//----- nvinfo : EIATTR_COOP_GROUP_INSTR_OFFSETS
	.align		4
.L_170:
        /*00f4*/ 	.byte	0x04, 0x28
        /*00f6*/ 	.short	(.L_172 - .L_171)


	//   ....[0]....
.L_171:
        /*00f8*/ 	.word	0x00000910


	//   ....[1]....
        /*00fc*/ 	.word	0x00000920


	//   ....[2]....
        /*0100*/ 	.word	0x00000990


	//   ....[3]....
        /*0104*/ 	.word	0x000009a0


	//   ....[4]....
        /*0108*/ 	.word	0x00000a00


	//   ....[5]....
        /*010c*/ 	.word	0x00000a10


	//   ....[6]....
        /*0110*/ 	.word	0x00000a60


	//   ....[7]....
        /*0114*/ 	.word	0x00000a80


	//   ....[8]....
        /*0118*/ 	.word	0x00000ae0


	//   ....[9]....
        /*011c*/ 	.word	0x00000b10


	//   ....[10]....
        /*0120*/ 	.word	0x00000dc0


	//   ....[11]....
        /*0124*/ 	.word	0x00000dd0


	//   ....[12]....
        /*0128*/ 	.word	0x00000e60


	//   ....[13]....
        /*012c*/ 	.word	0x00000e70


	//   ....[14]....
        /*0130*/ 	.word	0x00000ed0


	//   ....[15]....
        /*0134*/ 	.word	0x00000ee0


	//   ....[16]....
        /*0138*/ 	.word	0x00000f30


	//   ....[17]....
        /*013c*/ 	.word	0x00000f50


	//   ....[18]....
        /*0140*/ 	.word	0x00000fc0


	//   ....[19]....
        /*0144*/ 	.word	0x00000ff0


	//   ....[20]....
        /*0148*/ 	.word	0x00002180


	//   ....[21]....
        /*014c*/ 	.word	0x00002190


	//   ....[22]....
        /*0150*/ 	.word	0x00002200


	//   ....[23]....
        /*0154*/ 	.word	0x00002210


	//   ....[24]....
        /*0158*/ 	.word	0x00002270


	//   ....[25]....
        /*015c*/ 	.word	0x00002280


	//   ....[26]....
        /*0160*/ 	.word	0x000022d0


	//   ....[27]....
        /*0164*/ 	.word	0x000022f0


	//   ....[28]....
        /*0168*/ 	.word	0x00002350


	//   ....[29]....
        /*016c*/ 	.word	0x00002380


	//----- nvinfo : EIATTR_VRC_CTA_INIT_COUNT
	.align		4
.L_172:
        /*0170*/ 	.byte	0x02, 0x4a
	.zero		1
	.zero		1


	//----- nvinfo : EIATTR_EXIT_INSTR_OFFSETS
	.align		4
        /*0174*/ 	.byte	0x04, 0x1c
        /*0176*/ 	.short	(.L_174 - .L_173)


	//   ....[0]....
.L_173:
        /*0178*/ 	.word	0x000000a0


	//   ....[1]....
        /*017c*/ 	.word	0x000000e0


	//   ....[2]....
        /*0180*/ 	.word	0x000025e0


	//   ....[3]....
        /*0184*/ 	.word	0x00002630


	//----- nvinfo : EIATTR_MAX_THREADS
	.align		4
.L_174:
        /*0188*/ 	.byte	0x04, 0x05
        /*018a*/ 	.short	(.L_176 - .L_175)
.L_175:
        /*018c*/ 	.word	0x00000200
        /*0190*/ 	.word	0x00000001
        /*0194*/ 	.word	0x00000001


	//----- nvinfo : EIATTR_CRS_STACK_SIZE
	.align		4
.L_176:
        /*0198*/ 	.byte	0x04, 0x1e
        /*019a*/ 	.short	(.L_178 - .L_177)
.L_177:
        /*019c*/ 	.word	0x00000000


	//----- nvinfo : EIATTR_CBANK_PARAM_SIZE
	.align		4
.L_178:
        /*01a0*/ 	.byte	0x03, 0x19
        /*01a2*/ 	.short	0x0029


	//----- nvinfo : EIATTR_PARAM_CBANK
	.align		4
        /*01a4*/ 	.byte	0x04, 0x0a
        /*01a6*/ 	.short	(.L_180 - .L_179)
	.align		4
.L_179:
        /*01a8*/ 	.word	index@(.nv.constant0._ZN3cub18CUB_300001_SM_10006detail6reduce28DeviceReduceSingleTileKernelINS2_10policy_hubIdyN4cuda3std3__44plusIdEEE10Policy1000EN6thrust24THRUST_300001_SM_1000_NS6detail15normal_iteratorINSD_10device_ptrIdEEEEPdyS9_ddNS7_10__identityEEEvT0_T1_T2_T3_T4_T6_)
        /*01ac*/ 	.short	0x0380
        /*01ae*/ 	.short	0x0029


	//----- nvinfo : EIATTR_SW_WAR
	.align		4
.L_180:
        /*01b0*/ 	.byte	0x04, 0x36
        /*01b2*/ 	.short	(.L_182 - .L_181)
.L_181:
        /*01b4*/ 	.word	0x00000008
.L_182:


//--------------------- .nv.info._ZN3cub18CUB_300001_SM_10006detail6reduce28DeviceReduceSingleTileKernelINS2_10policy_hubIdjN4cuda3std3__44plusIdEEE10Policy1000EPdSC_iS9_ddNS7_10__identityEEEvT0_T1_T2_T3_T4_T6_ --------------------------
	.section	.nv.info._ZN3cub18CUB_300001_SM_10006detail6reduce28DeviceReduceSingleTileKernelINS2_10policy_hubIdjN4cuda3std3__44plusIdEEE10Policy1000EPdSC_iS9_ddNS7_10__identityEEEvT0_T1_T2_T3_T4_T6_,"",@"SHT_CUDA_INFO"
	.sectionflags	@""
	.align	4


	//----- nvinfo : EIATTR_CUDA_API_VERSION
	.align		4
        /*0000*/ 	.byte	0x04, 0x37
        /*0002*/ 	.short	(.L_184 - .L_183)
.L_183:
        /*0004*/ 	.word	0x00000082


	//----- nvinfo : EIATTR_KPARAM_INFO
	.align		4
.L_184:
        /*0008*/ 	.byte	0x04, 0x17
        /*000a*/ 	.short	(.L_186 - .L_185)
.L_185:
        /*000c*/ 	.word	0x00000000
        /*0010*/ 	.short	0x0005
        /*0012*/ 	.short	0x0020
        /*0014*/ 	.byte	0x00, 0xf0, 0x05, 0x00


	//----- nvinfo : EIATTR_KPARAM_INFO
	.align		4
.L_186:
        /*0018*/ 	.byte	0x04, 0x17
        /*001a*/ 	.short	(.L_188 - .L_187)
.L_187:
        /*001c*/ 	.word	0x00000000
        /*0020*/ 	.short	0x0004
        /*0022*/ 	.short	0x0018
        /*0024*/ 	.byte	0x00, 0xf0, 0x21, 0x00


	//----- nvinfo : EIATTR_KPARAM_INFO
	.align		4
.L_188:
        /*0028*/ 	.byte	0x04, 0x17
        /*002a*/ 	.short	(.L_190 - .L_189)
.L_189:
        /*002c*/ 	.word	0x00000000
        /*0030*/ 	.short	0x0003
        /*0032*/ 	.short	0x0014
        /*0034*/ 	.byte	0x00, 0xf0, 0x05, 0x00


	//----- nvinfo : EIATTR_KPARAM_INFO
	.align		4
.L_190:
        /*0038*/ 	.byte	0x04, 0x17
        /*003a*/ 	.short	(.L_192 - .L_191)
.L_191:
        /*003c*/ 	.word	0x00000000
        /*0040*/ 	.short	0x0002
        /*0042*/ 	.short	0x0010
        /*0044*/ 	.byte	0x00, 0xf0, 0x11, 0x00


	//----- nvinfo : EIATTR_KPARAM_INFO
	.align		4
.L_192:
        /*0048*/ 	.byte	0x04, 0x17
        /*004a*/ 	.short	(.L_194 - .L_193)
.L_193:
        /*004c*/ 	.word	0x00000000
        /*0050*/ 	.short	0x0001
        /*0052*/ 	.short	0x0008
        /*0054*/ 	.byte	0x00, 0xf5, 0x21, 0x00


	//----- nvinfo : EIATTR_KPARAM_INFO
	.align		4
.L_194:
        /*0058*/ 	.byte	0x04, 0x17
        /*005a*/ 	.short	(.L_196 - .L_195)
.L_195:
        /*005c*/ 	.word	0x00000000
        /*0060*/ 	.short	0x0000
        /*0062*/ 	.short	0x0000
        /*0064*/ 	.byte	0x00, 0xf5, 0x21, 0x00


	//----- nvinfo : EIATTR_SPARSE_MMA_MASK
	.align		4
.L_196:
        /*0068*/ 	.byte	0x03, 0x50
        /*006a*/ 	.short	0x0000


	//----- nvinfo : EIATTR_MAXREG_COUNT
	.align		4
        /*006c*/ 	.byte	0x03, 0x1b
        /*006e*/ 	.short	0x0060


	//----- nvinfo : EIATTR_NUM_BARRIERS
	.align		4
        /*0070*/ 	.byte	0x02, 0x4c
        /*0072*/ 	.byte	0x01
	.zero		1


	//----- nvinfo : EIATTR_MERCURY_ISA_VERSION
	.align		4
        /*0074*/ 	.byte	0x03, 0x5f
        /*0076*/ 	.short	0x0101


	//----- nvinfo : EIATTR_COOP_GROUP_MASK_REGIDS
	.align		4
        /*0078*/ 	.byte	0x04, 0x29
        /*007a*/ 	.short	(.L_198 - .L_197)


	//   ....[0]....
.L_197:
        /*007c*/ 	.word	0xffffffff


	//   ....[1]....
        /*0080*/ 	.word	0xffffffff


	//   ....[2]....
        /*0084*/ 	.word	0xffffffff


	//   ....[3]....
        /*0088*/ 	.word	0xffffffff


	//   ....[4]....
        /*008c*/ 	.word	0xffffffff


	//   ....[5]....
        /*0090*/ 	.word	0xffffffff


	//   ....[6]....
        /*0094*/ 	.word	0xffffffff


	//   ....[7]....
        /*0098*/ 	.word	0xffffffff


	//   ....[8]....
        /*009c*/ 	.word	0xffffffff


	//   ....[9]....
        /*00a0*/ 	.word	0xffffffff


	//   ....[10]....
        /*00a4*/ 	.word	0xffffffff


	//   ....[11]....
        /*00a8*/ 	.word	0xffffffff


	//   ....[12]....
        /*00ac*/ 	.word	0xffffffff


	//   ....[13]....
        /*00b0*/ 	.word	0xffffffff


	//   ....[14]....
        /*00b4*/ 	.word	0xffffffff


	//   ....[15]....
        /*00b8*/ 	.word	0xffffffff


	//   ....[16]....
        /*00bc*/ 	.word	0xffffffff


	//   ....[17]....
        /*00c0*/ 	.word	0xffffffff


	//   ....[18]....
        /*00c4*/ 	.word	0xffffffff


	//   ....[19]....
        /*00c8*/ 	.word	0xffffffff


	//   ....[20]....
        /*00cc*/ 	.word	0xffffffff


	//   ....[21]....
        /*00d0*/ 	.word	0xffffffff


	//   ....[22]....
        /*00d4*/ 	.word	0xffffffff


	//   ....[23]....
        /*00d8*/ 	.word	0xffffffff


	//   ....[24]....
        /*00dc*/ 	.word	0xffffffff


	//   ....[25]....
        /*00e0*/ 	.word	0xffffffff


	//   ....[26]....
        /*00e4*/ 	.word	0xffffffff


	//   ....[27]....
        /*00e8*/ 	.word	0xffffffff


	//   ....[28]....
        /*00ec*/ 	.word	0xffffffff


	//   ....[29]....
        /*00f0*/ 	.word	0xffffffff


	//----- nvinfo : EIATTR_COOP_GROUP_INSTR_OFFSETS
	.align		4
.L_198:
        /*00f4*/ 	.byte	0x04, 0x28
        /*00f6*/ 	.short	(.L_200 - .L_199)


	//   ....[0]....
.L_199:
        /*00f8*/ 	.word	0x00000980


	//   ....[1]....
        /*00fc*/ 	.word	0x00000990


	//   ....[2]....
        /*0100*/ 	.word	0x00000a00


	//   ....[3]....
        /*0104*/ 	.word	0x00000a30


	//   ....[4]....
        /*0108*/ 	.word	0x00000aa0


	//   ....[5]....
        /*010c*/ 	.word	0x00000ab0


	//   ....[6]....
        /*0110*/ 	.word	0x00000b00


	//   ....[7]....
        /*0114*/ 	.word	0x00000b10


	//   ....[8]....
        /*0118*/ 	.word	0x00000b60


	//   ....[9]....
        /*011c*/ 	.word	0x00000b80


	//   ....[10]....
        /*0120*/ 	.word	0x00000e90


	//   ....[11]....
        /*0124*/ 	.word	0x00000ea0


	//   ....[12]....
        /*0128*/ 	.word	0x00000f30


	//   ....[13]....
        /*012c*/ 	.word	0x00000f50


	//   ....[14]....
        /*0130*/ 	.word	0x00000fa0


	//   ....[15]....
        /*0134*/ 	.word	0x00000fc0


	//   ....[16]....
        /*0138*/ 	.word	0x00001010


	//   ....[17]....
        /*013c*/ 	.word	0x00001040


	//   ....[18]....
        /*0140*/ 	.word	0x000010a0


	//   ....[19]....
        /*0144*/ 	.word	0x000010d0


	//   ....[20]....
        /*0148*/ 	.word	0x000022b0


	//   ....[21]....
        /*014c*/ 	.word	0x000022c0


	//   ....[22]....
        /*0150*/ 	.word	0x00002330


	//   ....[23]....
        /*0154*/ 	.word	0x00002340


	//   ....[24]....
        /*0158*/ 	.word	0x000023a0


	//   ....[25]....
        /*015c*/ 	.word	0x000023d0


	//   ....[26]....
        /*0160*/ 	.word	0x00002450


	//   ....[27]....
        /*0164*/ 	.word	0x00002460


	//   ....[28]....
        /*0168*/ 	.word	0x000024b0


	//   ....[29]....
        /*016c*/ 	.word	0x000024c0


	//----- nvinfo : EIATTR_VRC_CTA_INIT_COUNT
	.align		4
.L_200:
        /*0170*/ 	.byte	0x02, 0x4a
	.zero		1
	.zero		1


	//----- nvinfo : EIATTR_EXIT_INSTR_OFFSETS
	.align		4
        /*0174*/ 	.byte	0x04, 0x1c
        /*0176*/ 	.short	(.L_202 - .L_201)


	//   ....[0]....
.L_201:
        /*0178*/ 	.word	0x00000080


	//   ....[1]....
        /*017c*/ 	.word	0x000000c0


	//   ....[2]....
        /*0180*/ 	.word	0x00002750


	//   ....[3]....
        /*0184*/ 	.word	0x000027a0


	//----- nvinfo : EIATTR_MAX_THREADS
	.align		4
.L_202:
        /*0188*/ 	.byte	0x04, 0x05
        /*018a*/ 	.short	(.L_204 - .L_203)
.L_203:
        /*018c*/ 	.word	0x00000280
        /*0190*/ 	.word	0x00000001
        /*0194*/ 	.word	0x00000001


	//----- nvinfo : EIATTR_CRS_STACK_SIZE
	.align		4
.L_204:
        /*0198*/ 	.byte	0x04, 0x1e
        /*019a*/ 	.short	(.L_206 - .L_205)
.L_205:
        /*019c*/ 	.word	0x00000000


	//----- nvinfo : EIATTR_CBANK_PARAM_SIZE
	.align		4
.L_206:
        /*01a0*/ 	.byte	0x03, 0x19
        /*01a2*/ 	.short	0x0021


	//----- nvinfo : EIATTR_PARAM_CBANK
	.align		4
        /*01a4*/ 	.byte	0x04, 0x0a
        /*01a6*/ 	.short	(.L_208 - .L_207)
	.align		4
.L_207:
        /*01a8*/ 	.word	index@(.nv.constant0._ZN3cub18CUB_300001_SM_10006detail6reduce28DeviceReduceSingleTileKernelINS2_10policy_hubIdjN4cuda3std3__44plusIdEEE10Policy1000EPdSC_iS9_ddNS7_10__identityEEEvT0_T1_T2_T3_T4_T6_)
        /*01ac*/ 	.short	0x0380
        /*01ae*/ 	.short	0x0021


	//----- nvinfo : EIATTR_SW_WAR
	.align		4
.L_208:
        /*01b0*/ 	.byte	0x04, 0x36
        /*01b2*/ 	.short	(.L_210 - .L_209)
.L_209:
        /*01b4*/ 	.word	0x00000008
.L_210:


//--------------------- .nv.info._ZN3cub18CUB_300001_SM_10006detail6reduce18DeviceReduceKernelINS2_10policy_hubIdjN4cuda3std3__44plusIdEEE10Policy1000EN6thrust24THRUST_300001_SM_1000_NS6detail15normal_iteratorINSD_10device_ptrIdEEEEjS9_dNS7_10__identityEEEvT0_PT3_T1_NS0_13GridEvenShareISN_EET2_T4_ --------------------------
	.section	.nv.info._ZN3cub18CUB_300001_SM_10006detail6reduce18DeviceReduceKernelINS2_10policy_hubIdjN4cuda3std3__44plusIdEEE10Policy1000EN6thrust24THRUST_300001_SM_1000_NS6detail15normal_iteratorINSD_10device_ptrIdEEEEjS9_dNS7_10__identityEEEvT0_PT3_T1_NS0_13GridEvenShareISN_EET2_T4_,"",@"SHT_CUDA_INFO"
	.sectionflags	@""
	.align	4


	//----- nvinfo : EIATTR_CUDA_API_VERSION
	.align		4
        /*0000*/ 	.byte	0x04, 0x37
        /*0002*/ 	.short	(.L_212 - .L_211)
.L_211:
        /*0004*/ 	.word	0x00000082


	//----- nvinfo : EIATTR_KPARAM_INFO
	.align		4
.L_212:
        /*0008*/ 	.byte	0x04, 0x17
        /*000a*/ 	.short	(.L_214 - .L_213)
.L_213:
        /*000c*/ 	.word	0x00000000
        /*0010*/ 	.short	0x0005
        /*0012*/ 	.short	0x003d
        /*0014*/ 	.byte	0x00, 0xf0, 0x05, 0x00


	//----- nvinfo : EIATTR_KPARAM_INFO
	.align		4
.L_214:
        /*0018*/ 	.byte	0x04, 0x17
        /*001a*/ 	.short	(.L_216 - .L_215)
.L_215:
        /*001c*/ 	.word	0x00000000
        /*0020*/ 	.short	0x0004
        /*0022*/ 	.short	0x003c
        /*0024*/ 	.byte	0x00, 0xf0, 0x05, 0x00


	//----- nvinfo : EIATTR_KPARAM_INFO
	.align		4
.L_216:
        /*0028*/ 	.byte	0x04, 0x17
        /*002a*/ 	.short	(.L_218 - .L_217)
.L_217:
        /*002c*/ 	.word	0x00000000
        /*0030*/ 	.short	0x0003
        /*0032*/ 	.short	0x0014
        /*0034*/ 	.byte	0x00, 0xf0, 0xa1, 0x00


	//----- nvinfo : EIATTR_KPARAM_INFO
	.align		4
.L_218:
        /*0038*/ 	.byte	0x04, 0x17
        /*003a*/ 	.short	(.L_220 - .L_219)
.L_219:
        /*003c*/ 	.word	0x00000000
        /*0040*/ 	.short	0x0002
        /*0042*/ 	.short	0x0010
        /*0044*/ 	.byte	0x00, 0xf0, 0x11, 0x00


	//----- nvinfo : EIATTR_KPARAM_INFO
	.align		4
.L_220:
        /*0048*/ 	.byte	0x04, 0x17
        /*004a*/ 	.short	(.L_222 - .L_221)
.L_221:
        /*004c*/ 	.word	0x00000000
        /*0050*/ 	.short	0x0001
        /*0052*/ 	.short	0x0008
        /*0054*/ 	.byte	0x00, 0xf5, 0x21, 0x00


	//----- nvinfo : EIATTR_KPARAM_INFO
	.align		4
.L_222:
        /*0058*/ 	.byte	0x04, 0x17
        /*005a*/ 	.short	(.L_224 - .L_223)
.L_223:
        /*005c*/ 	.word	0x00000000
        /*0060*/ 	.short	0x0000
        /*0062*/ 	.short	0x0000
        /*0064*/ 	.byte	0x00, 0xf0, 0x21, 0x00


	//----- nvinfo : EIATTR_SPARSE_MMA_MASK
	.align		4
.L_224:
        /*0068*/ 	.byte	0x03, 0x50
        /*006a*/ 	.short	0x0000


	//----- nvinfo : EIATTR_MAXREG_COUNT
	.align		4
        /*006c*/ 	.byte	0x03, 0x1b
        /*006e*/ 	.short	0x0060


	//----- nvinfo : EIATTR_NUM_BARRIERS
	.align		4
        /*0070*/ 	.byte	0x02, 0x4c
        /*0072*/ 	.byte	0x01
	.zero		1


	//----- nvinfo : EIATTR_MERCURY_ISA_VERSION
	.align		4
        /*0074*/ 	.byte	0x03, 0x5f
        /*0076*/ 	.short	0x0101


	//----- nvinfo : EIATTR_COOP_GROUP_MASK_REGIDS
	.align		4
        /*0078*/ 	.byte	0x04, 0x29
        /*007a*/ 	.short	(.L_226 - .L_225)


	//   ....[0]....
.L_225:
        /*007c*/ 	.word	0xffffffff


	//   ....[1]....
        /*0080*/ 	.word	0xffffffff


	//   ....[2]....
        /*0084*/ 	.word	0xffffffff


	//   ....[3]....
        /*0088*/ 	.word	0xffffffff


	//   ....[4]....
        /*008c*/ 	.word	0xffffffff


	//   ....[5]....
        /*0090*/ 	.word	0xffffffff


	//   ....[6]....
        /*0094*/ 	.word	0xffffffff


	//   ....[7]....
        /*0098*/ 	.word	0xffffffff


	//   ....[8]....
        /*009c*/ 	.word	0xffffffff


	//   ....[9]....
        /*00a0*/ 	.word	0xffffffff


	//   ....[10]....
        /*00a4*/ 	.word	0xffffffff


	//   ....[11]....
        /*00a8*/ 	.word	0xffffffff


	//   ....[12]....
        /*00ac*/ 	.word	0xffffffff


	//   ....[13]....
        /*00b0*/ 	.word	0xffffffff


	//   ....[14]....
        /*00b4*/ 	.word	0xffffffff


	//   ....[15]....
        /*00b8*/ 	.word	0xffffffff


	//   ....[16]....
        /*00bc*/ 	.word	0xffffffff


	//   ....[17]....
        /*00c0*/ 	.word	0xffffffff


	//   ....[18]....
        /*00c4*/ 	.word	0xffffffff


	//   ....[19]....
        /*00c8*/ 	.word	0xffffffff


	//   ....[20]....
        /*00cc*/ 	.word	0xffffffff


	//   ....[21]....
        /*00d0*/ 	.word	0xffffffff


	//   ....[22]....
        /*00d4*/ 	.word	0xffffffff


	//   ....[23]....
        /*00d8*/ 	.word	0xffffffff


	//   ....[24]....
        /*00dc*/ 	.word	0xffffffff


	//   ....[25]....
        /*00e0*/ 	.word	0xffffffff


	//   ....[26]....
        /*00e4*/ 	.word	0xffffffff


	//   ....[27]....
        /*00e8*/ 	.word	0xffffffff


	//   ....[28]....
        /*00ec*/ 	.word	0xffffffff


	//   ....[29]....
        /*00f0*/ 	.word	0xffffffff


	//----- nvinfo : EIATTR_COOP_GROUP_INSTR_OFFSETS
	.align		4
.L_226:
        /*00f4*/ 	.byte	0x04, 0x28
        /*00f6*/ 	.short	(.L_228 - .L_227)


	//   ....[0]....
.L_227:
        /*00f8*/ 	.word	0x00000c10


	//   ....[1]....
        /*00fc*/ 	.word	0x00000c20


	//   ....[2]....
        /*0100*/ 	.word	0x00000c90


	//   ....[3]....
        /*0104*/ 	.word	0x00000cb0


	//   ....[4]....
        /*0108*/ 	.word	0x00000d20


	//   ....[5]....
        /*010c*/ 	.word	0x00000d30


	//   ....[6]....
        /*0110*/ 	.word	0x00000d80


	//   ....[7]....
        /*0114*/ 	.word	0x00000da0


	//   ....[8]....
        /*0118*/ 	.word	0x00000df0


	//   ....[9]....
        /*011c*/ 	.word	0x00000e10


	//   ....[10]....
        /*0120*/ 	.word	0x00001120


	//   ....[11]....
        /*0124*/ 	.word	0x00001130


	//   ....[12]....
        /*0128*/ 	.word	0x000011a0


	//   ....[13]....
        /*012c*/ 	.word	0x000011c0


	//   ....[14]....
        /*0130*/ 	.word	0x00001210


	//   ....[15]....
        /*0134*/ 	.word	0x00001230


	//   ....[16]....
        /*0138*/ 	.word	0x00001290


	//   ....[17]....
        /*013c*/ 	.word	0x000012b0


	//   ....[18]....
        /*0140*/ 	.word	0x00001330


	//   ....[19]....
        /*0144*/ 	.word	0x00001360


	//   ....[20]....
        /*0148*/ 	.word	0x000028d0


	//   ....[21]....
        /*014c*/ 	.word	0x000028e0


	//   ....[22]....
        /*0150*/ 	.word	0x00002960


	//   ....[23]....
        /*0154*/ 	.word	0x00002970


	//   ....[24]....
        /*0158*/ 	.word	0x000029d0


	//   ....[25]....
        /*015c*/ 	.word	0x000029e0


	//   ....[26]....
        /*0160*/ 	.word	0x00002a30


	//   ....[27]....
        /*0164*/ 	.word	0x00002a60


	//   ....[28]....
        /*0168*/ 	.word	0x00002ae0


	//   ....[29]....
        /*016c*/ 	.word	0x00002af0


	//----- nvinfo : EIATTR_VRC_CTA_INIT_COUNT
	.align		4
.L_228:
        /*0170*/ 	.byte	0x02, 0x4a
	.zero		1
	.zero		1


	//----- nvinfo : EIATTR_EXIT_INSTR_OFFSETS
	.align		4
        /*0174*/ 	.byte	0x04, 0x1c
        /*0176*/ 	.short	(.L_230 - .L_229)


	//   ....[0]....
.L_229:
        /*0178*/ 	.word	0x00002d80


	//   ....[1]....
        /*017c*/ 	.word	0x00002de0


	//----- nvinfo : EIATTR_MAX_THREADS
	.align		4
.L_230:
        /*0180*/ 	.byte	0x04, 0x05
        /*0182*/ 	.short	(.L_232 - .L_231)
.L_231:
        /*0184*/ 	.word	0x00000280
        /*0188*/ 	.word	0x00000001
        /*018c*/ 	.word	0x00000001


	//----- nvinfo : EIATTR_CRS_STACK_SIZE
	.align		4
.L_232:
        /*0190*/ 	.byte	0x04, 0x1e
        /*0192*/ 	.short	(.L_234 - .L_233)
.L_233:
        /*0194*/ 	.word	0x00000000


	//----- nvinfo : EIATTR_CBANK_PARAM_SIZE
	.align		4
.L_234:
        /*0198*/ 	.byte	0x03, 0x19
        /*019a*/ 	.short	0x003e


	//----- nvinfo : EIATTR_PARAM_CBANK
	.align		4
        /*019c*/ 	.byte	0x04, 0x0a
        /*019e*/ 	.short	(.L_236 - .L_235)
	.align		4
.L_235:
        /*01a0*/ 	.word	index@(.nv.constant0._ZN3cub18CUB_300001_SM_10006detail6reduce18DeviceReduceKernelINS2_10policy_hubIdjN4cuda3std3__44plusIdEEE10Policy1000EN6thrust24THRUST_300001_SM_1000_NS6detail15normal_iteratorINSD_10device_ptrIdEEEEjS9_dNS7_10__identityEEEvT0_PT3_T1_NS0_13GridEvenShareISN_EET2_T4_)
        /*01a4*/ 	.short	0x0380
        /*01a6*/ 	.short	0x003e


	//----- nvinfo : EIATTR_SW_WAR
	.align		4
.L_236:
        /*01a8*/ 	.byte	0x04, 0x36
        /*01aa*/ 	.short	(.L_238 - .L_237)
.L_237:
        /*01ac*/ 	.word	0x00000008
.L_238:


//--------------------- .nv.info._ZN3cub18CUB_300001_SM_10006detail6reduce28DeviceReduceSingleTileKernelINS2_10policy_hubIdjN4cuda3std3__44plusIdEEE10Policy1000EN6thrust24THRUST_300001_SM_1000_NS6detail15normal_iteratorINSD_10device_ptrIdEEEEPdjS9_ddNS7_10__identityEEEvT0_T1_T2_T3_T4_T6_ --------------------------
	.section	.nv.info._ZN3cub18CUB_300001_SM_10006detail6reduce28DeviceReduceSingleTileKernelINS2_10policy_hubIdjN4cuda3std3__44plusIdEEE10Policy1000EN6thrust24THRUST_300001_SM_1000_NS6detail15normal_iteratorINSD_10device_ptrIdEEEEPdjS9_ddNS7_10__identityEEEvT0_T1_T2_T3_T4_T6_,"",@"SHT_CUDA_INFO"
	.sectionflags	@""
	.align	4


	//----- nvinfo : EIATTR_CUDA_API_VERSION
	.align		4
        /*0000*/ 	.byte	0x04, 0x37
        /*0002*/ 	.short	(.L_240 - .L_239)
.L_239:
        /*0004*/ 	.word	0x00000082


	//----- nvinfo : EIATTR_KPARAM_INFO
	.align		4
.L_240:
        /*0008*/ 	.byte	0x04, 0x17
        /*000a*/ 	.short	(.L_242 - .L_241)
.L_241:
        /*000c*/ 	.word	0x00000000
        /*0010*/ 	.short	0x0005
        /*0012*/ 	.short	0x0020
        /*0014*/ 	.byte	0x00, 0xf0, 0x05, 0x00


	//----- nvinfo : EIATTR_KPARAM_INFO
	.align		4
.L_242:
        /*0018*/ 	.byte	0x04, 0x17
        /*001a*/ 	.short	(.L_244 - .L_243)
.L_243:
        /*001c*/ 	.word	0x00000000
        /*0020*/ 	.short	0x0004
        /*0022*/ 	.short	0x0018
        /*0024*/ 	.byte	0x00, 0xf0, 0x21, 0x00


	//----- nvinfo : EIATTR_KPARAM_INFO
	.align		4
.L_244:
        /*0028*/ 	.byte	0x04, 0x17
        /*002a*/ 	.short	(.L_246 - .L_245)
.L_245:
        /*002c*/ 	.word	0x00000000
        /*0030*/ 	.short	0x0003
        /*0032*/ 	.short	0x0014
        /*0034*/ 	.byte	0x00, 0xf0, 0x05, 0x00


	//----- nvinfo : EIATTR_KPARAM_INFO
	.align		4
.L_246:
        /*0038*/ 	.byte	0x04, 0x17
        /*003a*/ 	.short	(.L_248 - .L_247)
.L_247:
        /*003c*/ 	.word	0x00000000
        /*0040*/ 	.short	0x0002
        /*0042*/ 	.short	0x0010
        /*0044*/ 	.byte	0x00, 0xf0, 0x11, 0x00


	//----- nvinfo : EIATTR_KPARAM_INFO
	.align		4
.L_248:
        /*0048*/ 	.byte	0x04, 0x17
        /*004a*/ 	.short	(.L_250 - .L_249)
.L_249:
        /*004c*/ 	.word	0x00000000
        /*0050*/ 	.short	0x0001
        /*0052*/ 	.short	0x0008
        /*0054*/ 	.byte	0x00, 0xf5, 0x21, 0x00


	//----- nvinfo : EIATTR_KPARAM_INFO
	.align		4
.L_250:
        /*0058*/ 	.byte	0x04, 0x17
        /*005a*/ 	.short	(.L_252 - .L_251)
.L_251:
        /*005c*/ 	.word	0x00000000
        /*0060*/ 	.short	0x0000
        /*0062*/ 	.short	0x0000
        /*0064*/ 	.byte	0x00, 0xf0, 0x21, 0x00


	//----- nvinfo : EIATTR_SPARSE_MMA_MASK
	.align		4
.L_252:
        /*0068*/ 	.byte	0x03, 0x50
        /*006a*/ 	.short	0x0000


	//----- nvinfo : EIATTR_MAXREG_COUNT
	.align		4
        /*006c*/ 	.byte	0x03, 0x1b
        /*006e*/ 	.short	0x0060


	//----- nvinfo : EIATTR_NUM_BARRIERS
	.align		4
        /*0070*/ 	.byte	0x02, 0x4c
        /*0072*/ 	.byte	0x01
	.zero		1


	//----- nvinfo : EIATTR_MERCURY_ISA_VERSION
	.align		4
        /*0074*/ 	.byte	0x03, 0x5f
        /*0076*/ 	.short	0x0101


	//----- nvinfo : EIATTR_COOP_GROUP_MASK_REGIDS
	.align		4
        /*0078*/ 	.byte	0x04, 0x29
        /*007a*/ 	.short	(.L_254 - .L_253)


	//   ....[0]....
.L_253:
        /*007c*/ 	.word	0xffffffff


	//   ....[1]....
        /*0080*/ 	.word	0xffffffff


	//   ....[2]....
        /*0084*/ 	.word	0xffffffff


	//   ....[3]....
        /*0088*/ 	.word	0xffffffff


	//   ....[4]....
        /*008c*/ 	.word	0xffffffff


	//   ....[5]....
        /*0090*/ 	.word	0xffffffff


	//   ....[6]....
        /*0094*/ 	.word	0xffffffff


	//   ....[7]....
        /*0098*/ 	.word	0xffffffff


	//   ....[8]....
        /*009c*/ 	.word	0xffffffff


	//   ....[9]....
        /*00a0*/ 	.word	0xffffffff


	//   ....[10]....
        /*00a4*/ 	.word	0xffffffff


	//   ....[11]....
        /*00a8*/ 	.word	0xffffffff


	//   ....[12]....
        /*00ac*/ 	.word	0xffffffff


	//   ....[13]....
        /*00b0*/ 	.word	0xffffffff


	//   ....[14]....
        /*00b4*/ 	.word	0xffffffff


	//   ....[15]....
        /*00b8*/ 	.word	0xffffffff


	//   ....[16]....
        /*00bc*/ 	.word	0xffffffff


	//   ....[17]....
        /*00c0*/ 	.word	0xffffffff


	//   ....[18]....
        /*00c4*/ 	.word	0xffffffff


	//   ....[19]....
        /*00c8*/ 	.word	0xffffffff


	//   ....[20]....
        /*00cc*/ 	.word	0xffffffff


	//   ....[21]....
        /*00d0*/ 	.word	0xffffffff


	//   ....[22]....
        /*00d4*/ 	.word	0xffffffff


	//   ....[23]....
        /*00d8*/ 	.word	0xffffffff


	//   ....[24]....
        /*00dc*/ 	.word	0xffffffff


	//   ....[25]....
        /*00e0*/ 	.word	0xffffffff


	//   ....[26]....
        /*00e4*/ 	.word	0xffffffff


	//   ....[27]....
        /*00e8*/ 	.word	0xffffffff


	//   ....[28]....
        /*00ec*/ 	.word	0xffffffff


	//   ....[29]....
        /*00f0*/ 	.word	0xffffffff


	//----- nvinfo : EIATTR_COOP_GROUP_INSTR_OFFSETS
	.align		4
.L_254:
        /*00f4*/ 	.byte	0x04, 0x28
        /*00f6*/ 	.short	(.L_256 - .L_255)


	//   ....[0]....
.L_255:
        /*00f8*/ 	.word	0x00000930


	//   ....[1]....
        /*00fc*/ 	.word	0x00000940


	//   ....[2]....
        /*0100*/ 	.word	0x000009b0


	//   ....[3]....
        /*0104*/ 	.word	0x000009e0


	//   ....[4]....
        /*0108*/ 	.word	0x00000a50


	//   ....[5]....
        /*010c*/ 	.word	0x00000a60


	//   ....[6]....
        /*0110*/ 	.word	0x00000ab0


	//   ....[7]....
        /*0114*/ 	.word	0x00000ad0


	//   ....[8]....
        /*0118*/ 	.word	0x00000b30


	//   ....[9]....
        /*011c*/ 	.word	0x00000b40


	//   ....[10]....
        /*0120*/ 	.word	0x00000e40


	//   ....[11]....
        /*0124*/ 	.word	0x00000e50


	//   ....[12]....
        /*0128*/ 	.word	0x00000ed0


	//   ....[13]....
        /*012c*/ 	.word	0x00000ef0


	//   ....[14]....
        /*0130*/ 	.word	0x00000f40


	//   ....[15]....
        /*0134*/ 	.word	0x00000f60


	//   ....[16]....
        /*0138*/ 	.word	0x00000fd0


	//   ....[17]....
        /*013c*/ 	.word	0x00000fe0


	//   ....[18]....
        /*0140*/ 	.word	0x00001030


	//   ....[19]....
        /*0144*/ 	.word	0x00001060


	//   ....[20]....
        /*0148*/ 	.word	0x00002450


	//   ....[21]....
        /*014c*/ 	.word	0x00002460


	//   ....[22]....
        /*0150*/ 	.word	0x000024d0


	//   ....[23]....
        /*0154*/ 	.word	0x000024e0


	//   ....[24]....
        /*0158*/ 	.word	0x00002540


	//   ....[25]....
        /*015c*/ 	.word	0x00002550


	//   ....[26]....
        /*0160*/ 	.word	0x000025a0


	//   ....[27]....
        /*0164*/ 	.word	0x000025d0


	//   ....[28]....
        /*0168*/ 	.word	0x00002650


	//   ....[29]....
        /*016c*/ 	.word	0x00002660


	//----- nvinfo : EIATTR_VRC_CTA_INIT_COUNT
	.align		4
.L_256:
        /*0170*/ 	.byte	0x02, 0x4a
	.zero		1
	.zero		1


	//----- nvinfo : EIATTR_EXIT_INSTR_OFFSETS
	.align		4
        /*0174*/ 	.byte	0x04, 0x1c
        /*0176*/ 	.short	(.L_258 - .L_257)


	//   ....[0]....
.L_257:
        /*0178*/ 	.word	0x00000080


	//   ....[1]....
        /*017c*/ 	.word	0x000000c0


	//   ....[2]....
        /*0180*/ 	.word	0x000028f0


	//   ....[3]....
        /*0184*/ 	.word	0x00002940


	//----- nvinfo : EIATTR_MAX_THREADS
	.align		4
.L_258:
        /*0188*/ 	.byte	0x04, 0x05
        /*018a*/ 	.short	(.L_260 - .L_259)
.L_259:
        /*018c*/ 	.word	0x00000280
        /*0190*/ 	.word	0x00000001
        /*0194*/ 	.word	0x00000001


	//----- nvinfo : EIATTR_CRS_STACK_SIZE
	.align		4
.L_260:
        /*0198*/ 	.byte	0x04, 0x1e
        /*019a*/ 	.short	(.L_262 - .L_261)
.L_261:
        /*019c*/ 	.word	0x00000000


	//----- nvinfo : EIATTR_CBANK_PARAM_SIZE
	.align		4
.L_262:
        /*01a0*/ 	.byte	0x03, 0x19
        /*01a2*/ 	.short	0x0021


	//----- nvinfo : EIATTR_PARAM_CBANK
	.align		4
        /*01a4*/ 	.byte	0x04, 0x0a
        /*01a6*/ 	.short	(.L_264 - .L_263)
	.align		4
.L_263:
        /*01a8*/ 	.word	index@(.nv.constant0._ZN3cub18CUB_300001_SM_10006detail6reduce28DeviceReduceSingleTileKernelINS2_10policy_hubIdjN4cuda3std3__44plusIdEEE10Policy1000EN6thrust24THRUST_300001_SM_1000_NS6detail15normal_iteratorINSD_10device_ptrIdEEEEPdjS9_ddNS7_10__identityEEEvT0_T1_T2_T3_T4_T6_)
        /*01ac*/ 	.short	0x0380
        /*01ae*/ 	.short	0x0021


	//----- nvinfo : EIATTR_SW_WAR
	.align		4
.L_264:
        /*01b0*/ 	.byte	0x04, 0x36
        /*01b2*/ 	.short	(.L_266 - .L_265)
.L_265:
        /*01b4*/ 	.word	0x00000008
.L_266:


//--------------------- .nv.info._ZN3cub18CUB_300001_SM_10006detail8for_each13static_kernelINS2_12policy_hub_t12policy_500_tEmN6thrust24THRUST_300001_SM_1000_NS8cuda_cub20__uninitialized_fill7functorINS7_10device_ptrIdEEdEEEEvT0_T1_ --------------------------
	.section	.nv.info._ZN3cub18CUB_300001_SM_10006detail8for_each13static_kernelINS2_12policy_hub_t12policy_500_tEmN6thrust24THRUST_300001_SM_1000_NS8cuda_cub20__uninitialized_fill7functorINS7_10device_ptrIdEEdEEEEvT0_T1_,"",@"SHT_CUDA_INFO"
	.sectionflags	@""
	.align	4


	//----- nvinfo : EIATTR_CUDA_API_VERSION
	.align		4
        /*0000*/ 	.byte	0x04, 0x37
        /*0002*/ 	.short	(.L_268 - .L_267)
.L_267:
        /*0004*/ 	.word	0x00000082


	//----- nvinfo : EIATTR_KPARAM_INFO
	.align		4
.L_268:
        /*0008*/ 	.byte	0x04, 0x17
        /*000a*/ 	.short	(.L_270 - .L_269)
.L_269:
        /*000c*/ 	.word	0x00000000
        /*0010*/ 	.short	0x0001
        /*0012*/ 	.short	0x0008
        /*0014*/ 	.byte	0x00, 0xf0, 0x41, 0x00


	//----- nvinfo : EIATTR_KPARAM_INFO
	.align		4
.L_270:
        /*0018*/ 	.byte	0x04, 0x17
        /*001a*/ 	.short	(.L_272 - .L_271)
.L_271:
        /*001c*/ 	.word	0x00000000
        /*0020*/ 	.short	0x0000
        /*0022*/ 	.short	0x0000
        /*0024*/ 	.byte	0x00, 0xf0, 0x21, 0x00


	//----- nvinfo : EIATTR_SPARSE_MMA_MASK
	.align		4
.L_272:
        /*0028*/ 	.byte	0x03, 0x50
        /*002a*/ 	.short	0x0000


	//----- nvinfo : EIATTR_MAXREG_COUNT
	.align		4
        /*002c*/ 	.byte	0x03, 0x1b
        /*002e*/ 	.short	0x00ff


	//----- nvinfo : EIATTR_MERCURY_ISA_VERSION
	.align		4
        /*0030*/ 	.byte	0x03, 0x5f
        /*0032*/ 	.short	0x0101


	//----- nvinfo : EIATTR_VRC_CTA_INIT_COUNT
	.align		4
        /*0034*/ 	.byte	0x02, 0x4a
	.zero		1
	.zero		1


	//----- nvinfo : EIATTR_EXIT_INSTR_OFFSETS
	.align		4
        /*0038*/ 	.byte	0x04, 0x1c
        /*003a*/ 	.short	(.L_274 - .L_273)


	//   ....[0]....
.L_273:
        /*003c*/ 	.word	0x00000130


	//   ....[1]....
        /*0040*/ 	.word	0x00000230


	//   ....[2]....
        /*0044*/ 	.word	0x00000260


	//----- nvinfo : EIATTR_MAX_THREADS
	.align		4
.L_274:
        /*0048*/ 	.byte	0x04, 0x05
        /*004a*/ 	.short	(.L_276 - .L_275)
.L_275:
        /*004c*/ 	.word	0x00000100
        /*0050*/ 	.word	0x00000001
        /*0054*/ 	.word	0x00000001


	//----- nvinfo : EIATTR_CBANK_PARAM_SIZE
	.align		4
.L_276:
        /*0058*/ 	.byte	0x03, 0x19
        /*005a*/ 	.short	0x0018


	//----- nvinfo : EIATTR_PARAM_CBANK
	.align		4
        /*005c*/ 	.byte	0x04, 0x0a
        /*005e*/ 	.short	(.L_278 - .L_277)
	.align		4
.L_277:
        /*0060*/ 	.word	index@(.nv.constant0._ZN3cub18CUB_300001_SM_10006detail8for_each13static_kernelINS2_12policy_hub_t12policy_500_tEmN6thrust24THRUST_300001_SM_1000_NS8cuda_cub20__uninitialized_fill7functorINS7_10device_ptrIdEEdEEEEvT0_T1_)
        /*0064*/ 	.short	0x0380
        /*0066*/ 	.short	0x0018


	//----- nvinfo : EIATTR_SW_WAR
	.align		4
.L_278:
        /*0068*/ 	.byte	0x04, 0x36
        /*006a*/ 	.short	(.L_280 - .L_279)
.L_279:
        /*006c*/ 	.word	0x00000008
.L_280:


//--------------------- .nv.info._ZN3cub18CUB_300001_SM_10006detail11EmptyKernelIvEEvv --------------------------
	.section	.nv.info._ZN3cub18CUB_300001_SM_10006detail11EmptyKernelIvEEvv,"",@"SHT_CUDA_INFO"
	.sectionflags	@""
	.align	4


	//----- nvinfo : EIATTR_CUDA_API_VERSION
	.align		4
        /*0000*/ 	.byte	0x04, 0x37
        /*0002*/ 	.short	(.L_282 - .L_281)
.L_281:
        /*0004*/ 	.word	0x00000082


	//----- nvinfo : EIATTR_SPARSE_MMA_MASK
	.align		4
.L_282:
        /*0008*/ 	.byte	0x03, 0x50
        /*000a*/ 	.short	0x0000


	//----- nvinfo : EIATTR_MAXREG_COUNT
	.align		4
        /*000c*/ 	.byte	0x03, 0x1b
        /*000e*/ 	.short	0x00ff


	//----- nvinfo : EIATTR_MERCURY_ISA_VERSION
	.align		4
        /*0010*/ 	.byte	0x03, 0x5f
        /*0012*/ 	.short	0x0101


	//----- nvinfo : EIATTR_VRC_CTA_INIT_COUNT
	.align		4
        /*0014*/ 	.byte	0x02, 0x4a
	.zero		1
	.zero		1


	//----- nvinfo : EIATTR_EXIT_INSTR_OFFSETS
	.align		4
        /*0018*/ 	.byte	0x04, 0x1c
        /*001a*/ 	.short	(.L_284 - .L_283)


	//   ....[0]....
.L_283:
        /*001c*/ 	.word	0x00000010


	//----- nvinfo : EIATTR_SW_WAR
	.align		4
.L_284:
        /*0020*/ 	.byte	0x04, 0x36
        /*0022*/ 	.short	(.L_286 - .L_285)
.L_285:
        /*0024*/ 	.word	0x00000008
.L_286:


//--------------------- .nv.info._Z7gpu_sinPdxjd  --------------------------
	.section	.nv.info._Z7gpu_sinPdxjd,"",@"SHT_CUDA_INFO"
	.sectionflags	@""
	.align	4


	//----- nvinfo : EIATTR_CUDA_API_VERSION
	.align		4
        /*0000*/ 	.byte	0x04, 0x37
        /*0002*/ 	.short	(.L_288 - .L_287)
.L_287:
        /*0004*/ 	.word	0x00000082


	//----- nvinfo : EIATTR_KPARAM_INFO
	.align		4
.L_288:
        /*0008*/ 	.byte	0x04, 0x17
        /*000a*/ 	.short	(.L_290 - .L_289)
.L_289:
        /*000c*/ 	.word	0x00000000
        /*0010*/ 	.short	0x0003
        /*0012*/ 	.short	0x0018
        /*0014*/ 	.byte	0x00, 0xf0, 0x21, 0x00


	//----- nvinfo : EIATTR_KPARAM_INFO
	.align		4
.L_290:
        /*0018*/ 	.byte	0x04, 0x17
        /*001a*/ 	.short	(.L_292 - .L_291)
.L_291:
        /*001c*/ 	.word	0x00000000
        /*0020*/ 	.short	0x0002
        /*0022*/ 	.short	0x0010
        /*0024*/ 	.byte	0x00, 0xf0, 0x11, 0x00


	//----- nvinfo : EIATTR_KPARAM_INFO
	.align		4
.L_292:
        /*0028*/ 	.byte	0x04, 0x17
        /*002a*/ 	.short	(.L_294 - .L_293)
.L_293:
        /*002c*/ 	.word	0x00000000
        /*0030*/ 	.short	0x0001
        /*0032*/ 	.short	0x0008
        /*0034*/ 	.byte	0x00, 0xf0, 0x21, 0x00


	//----- nvinfo : EIATTR_KPARAM_INFO
	.align		4
.L_294:
        /*0038*/ 	.byte	0x04, 0x17
        /*003a*/ 	.short	(.L_296 - .L_295)
.L_295:
        /*003c*/ 	.word	0x00000000
        /*0040*/ 	.short	0x0000
        /*0042*/ 	.short	0x0000
        /*0044*/ 	.byte	0x00, 0xf5, 0x21, 0x00


	//----- nvinfo : EIATTR_SPARSE_MMA_MASK
	.align		4
.L_296:
        /*0048*/ 	.byte	0x03, 0x50
        /*004a*/ 	.short	0x0000


	//----- nvinfo : EIATTR_MAXREG_COUNT
	.align		4
        /*004c*/ 	.byte	0x03, 0x1b
        /*004e*/ 	.short	0x00ff


	//----- nvinfo : EIATTR_MERCURY_ISA_VERSION
	.align		4
        /*0050*/ 	.byte	0x03, 0x5f
        /*0052*/ 	.short	0x0101


	//----- nvinfo : EIATTR_VRC_CTA_INIT_COUNT
	.align		4
        /*0054*/ 	.byte	0x02, 0x4a
	.zero		1
	.zero		1


	//----- nvinfo : EIATTR_EXIT_INSTR_OFFSETS
	.align		4
        /*0058*/ 	.byte	0x04, 0x1c
        /*005a*/ 	.short	(.L_298 - .L_297)


	//   ....[0]....
.L_297:
        /*005c*/ 	.word	0x00000080


	//   ....[1]....
        /*0060*/ 	.word	0x00000b60


	//----- nvinfo : EIATTR_CRS_STACK_SIZE
	.align		4
.L_298:
        /*0064*/ 	.byte	0x04, 0x1e
        /*0066*/ 	.short	(.L_300 - .L_299)
.L_299:
        /*0068*/ 	.word	0x00000000


	//----- nvinfo : EIATTR_CBANK_PARAM_SIZE
	.align		4
.L_300:
        /*006c*/ 	.byte	0x03, 0x19
        /*006e*/ 	.short	0x0020


	//----- nvinfo : EIATTR_PARAM_CBANK
	.align		4
        /*0070*/ 	.byte	0x04, 0x0a
        /*0072*/ 	.short	(.L_302 - .L_301)
	.align		4
.L_301:
        /*0074*/ 	.word	index@(.nv.constant0._Z7gpu_sinPdxjd)
        /*0078*/ 	.short	0x0380
        /*007a*/ 	.short	0x0020


	//----- nvinfo : EIATTR_SW_WAR
	.align		4
.L_302:
        /*007c*/ 	.byte	0x04, 0x36
        /*007e*/ 	.short	(.L_304 - .L_303)
.L_303:
        /*0080*/ 	.word	0x00000008
.L_304:


//--------------------- .nv.callgraph             --------------------------
	.section	.nv.callgraph,"",@"SHT_CUDA_CALLGRAPH"
	.align	4
	.sectionentsize	8
	.align		4
        /*0000*/ 	.word	0x00000000
	.align		4
        /*0004*/ 	.word	0xffffffff
	.align		4
        /*0008*/ 	.word	0x00000000
	.align		4
        /*000c*/ 	.word	0xfffffffe
	.align		4
        /*0010*/ 	.word	0x00000000
	.align		4
        /*0014*/ 	.word	0xfffffffd
	.align		4
        /*0018*/ 	.word	0x00000000
	.align		4
        /*001c*/ 	.word	0xfffffffc


//--------------------- .nv.constant4             --------------------------
	.section	.nv.constant4,"a",@progbits
	.align	8
	.align		8
.nv.constant4:
        /*0000*/ 	.dword	_ZN34_INTERNAL_b6c6fa7c_4_k_cu_90e088424cuda3std3__45__cpo5beginE
	.align		8
        /*0008*/ 	.dword	_ZN34_INTERNAL_b6c6fa7c_4_k_cu_90e088424cuda3std3__45__cpo3endE
	.align		8
        /*0010*/ 	.dword	_ZN34_INTERNAL_b6c6fa7c_4_k_cu_90e088424cuda3std3__45__cpo6cbeginE
	.align		8
        /*0018*/ 	.dword	_ZN34_INTERNAL_b6c6fa7c_4_k_cu_90e088424cuda3std3__45__cpo4cendE
	.align		8
        /*0020*/ 	.dword	_ZN34_INTERNAL_b6c6fa7c_4_k_cu_90e088424cuda3std3__45__cpo6rbeginE
	.align		8
        /*0028*/ 	.dword	_ZN34_INTERNAL_b6c6fa7c_4_k_cu_90e088424cuda3std3__45__cpo4rendE
	.align		8
        /*0030*/ 	.dword	_ZN34_INTERNAL_b6c6fa7c_4_k_cu_90e088424cuda3std3__45__cpo7crbeginE
	.align		8
        /*0038*/ 	.dword	_ZN34_INTERNAL_b6c6fa7c_4_k_cu_90e088424cuda3std3__45__cpo5crendE
	.align		8
        /*0040*/ 	.dword	_ZN34_INTERNAL_b6c6fa7c_4_k_cu_90e088424cuda3std3__436_GLOBAL__N__b6c6fa7c_4_k_cu_90e088426ignoreE
	.align		8
        /*0048*/ 	.dword	_ZN34_INTERNAL_b6c6fa7c_4_k_cu_90e088424cuda3std3__419piecewise_constructE
	.align		8
        /*0050*/ 	.dword	_ZN34_INTERNAL_b6c6fa7c_4_k_cu_90e088424cuda3std3__48in_placeE
	.align		8
        /*0058*/ 	.dword	_ZN34_INTERNAL_b6c6fa7c_4_k_cu_90e088424cuda3std3__420unreachable_sentinelE
	.align		8
        /*0060*/ 	.dword	_ZN34_INTERNAL_b6c6fa7c_4_k_cu_90e088424cuda3std3__47nulloptE
	.align		8
        /*0068*/ 	.dword	_ZN34_INTERNAL_b6c6fa7c_4_k_cu_90e088424cuda3std3__48unexpectE
	.align		8
        /*0070*/ 	.dword	_ZN34_INTERNAL_b6c6fa7c_4_k_cu_90e088424cuda3std6ranges3__45__cpo4swapE
	.align		8
        /*0078*/ 	.dword	_ZN34_INTERNAL_b6c6fa7c_4_k_cu_90e088424cuda3std6ranges3__45__cpo9iter_moveE
	.align		8
        /*0080*/ 	.dword	_ZN34_INTERNAL_b6c6fa7c_4_k_cu_90e088424cuda3std6ranges3__45__cpo5beginE
	.align		8
        /*0088*/ 	.dword	_ZN34_INTERNAL_b6c6fa7c_4_k_cu_90e088424cuda3std6ranges3__45__cpo3endE
	.align		8
        /*0090*/ 	.dword	_ZN34_INTERNAL_b6c6fa7c_4_k_cu_90e088424cuda3std6ranges3__45__cpo6cbeginE
	.align		8
        /*0098*/ 	.dword	_ZN34_INTERNAL_b6c6fa7c_4_k_cu_90e088424cuda3std6ranges3__45__cpo4cendE
	.align		8
        /*00a0*/ 	.dword	_ZN34_INTERNAL_b6c6fa7c_4_k_cu_90e088424cuda3std6ranges3__45__cpo7advanceE
	.align		8
        /*00a8*/ 	.dword	_ZN34_INTERNAL_b6c6fa7c_4_k_cu_90e088424cuda3std6ranges3__45__cpo9iter_swapE
	.align		8
        /*00b0*/ 	.dword	_ZN34_INTERNAL_b6c6fa7c_4_k_cu_90e088424cuda3std6ranges3__45__cpo4nextE
	.align		8
        /*00b8*/ 	.dword	_ZN34_INTERNAL_b6c6fa7c_4_k_cu_90e088424cuda3std6ranges3__45__cpo4prevE
	.align		8
        /*00c0*/ 	.dword	_ZN34_INTERNAL_b6c6fa7c_4_k_cu_90e088424cuda3std6ranges3__45__cpo4dataE
	.align		8
        /*00c8*/ 	.dword	_ZN34_INTERNAL_b6c6fa7c_4_k_cu_90e088424cuda3std6ranges3__45__cpo5cdataE
	.align		8
        /*00d0*/ 	.dword	_ZN34_INTERNAL_b6c6fa7c_4_k_cu_90e088424cuda3std6ranges3__45__cpo4sizeE
	.align		8
        /*00d8*/ 	.dword	_ZN34_INTERNAL_b6c6fa7c_4_k_cu_90e088424cuda3std6ranges3__45__cpo5ssizeE
	.align		8
        /*00e0*/ 	.dword	_ZN34_INTERNAL_b6c6fa7c_4_k_cu_90e088424cuda3std6ranges3__45__cpo8distanceE
	.align		8
        /*00e8*/ 	.dword	_ZN34_INTERNAL_b6c6fa7c_4_k_cu_90e088426thrust24THRUST_300001_SM_1000_NS8cuda_cub3parE
	.align		8
        /*00f0*/ 	.dword	_ZN34_INTERNAL_b6c6fa7c_4_k_cu_90e088426thrust24THRUST_300001_SM_1000_NS8cuda_cub10par_nosyncE
	.align		8
        /*00f8*/ 	.dword	_ZN34_INTERNAL_b6c6fa7c_4_k_cu_90e088426thrust24THRUST_300001_SM_1000_NS6system6detail10sequential3seqE
	.align		8
        /*0100*/ 	.dword	_ZN34_INTERNAL_b6c6fa7c_4_k_cu_90e088426thrust24THRUST_300001_SM_1000_NS12placeholders2_1E
	.align		8
        /*0108*/ 	.dword	_ZN34_INTERNAL_b6c6fa7c_4_k_cu_90e088426thrust24THRUST_300001_SM_1000_NS12placeholders2_2E
	.align		8
        /*0110*/ 	.dword	_ZN34_INTERNAL_b6c6fa7c_4_k_cu_90e088426thrust24THRUST_300001_SM_1000_NS12placeholders2_3E
	.align		8
        /*0118*/ 	.dword	_ZN34_INTERNAL_b6c6fa7c_4_k_cu_90e088426thrust24THRUST_300001_SM_1000_NS12placeholders2_4E
	.align		8
        /*0120*/ 	.dword	_ZN34_INTERNAL_b6c6fa7c_4_k_cu_90e088426thrust24THRUST_300001_SM_1000_NS12placeholders2_5E
	.align		8
        /*0128*/ 	.dword	_ZN34_INTERNAL_b6c6fa7c_4_k_cu_90e088426thrust24THRUST_300001_SM_1000_NS12placeholders2_6E
	.align		8
        /*0130*/ 	.dword	_ZN34_INTERNAL_b6c6fa7c_4_k_cu_90e088426thrust24THRUST_300001_SM_1000_NS12placeholders2_7E
	.align		8
        /*0138*/ 	.dword	_ZN34_INTERNAL_b6c6fa7c_4_k_cu_90e088426thrust24THRUST_300001_SM_1000_NS12placeholders2_8E
	.align		8
        /*0140*/ 	.dword	_ZN34_INTERNAL_b6c6fa7c_4_k_cu_90e088426thrust24THRUST_300001_SM_1000_NS12placeholders2_9E
	.align		8
        /*0148*/ 	.dword	_ZN34_INTERNAL_b6c6fa7c_4_k_cu_90e088426thrust24THRUST_300001_SM_1000_NS12placeholders3_10E
	.align		8
        /*0150*/ 	.dword	_ZN34_INTERNAL_b6c6fa7c_4_k_cu_90e088426thrust24THRUST_300001_SM_1000_NS3seqE


//--------------------- .text._ZN3cub18CUB_300001_SM_10006detail6reduce28DeviceReduceSingleTileKernelINS2_10policy_hubIdyN4cuda3std3__44plusIdEEE10Policy1000EPdSC_iS9_ddNS7_10__identityEEEvT0_T1_T2_T3_T4_T6_ --------------------------
	.section	.text._ZN3cub18CUB_300001_SM_10006detail6reduce28DeviceReduceSingleTileKernelINS2_10policy_hubIdyN4cuda3std3__44plusIdEEE10Policy1000EPdSC_iS9_ddNS7_10__identityEEEvT0_T1_T2_T3_T4_T6_,"ax",@progbits
	.align	128
        .global         _ZN3cub18CUB_300001_SM_10006detail6reduce28DeviceReduceSingleTileKernelINS2_10policy_hubIdyN4cuda3std3__44plusIdEEE10Policy1000EPdSC_iS9_ddNS7_10__identityEEEvT0_T1_T2_T3_T4_T6_
        .type           _ZN3cub18CUB_300001_SM_10006detail6reduce28DeviceReduceSingleTileKernelINS2_10policy_hubIdyN4cuda3std3__44plusIdEEE10Policy1000EPdSC_iS9_ddNS7_10__identityEEEvT0_T1_T2_T3_T4_T6_,@function
        .size           _ZN3cub18CUB_300001_SM_10006detail6reduce28DeviceReduceSingleTileKernelINS2_10policy_hubIdyN4cuda3std3__44plusIdEEE10Policy1000EPdSC_iS9_ddNS7_10__identityEEEvT0_T1_T2_T3_T4_T6_,(.L_x_205 - _ZN3cub18CUB_300001_SM_10006detail6reduce28DeviceReduceSingleTileKernelINS2_10policy_hubIdyN4cuda3std3__44plusIdEEE10Policy1000EPdSC_iS9_ddNS7_10__identityEEEvT0_T1_T2_T3_T4_T6_)
        .other          _ZN3cub18CUB_300001_SM_10006detail6reduce28DeviceReduceSingleTileKernelINS2_10policy_hubIdyN4cuda3std3__44plusIdEEE10Policy1000EPdSC_iS9_ddNS7_10__identityEEEvT0_T1_T2_T3_T4_T6_,@"STO_CUDA_ENTRY STV_DEFAULT"
_ZN3cub18CUB_300001_SM_10006detail6reduce28DeviceReduceSingleTileKernelINS2_10policy_hubIdyN4cuda3std3__44plusIdEEE10Policy1000EPdSC_iS9_ddNS7_10__identityEEEvT0_T1_T2_T3_T4_T6_:
.text._ZN3cub18CUB_300001_SM_10006detail6reduce28DeviceReduceSingleTileKernelINS2_10policy_hubIdyN4cuda3std3__44plusIdEEE10Policy1000EPdSC_iS9_ddNS7_10__identityEEEvT0_T1_T2_T3_T4_T6_:
[----:B------:R-:W-:Y:S01]  /*0000*/  LDC R1, c[0x0][0x37c] ;  /* 0x0000df00ff017b82 */ /* 0x000fe20000000800 */
[----:B------:R-:W0:Y:S01]  /*0010*/  LDCU UR4, c[0x0][0x390] ;  /* 0x00007200ff0477ac */ /* 0x000e220008000800 */
[----:B------:R-:W1:Y:S01]  /*0020*/  LDCU.64 UR6, c[0x0][0x358] ;  /* 0x00006b00ff0677ac */ /* 0x000e620008000a00 */
[----:B0-----:R-:W-:-:S05]  /*0030*/  IMAD.U32 R4, RZ, RZ, UR4 ;  /* 0x00000004ff047e24 */ /* 0x001fca000f8e00ff */
[----:B------:R-:W-:-:S13]  /*0040*/  ISETP.NE.AND P0, PT, R4, RZ, PT ;  /* 0x000000ff0400720c */ /* 0x000fda0003f05270 */
[----:B-1----:R-:W-:Y:S05]  /*0050*/  @P0 BRA `(.L_x_0) ;  /* 0x00000000001c0947 */ /* 0x002fea0003800000 */
[----:B------:R-:W0:Y:S02]  /*0060*/  S2R R0, SR_TID.X ;  /* 0x0000000000007919 */ /* 0x000e240000002100 */
[----:B0-----:R-:W-:-:S13]  /*0070*/  ISETP.NE.AND P0, PT, R0, RZ, PT ;  /* 0x000000ff0000720c */ /* 0x001fda0003f05270 */
[----:B------:R-:W-:Y:S05]  /*0080*/  @P0 EXIT ;  /* 0x000000000000094d */ /* 0x000fea0003800000 */
[----:B------:R-:W0:Y:S08]  /*0090*/  LDC.64 R2, c[0x0][0x388] ;  /* 0x0000e200ff027b82 */ /* 0x000e300000000a00 */
[----:B------:R-:W0:Y:S02]  /*00a0*/  LDC.64 R4, c[0x0][0x398] ;  /* 0x0000e600ff047b82 */ /* 0x000e240000000a00 */
[----:B0-----:R-:W-:Y:S01]  /*00b0*/  STG.E.64 desc[UR6][R2.64], R4 ;  /* 0x0000000402007986 */ /* 0x001fe2000c101b06 */
[----:B------:R-:W-:Y:S05]  /*00c0*/  EXIT ;  /* 0x000000000000794d */ /* 0x000fea0003800000 */
.L_x_0:
[----:B------:R-:W-:Y:S01]  /*00d0*/  ISETP.GT.AND P0, PT, R4, 0xdff, PT ;  /* 0x00000dff0400780c */ /* 0x000fe20003f04270 */
[----:B------:R-:W-:-:S12]  /*00e0*/  BSSY.RECONVERGENT B0, `(.L_x_1) ;  /* 0x0000242000007945 */ /* 0x000fd80003800200 */
[----:B------:R-:W-:Y:S05]  /*00f0*/  @P0 BRA `(.L_x_2) ;  /* 0x0000001400180947 */ /* 0x000fea0003800000 */
[----:B------:R-:W0:Y:S01]  /*0100*/  S2R R5, SR_TID.X ;  /* 0x0000000000057919 */ /* 0x000e220000002100 */
[----:B------:R-:W-:Y:S01]  /*0110*/  BSSY.RECONVERGENT B1, `(.L_x_3) ;  /* 0x0000009000017945 */ /* 0x000fe20003800200 */
[----:B------:R-:W-:Y:S02]  /*0120*/  CS2R R2, SRZ ;  /* 0x0000000000027805 */ /* 0x000fe4000001ff00 */
[----:B0-----:R-:W-:Y:S01]  /*0130*/  ISETP.GE.AND P0, PT, R5, R4, PT ;  /* 0x000000040500720c */ /* 0x001fe20003f06270 */
[----:B------:R-:W-:-:S12]  /*0140*/  IMAD.MOV.U32 R7, RZ, RZ, R5 ;  /* 0x000000ffff077224 */ /* 0x000fd800078e0005 */
[----:B------:R-:W-:Y:S05]  /*0150*/  @P0 BRA `(.L_x_4) ;  /* 0x0000000000100947 */ /* 0x000fea0003800000 */
[----:B------:R-:W0:Y:S02]  /*0160*/  LDC.64 R2, c[0x0][0x380] ;  /* 0x0000e000ff027b82 */ /* 0x000e240000000a00 */
[----:B0-----:R-:W-:-:S06]  /*0170*/  IMAD.WIDE.U32 R2, R5, 0x8, R2 ;  /* 0x0000000805027825 */ /* 0x001fcc00078e0002 */
[----:B------:R-:W5:Y:S01]  /*0180*/  LDG.E.64.CONSTANT R2, desc[UR6][R2.64] ;  /* 0x0000000602027981 */ /* 0x000f62000c1e9b00 */
[----:B------:R-:W-:-:S07]  /*0190*/  VIADD R7, R5, 0x200 ;  /* 0x0000020005077836 */ /* 0x000fce0000000000 */
.L_x_4:
[----:B------:R-:W-:Y:S05]  /*01a0*/  BSYNC.RECONVERGENT B1 ;  /* 0x0000000000017941 */ /* 0x000fea0003800200 */
.L_x_3:
[----:B------:R-:W-:Y:S01]  /*01b0*/  ISETP.GE.AND P0, PT, R7, R4, PT ;  /* 0x000000040700720c */ /* 0x000fe20003f06270 */
[----:B------:R-:W-:-:S12]  /*01c0*/  BSSY.RECONVERGENT B1, `(.L_x_5) ;  /* 0x0000076000017945 */ /* 0x000fd80003800200 */
[----:B------:R-:W-:Y:S05]  /*01d0*/  @P0 BRA `(.L_x_6) ;  /* 0x0000000400d00947 */ /* 0x000fea0003800000 */
[----:B------:R-:W-:Y:S01]  /*01e0*/  LOP3.LUT R9, RZ, R7, RZ, 0x33, !PT ;  /* 0x00000007ff097212 */ /* 0x000fe200078e33ff */
[----:B------:R-:W-:Y:S04]  /*01f0*/  BSSY.RECONVERGENT B2, `(.L_x_7) ;  /* 0x0000017000027945 */ /* 0x000fe80003800200 */
[----:B------:R-:W-:-:S05]  /*0200*/  IMAD.IADD R0, R9, 0x1, R4 ;  /* 0x0000000109007824 */ /* 0x000fca00078e0204 */
[C---:B------:R-:W-:Y:S02]  /*0210*/  LOP3.LUT R6, R0.reuse, 0x600, RZ, 0xc0, !PT ;  /* 0x0000060000067812 */ /* 0x040fe400078ec0ff */
[----:B------:R-:W-:Y:S02]  /*0220*/  ISETP.GE.U32.AND P0, PT, R0, 0x600, PT ;  /* 0x000006000000780c */ /* 0x000fe40003f06070 */
[----:B------:R-:W-:-:S13]  /*0230*/  ISETP.NE.AND P1, PT, R6, 0x600, PT ;  /* 0x000006000600780c */ /* 0x000fda0003f25270 */
[----:B------:R-:W-:Y:S05]  /*0240*/  @!P1 BRA `(.L_x_8) ;  /* 0x0000000000449947 */ /* 0x000fea0003800000 */
[----:B------:R-:W0:Y:S01]  /*0250*/  LDC.64 R8, c[0x0][0x380] ;  /* 0x0000e000ff087b82 */ /* 0x000e220000000a00 */
[----:B------:R-:W-:-:S04]  /*0260*/  LEA.HI R0, R0, 0x1, RZ, 0x17 ;  /* 0x0000000100007811 */ /* 0x000fc800078fb8ff */
[----:B------:R-:W-:-:S05]  /*0270*/  LOP3.LUT R0, R0, 0x3, RZ, 0xc0, !PT ;  /* 0x0000000300007812 */ /* 0x000fca00078ec0ff */
[----:B------:R-:W-:Y:S02]  /*0280*/  IMAD.MOV R0, RZ, RZ, -R0 ;  /* 0x000000ffff007224 */ /* 0x000fe400078e0a00 */
[----:B0-----:R-:W-:-:S04]  /*0290*/  IMAD.WIDE.U32 R8, R7, 0x8, R8 ;  /* 0x0000000807087825 */ /* 0x001fc800078e0008 */
[----:B------:R-:W-:Y:S02]  /*02a0*/  IMAD.MOV.U32 R6, RZ, RZ, R8 ;  /* 0x000000ffff067224 */ /* 0x000fe400078e0008 */
[----:B------:R-:W-:-:S07]  /*02b0*/  IMAD.MOV.U32 R11, RZ, RZ, R9 ;  /* 0x000000ffff0b7224 */ /* 0x000fce00078e0009 */
.L_x_9:
[----:B------:R-:W-:Y:S02]  /*02c0*/  IMAD.MOV.U32 R8, RZ, RZ, R6 ;  /* 0x000000ffff087224 */ /* 0x000fe400078e0006 */
[----:B------:R-:W-:-:S06]  /*02d0*/  IMAD.MOV.U32 R9, RZ, RZ, R11 ;  /* 0x000000ffff097224 */ /* 0x000fcc00078e000b */
[----:B------:R-:W2:Y:S01]  /*02e0*/  LDG.E.64.CONSTANT R8, desc[UR6][R8.64] ;  /* 0x0000000608087981 */ /* 0x000ea2000c1e9b00 */
[----:B------:R-:W-:Y:S01]  /*02f0*/  VIADD R0, R0, 0x1 ;  /* 0x0000000100007836 */ /* 0x000fe20000000000 */
[----:B------:R-:W-:Y:S01]  /*0300*/  IADD3 R6, P2, PT, R6, 0x1000, RZ ;  /* 0x0000100006067810 */ /* 0x000fe20007f5e0ff */
[----:B------:R-:W-:-:S03]  /*0310*/  VIADD R7, R7, 0x200 ;  /* 0x0000020007077836 */ /* 0x000fc60000000000 */
[----:B------:R-:W-:Y:S01]  /*0320*/  ISETP.NE.AND P1, PT, R0, RZ, PT ;  /* 0x000000ff0000720c */ /* 0x000fe20003f25270 */
[----:B------:R-:W-:Y:S01]  /*0330*/  IMAD.X R11, RZ, RZ, R11, P2 ;  /* 0x000000ffff0b7224 */ /* 0x000fe200010e060b */
[----:B--2--5:R-:W-:-:S11]  /*0340*/  DADD R2, R8, R2 ;  /* 0x0000000008027229 */ /* 0x024fd60000000002 */
[----:B------:R-:W-:Y:S05]  /*0350*/  @P1 BRA `(.L_x_9) ;  /* 0xfffffffc00d81947 */ /* 0x000fea000383ffff */
.L_x_8:
[----:B------:R-:W-:Y:S05]  /*0360*/  BSYNC.RECONVERGENT B2 ;  /* 0x0000000000027941 */ /* 0x000fea0003800200 */
.L_x_7:
[----:B------:R-:W-:Y:S05]  /*0370*/  @!P0 BRA `(.L_x_6) ;  /* 0x0000000400688947 */ /* 0x000fea0003800000 */
[----:B------:R-:W-:Y:S01]  /*0380*/  IMAD.IADD R0, R4, 0x1, -R7 ;  /* 0x0000000104007824 */ /* 0x000fe200078e0a07 */
[----:B------:R-:W-:Y:S01]  /*0390*/  BSSY.RECONVERGENT B2, `(.L_x_10) ;  /* 0x0000031000027945 */ /* 0x000fe20003800200 */
[----:B------:R-:W-:-:S03]  /*03a0*/  PLOP3.LUT P0, PT, PT, PT, PT, 0x80, 0x8 ;  /* 0x000000000008781c */ /* 0x000fc60003f0f070 */
[----:B------:R-:W-:-:S13]  /*03b0*/  ISETP.GT.AND P1, PT, R0, 0x1800, PT ;  /* 0x000018000000780c */ /* 0x000fda0003f24270 */
[----:B------:R-:W-:Y:S05]  /*03c0*/  @!P1 BRA `(.L_x_11) ;  /* 0x0000000000b49947 */ /* 0x000fea0003800000 */
[----:B------:R-:W-:Y:S01]  /*03d0*/  PLOP3.LUT P0, PT, PT, PT, PT, 0x8, 0x80 ;  /* 0x000000000080781c */ /* 0x000fe20003f0e170 */
[----:B------:R-:W-:-:S12]  /*03e0*/  VIADD R0, R4, 0xffffe800 ;  /* 0xffffe80004007836 */ /* 0x000fd80000000000 */
.L_x_12:
[----:B------:R-:W0:Y:S02]  /*03f0*/  LDC.64 R32, c[0x0][0x380] ;  /* 0x0000e000ff207b82 */ /* 0x000e240000000a00 */
[----:B0-----:R-:W-:-:S05]  /*0400*/  IMAD.WIDE R14, R7, 0x8, R32 ;  /* 0x00000008070e7825 */ /* 0x001fca00078e0220 */
[----:B------:R-:W2:Y:S04]  /*0410*/  LDG.E.64.CONSTANT R8, desc[UR6][R14.64] ;  /* 0x000000060e087981 */ /* 0x000ea8000c1e9b00 */
[----:B------:R-:W3:Y:S04]  /*0420*/  LDG.E.64.CONSTANT R10, desc[UR6][R14.64+0x1000] ;  /* 0x001000060e0a7981 */ /* 0x000ee8000c1e9b00 */
[----:B------:R-:W4:Y:S01]  /*0430*/  LDG.E.64.CONSTANT R12, desc[UR6][R14.64+0x2000] ;  /* 0x002000060e0c7981 */ /* 0x000f22000c1e9b00 */
[----:B------:R-:W-:-:S03]  /*0440*/  VIADD R41, R7, 0x800 ;  /* 0x0000080007297836 */ /* 0x000fc60000000000 */
[----:B------:R-:W4:Y:S01]  /*0450*/  LDG.E.64.CONSTANT R30, desc[UR6][R14.64+0x3000] ;  /* 0x003000060e1e7981 */ /* 0x000f22000c1e9b00 */
[----:B------:R-:W-:-:S05]  /*0460*/  IMAD.WIDE R40, R41, 0x8, R32 ;  /* 0x0000000829287825 */ /* 0x000fca00078e0220 */
[----:B------:R-:W4:Y:S04]  /*0470*/  LDG.E.64.CONSTANT R28, desc[UR6][R40.64] ;  /* 0x00000006281c7981 */ /* 0x000f28000c1e9b00 */
[----:B------:R-:W4:Y:S04]  /*0480*/  LDG.E.64.CONSTANT R26, desc[UR6][R40.64+0x1000] ;  /* 0x00100006281a7981 */ /* 0x000f28000c1e9b00 */
        /* <DEDUP_REMOVED lines=12> */
[----:B------:R-:W4:Y:S04]  /*0550*/  LDG.E.64.CONSTANT R34, desc[UR6][R44.64+0x2000] ;  /* 0x002000062c227981 */ /* 0x000f28000c1e9b00 */
[----:B------:R-:W4:Y:S01]  /*0560*/  LDG.E.64.CONSTANT R32, desc[UR6][R44.64+0x3000] ;  /* 0x003000062c207981 */ /* 0x000f22000c1e9b00 */
[----:B------:R-:W-:-:S05]  /*0570*/  VIADD R7, R7, 0x2000 ;  /* 0x0000200007077836 */ /* 0x000fca0000000000 */
[----:B------:R-:W-:Y:S01]  /*0580*/  ISETP.GE.AND P1, PT, R7, R0, PT ;  /* 0x000000000700720c */ /* 0x000fe20003f26270 */
[----:B--2--5:R-:W-:-:S08]  /*0590*/  DADD R8, R8, R2 ;  /* 0x0000000008087229 */ /* 0x024fd00000000002 */
[----:B---3--:R-:W-:-:S08]  /*05a0*/  DADD R8, R8, R10 ;  /* 0x0000000008087229 */ /* 0x008fd0000000000a */
[----:B----4-:R-:W-:-:S08]  /*05b0*/  DADD R8, R8, R12 ;  /* 0x0000000008087229 */ /* 0x010fd0000000000c */
[----:B------:R-:W-:-:S08]  /*05c0*/  DADD R8, R8, R30 ;  /* 0x0000000008087229 */ /* 0x000fd0000000001e */
        /* <DEDUP_REMOVED lines=11> */
[----:B------:R-:W-:Y:S01]  /*0680*/  DADD R2, R8, R32 ;  /* 0x0000000008027229 */ /* 0x000fe20000000020 */
[----:B------:R-:W-:Y:S10]  /*0690*/  @!P1 BRA `(.L_x_12) ;  /* 0xfffffffc00549947 */ /* 0x000ff4000383ffff */
.L_x_11:
[----:B------:R-:W-:Y:S05]  /*06a0*/  BSYNC.RECONVERGENT B2 ;  /* 0x0000000000027941 */ /* 0x000fea0003800200 */
.L_x_10:
[----:B------:R-:W-:Y:S01]  /*06b0*/  IMAD.IADD R0, R4, 0x1, -R7 ;  /* 0x0000000104007824 */ /* 0x000fe200078e0a07 */
[----:B------:R-:W-:Y:S04]  /*06c0*/  BSSY.RECONVERGENT B2, `(.L_x_13) ;  /* 0x0000019000027945 */ /* 0x000fe80003800200 */
[----:B------:R-:W-:-:S13]  /*06d0*/  ISETP.GT.AND P1, PT, R0, 0x800, PT ;  /* 0x000008000000780c */ /* 0x000fda0003f24270 */
[----:B------:R-:W-:Y:S05]  /*06e0*/  @!P1 BRA `(.L_x_14) ;  /* 0x0000000000589947 */ /* 0x000fea0003800000 */
        /* <DEDUP_REMOVED lines=12> */
[----:B------:R-:W-:Y:S01]  /*07b0*/  PLOP3.LUT P0, PT, PT, PT, PT, 0x8, 0x80 ;  /* 0x000000000080781c */ /* 0x000fe20003f0e170 */
[----:B------:R-:W-:Y:S01]  /*07c0*/  VIADD R7, R7, 0x1000 ;  /* 0x0000100007077836 */ /* 0x000fe20000000000 */
[----:B--2--5:R-:W-:-:S08]  /*07d0*/  DADD R10, R2, R10 ;  /* 0x00000000020a7229 */ /* 0x024fd0000000000a */
[----:B---3--:R-:W-:-:S08]  /*07e0*/  DADD R10, R10, R12 ;  /* 0x000000000a0a7229 */ /* 0x008fd0000000000c */
[----:B----4-:R-:W-:-:S08]  /*07f0*/  DADD R10, R10, R14 ;  /* 0x000000000a0a7229 */ /* 0x010fd0000000000e */
[----:B------:R-:W-:-:S08]  /*0800*/  DADD R10, R10, R16 ;  /* 0x000000000a0a7229 */ /* 0x000fd00000000010 */
[----:B------:R-:W-:-:S08]  /*0810*/  DADD R10, R10, R20 ;  /* 0x000000000a0a7229 */ /* 0x000fd00000000014 */
[----:B------:R-:W-:-:S08]  /*0820*/  DADD R10, R10, R22 ;  /* 0x000000000a0a7229 */ /* 0x000fd00000000016 */
[----:B------:R-:W-:-:S08]  /*0830*/  DADD R10, R10, R24 ;  /* 0x000000000a0a7229 */ /* 0x000fd00000000018 */
[----:B------:R-:W-:-:S11]  /*0840*/  DADD R2, R10, R26 ;  /* 0x000000000a027229 */ /* 0x000fd6000000001a */
.L_x_14:
[----:B------:R-:W-:Y:S05]  /*0850*/  BSYNC.RECONVERGENT B2 ;  /* 0x0000000000027941 */ /* 0x000fea0003800200 */
.L_x_13:
[----:B------:R-:W-:-:S13]  /*0860*/  ISETP.LT.OR P0, PT, R7, R4, P0 ;  /* 0x000000040700720c */ /* 0x000fda0000701670 */
[----:B------:R-:W-:Y:S05]  /*0870*/  @!P0 BRA `(.L_x_6) ;  /* 0x0000000000288947 */ /* 0x000fea0003800000 */
[----:B------:R-:W0:Y:S02]  /*0880*/  LDC.64 R8, c[0x0][0x380] ;  /* 0x0000e000ff087b82 */ /* 0x000e240000000a00 */
[----:B0-----:R-:W-:-:S05]  /*0890*/  IMAD.WIDE R6, R7, 0x8, R8 ;  /* 0x0000000807067825 */ /* 0x001fca00078e0208 */
[----:B------:R-:W2:Y:S04]  /*08a0*/  LDG.E.64.CONSTANT R8, desc[UR6][R6.64] ;  /* 0x0000000606087981 */ /* 0x000ea8000c1e9b00 */
[----:B------:R-:W3:Y:S04]  /*08b0*/  LDG.E.64.CONSTANT R10, desc[UR6][R6.64+0x1000] ;  /* 0x00100006060a7981 */ /* 0x000ee8000c1e9b00 */
[----:B------:R-:W4:Y:S04]  /*08c0*/  LDG.E.64.CONSTANT R12, desc[UR6][R6.64+0x2000] ;  /* 0x00200006060c7981 */ /* 0x000f28000c1e9b00 */
[----:B------:R-:W4:Y:S01]  /*08d0*/  LDG.E.64.CONSTANT R14, desc[UR6][R6.64+0x3000] ;  /* 0x00300006060e7981 */ /* 0x000f22000c1e9b00 */
[----:B--2--5:R-:W-:-:S08]  /*08e0*/  DADD R8, R2, R8 ;  /* 0x0000000002087229 */ /* 0x024fd00000000008 */
[----:B---3--:R-:W-:-:S08]  /*08f0*/  DADD R8, R8, R10 ;  /* 0x0000000008087229 */ /* 0x008fd0000000000a */
[----:B----4-:R-:W-:-:S08]  /*0900*/  DADD R8, R8, R12 ;  /* 0x0000000008087229 */ /* 0x010fd0000000000c */
[----:B------:R-:W-:-:S11]  /*0910*/  DADD R2, R8, R14 ;  /* 0x0000000008027229 */ /* 0x000fd6000000000e */
.L_x_6:
[----:B------:R-:W-:Y:S05]  /*0920*/  BSYNC.RECONVERGENT B1 ;  /* 0x0000000000017941 */ /* 0x000fea0003800200 */
.L_x_5:
[----:B------:R-:W-:-:S13]  /*0930*/  ISETP.GE.AND P0, PT, R4, 0x200, PT ;  /* 0x000002000400780c */ /* 0x000fda0003f06270 */
[----:B------:R-:W-:Y:S05]  /*0940*/  @!P0 BRA `(.L_x_15) ;  /* 0x0000000400148947 */ /* 0x000fea0003800000 */
[----:B------:R-:W0:Y:S01]  /*0950*/  S2R R12, SR_LANEID ;  /* 0x00000000000c7919 */ /* 0x000e220000000000 */
[----:B-----5:R-:W-:Y:S04]  /*0960*/  SHFL.DOWN PT, R6, R2, 0x1, 0x1f ;  /* 0x08201f0002067f89 */ /* 0x020fe800000e0000 */
[----:B------:R-:W1:Y:S02]  /*0970*/  SHFL.DOWN PT, R7, R3, 0x1, 0x1f ;  /* 0x08201f0003077f89 */ /* 0x000e6400000e0000 */
[----:B-1----:R-:W-:Y:S01]  /*0980*/  DADD R6, R6, R2 ;  /* 0x0000000006067229 */ /* 0x002fe20000000002 */
[C---:B0-----:R-:W-:Y:S02]  /*0990*/  ISETP.GT.AND P0, PT, R12.reuse, 0x1e, PT ;  /* 0x0000001e0c00780c */ /* 0x041fe40003f04270 */
[----:B------:R-:W-:-:S07]  /*09a0*/  ISETP.NE.AND P1, PT, R12, RZ, PT ;  /* 0x000000ff0c00720c */ /* 0x000fce0003f25270 */
[----:B------:R-:W-:Y:S02]  /*09b0*/  FSEL R8, R2, R6, P0 ;  /* 0x0000000602087208 */ /* 0x000fe40000000000 */
[----:B------:R-:W-:Y:S02]  /*09c0*/  FSEL R9, R3, R7, P0 ;  /* 0x0000000703097208 */ /* 0x000fe40000000000 */
[----:B------:R-:W-:Y:S01]  /*09d0*/  ISETP.GT.AND P0, PT, R12, 0x1d, PT ;  /* 0x0000001d0c00780c */ /* 0x000fe20003f04270 */
[----:B------:R-:W-:Y:S01]  /*09e0*/  SHFL.DOWN PT, R6, R8, 0x2, 0x1f ;  /* 0x08401f0008067f89 */ /* 0x000fe200000e0000 */
[----:B------:R-:W-:Y:S02]  /*09f0*/  @!P1 MOV R4, 0x400 ;  /* 0x0000040000049802 */ /* 0x000fe40000000f00 */
[----:B------:R-:W-:Y:S01]  /*0a00*/  @!P1 SHF.R.U32.HI R0, RZ, 0x2, R5 ;  /* 0x00000002ff009819 */ /* 0x000fe20000011605 */
[----:B------:R-:W0:Y:S03]  /*0a10*/  SHFL.DOWN PT, R7, R9, 0x2, 0x1f ;  /* 0x08401f0009077f89 */ /* 0x000e2600000e0000 */
[----:B------:R-:W-:Y:S01]  /*0a20*/  @!P1 LOP3.LUT R0, R0, 0xf8, RZ, 0xc0, !PT ;  /* 0x000000f800009812 */ /* 0x000fe200078ec0ff */
[----:B0-----:R-:W-:-:S10]  /*0a30*/  DADD R6, R6, R8 ;  /* 0x0000000006067229 */ /* 0x001fd40000000008 */
[----:B------:R-:W-:Y:S02]  /*0a40*/  FSEL R6, R8, R6, P0 ;  /* 0x0000000608067208 */ /* 0x000fe40000000000 */
[----:B------:R-:W-:Y:S02]  /*0a50*/  FSEL R7, R9, R7, P0 ;  /* 0x0000000709077208 */ /* 0x000fe40000000000 */
[----:B------:R-:W-:Y:S01]  /*0a60*/  ISETP.GT.AND P0, PT, R12, 0x1b, PT ;  /* 0x0000001b0c00780c */ /* 0x000fe20003f04270 */
[----:B------:R-:W-:Y:S04]  /*0a70*/  SHFL.DOWN PT, R2, R6, 0x4, 0x1f ;  /* 0x08801f0006027f89 */ /* 0x000fe800000e0000 */
[----:B------:R-:W0:Y:S01]  /*0a80*/  SHFL.DOWN PT, R3, R7, 0x4, 0x1f ;  /* 0x08801f0007037f89 */ /* 0x000e2200000e0000 */
[----:B------:R-:W1:Y:S01]  /*0a90*/  @!P1 S2R R9, SR_CgaCtaId ;  /* 0x0000000000099919 */ /* 0x000e620000008800 */
[----:B0-----:R-:W-:-:S10]  /*0aa0*/  DADD R2, R2, R6 ;  /* 0x0000000002027229 */ /* 0x001fd40000000006 */
[----:B------:R-:W-:Y:S02]  /*0ab0*/  FSEL R10, R6, R2, P0 ;  /* 0x00000002060a7208 */ /* 0x000fe40000000000 */
[----:B------:R-:W-:Y:S02]  /*0ac0*/  FSEL R11, R7, R3, P0 ;  /* 0x00000003070b7208 */ /* 0x000fe40000000000 */
[----:B------:R-:W-:Y:S01]  /*0ad0*/  ISETP.GT.AND P0, PT, R12, 0x17, PT ;  /* 0x000000170c00780c */ /* 0x000fe20003f04270 */
[----:B------:R-:W-:Y:S04]  /*0ae0*/  SHFL.DOWN PT, R2, R10, 0x8, 0x1f ;  /* 0x09001f000a027f89 */ /* 0x000fe800000e0000 */
[----:B------:R-:W0:Y:S02]  /*0af0*/  SHFL.DOWN PT, R3, R11, 0x8, 0x1f ;  /* 0x09001f000b037f89 */ /* 0x000e2400000e0000 */
[----:B0-----:R-:W-:-:S10]  /*0b00*/  DADD R2, R2, R10 ;  /* 0x0000000002027229 */ /* 0x001fd4000000000a */
[----:B------:R-:W-:Y:S02]  /*0b10*/  FSEL R6, R10, R2, P0 ;  /* 0x000000020a067208 */ /* 0x000fe40000000000 */
[----:B------:R-:W-:Y:S02]  /*0b20*/  FSEL R7, R11, R3, P0 ;  /* 0x000000030b077208 */ /* 0x000fe40000000000 */
[----:B-1----:R-:W-:Y:S01]  /*0b30*/  @!P1 LEA R11, R9, R4, 0x18 ;  /* 0x00000004090b9211 */ /* 0x002fe200078ec0ff */
[----:B------:R-:W-:Y:S01]  /*0b40*/  SHFL.DOWN PT, R2, R6, 0x10, 0x1f ;  /* 0x0a001f0006027f89 */ /* 0x000fe200000e0000 */
[----:B------:R-:W-:-:S03]  /*0b50*/  ISETP.NE.AND P0, PT, R5, RZ, PT ;  /* 0x000000ff0500720c */ /* 0x000fc60003f05270 */
[----:B------:R-:W0:Y:S01]  /*0b60*/  SHFL.DOWN PT, R3, R7, 0x10, 0x1f ;  /* 0x0a001f0007037f89 */ /* 0x000e2200000e0000 */
[----:B------:R-:W-:Y:S01]  /*0b70*/  @!P1 IMAD.IADD R11, R0, 0x1, R11 ;  /* 0x00000001000b9824 */ /* 0x000fe200078e020b */
[----:B0-----:R-:W-:-:S07]  /*0b80*/  DADD R8, R2, R6 ;  /* 0x0000000002087229 */ /* 0x001fce0000000006 */
[----:B------:R1:W-:Y:S01]  /*0b90*/  @!P1 STS.64 [R11+0x10], R8 ;  /* 0x000010080b009388 */ /* 0x0003e20000000a00 */
[----:B------:R-:W-:Y:S01]  /*0ba0*/  BAR.SYNC.DEFER_BLOCKING 0x0 ;  /* 0x0000000000007b1d */ /* 0x000fe20000010000 */
[----:B------:R-:W-:-:S04]  /*0bb0*/  ISETP.GT.AND P1, PT, R12, 0xf, PT ;  /* 0x0000000f0c00780c */ /* 0x000fc80003f24270 */
[----:B------:R-:W-:Y:S02]  /*0bc0*/  FSEL R2, R6, R8, P1 ;  /* 0x0000000806027208 */ /* 0x000fe40000800000 */
[----:B------:R-:W-:Y:S01]  /*0bd0*/  FSEL R3, R7, R9, P1 ;  /* 0x0000000907037208 */ /* 0x000fe20000800000 */
[----:B------:R-:W-:Y:S06]  /*0be0*/  @P0 BRA `(.L_x_16) ;  /* 0x0000001800440947 */ /* 0x000fec0003800000 */
[----:B------:R-:W0:Y:S01]  /*0bf0*/  S2UR UR5, SR_CgaCtaId ;  /* 0x00000000000579c3 */ /* 0x000e220000008800 */
[----:B------:R-:W-:Y:S02]  /*0c00*/  UMOV UR4, 0x400 ;  /* 0x0000040000047882 */ /* 0x000fe40000000000 */
[----:B0-----:R-:W-:-:S09]  /*0c10*/  ULEA UR4, UR5, UR4, 0x18 ;  /* 0x0000000405047291 */ /* 0x001fd2000f8ec0ff */
[----:B------:R-:W0:Y:S04]  /*0c20*/  LDS.64 R4, [UR4+0x18] ;  /* 0x00001804ff047984 */ /* 0x000e280008000a00 */
[----:B-1----:R-:W1:Y:S04]  /*0c30*/  LDS.128 R8, [UR4+0x20] ;  /* 0x00002004ff087984 */ /* 0x002e680008000c00 */
[----:B------:R-:W2:Y:S01]  /*0c40*/  LDS.128 R12, [UR4+0x30] ;  /* 0x00003004ff0c7984 */ /* 0x000ea20008000c00 */
[----:B0-----:R-:W-:-:S03]  /*0c50*/  DADD R2, R2, R4 ;  /* 0x0000000002027229 */ /* 0x001fc60000000004 */
[----:B------:R-:W0:Y:S05]  /*0c60*/  LDS.128 R4, [UR4+0x40] ;  /* 0x00004004ff047984 */ /* 0x000e2a0008000c00 */
[----:B-1----:R-:W-:-:S08]  /*0c70*/  DADD R2, R2, R8 ;  /* 0x0000000002027229 */ /* 0x002fd00000000008 */
[----:B------:R-:W-:Y:S01]  /*0c80*/  DADD R2, R2, R10 ;  /* 0x0000000002027229 */ /* 0x000fe2000000000a */
[----:B------:R-:W1:Y:S07]  /*0c90*/  LDS.128 R8, [UR4+0x50] ;  /* 0x00005004ff087984 */ /* 0x000e6e0008000c00 */
[----:B--2---:R-:W-:-:S08]  /*0ca0*/  DADD R2, R2, R12 ;  /* 0x0000000002027229 */ /* 0x004fd0000000000c */
[----:B------:R-:W-:Y:S01]  /*0cb0*/  DADD R2, R2, R14 ;  /* 0x0000000002027229 */ /* 0x000fe2000000000e */
[----:B------:R-:W2:Y:S07]  /*0cc0*/  LDS.128 R12, [UR4+0x60] ;  /* 0x00006004ff0c7984 */ /* 0x000eae0008000c00 */
[----:B0-----:R-:W-:-:S08]  /*0cd0*/  DADD R2, R2, R4 ;  /* 0x0000000002027229 */ /* 0x001fd00000000004 */
[----:B------:R-:W-:Y:S01]  /*0ce0*/  DADD R2, R2, R6 ;  /* 0x0000000002027229 */ /* 0x000fe20000000006 */
[----:B------:R-:W0:Y:S07]  /*0cf0*/  LDS.128 R4, [UR4+0x70] ;  /* 0x00007004ff047984 */ /* 0x000e2e0008000c00 */
[----:B-1----:R-:W-:-:S08]  /*0d00*/  DADD R2, R2, R8 ;  /* 0x0000000002027229 */ /* 0x002fd00000000008 */
[----:B------:R-:W-:Y:S01]  /*0d10*/  DADD R2, R2, R10 ;  /* 0x0000000002027229 */ /* 0x000fe2000000000a */
[----:B------:R-:W1:Y:S07]  /*0d20*/  LDS.128 R8, [UR4+0x80] ;  /* 0x00008004ff087984 */ /* 0x000e6e0008000c00 */
[----:B--2---:R-:W-:-:S08]  /*0d30*/  DADD R2, R2, R12 ;  /* 0x0000000002027229 */ /* 0x004fd0000000000c */
[----:B------:R-:W-:-:S08]  /*0d40*/  DADD R2, R2, R14 ;  /* 0x0000000002027229 */ /* 0x000fd0000000000e */
[----:B0-----:R-:W-:-:S08]  /*0d50*/  DADD R2, R2, R4 ;  /* 0x0000000002027229 */ /* 0x001fd00000000004 */
[----:B------:R-:W-:-:S08]  /*0d60*/  DADD R2, R2, R6 ;  /* 0x0000000002027229 */ /* 0x000fd00000000006 */
[----:B-1----:R-:W-:-:S08]  /*0d70*/  DADD R2, R2, R8 ;  /* 0x0000000002027229 */ /* 0x002fd00000000008 */
[----:B------:R-:W-:Y:S01]  /*0d80*/  DADD R2, R2, R10 ;  /* 0x0000000002027229 */ /* 0x000fe2000000000a */
[----:B------:R-:W-:Y:S10]  /*0d90*/  BRA `(.L_x_16) ;  /* 0x0000001400d87947 */ /* 0x000ff40003800000 */
.L_x_15:
[----:B------:R-:W-:Y:S01]  /*0da0*/  LOP3.LUT R0, R5, 0x3e0, RZ, 0xc0, !PT ;  /* 0x000003e005007812 */ /* 0x000fe200078ec0ff */
[----:B------:R-:W0:Y:S03]  /*0db0*/  S2R R10, SR_LANEID ;  /* 0x00000000000a7919 */ /* 0x000e260000000000 */
[----:B------:R-:W-:Y:S01]  /*0dc0*/  LOP3.LUT R9, RZ, R0, RZ, 0x33, !PT ;  /* 0x00000000ff097212 */ /* 0x000fe200078e33ff */
[----:B------:R-:W-:-:S04]  /*0dd0*/  VIADD R7, R0, 0x20 ;  /* 0x0000002000077836 */ /* 0x000fc80000000000 */
[----:B------:R-:W-:Y:S01]  /*0de0*/  IMAD.IADD R9, R9, 0x1, R4 ;  /* 0x0000000109097824 */ /* 0x000fe200078e0204 */
[----:B------:R-:W-:-:S04]  /*0df0*/  ISETP.GT.AND P0, PT, R7, R4, PT ;  /* 0x000000040700720c */ /* 0x000fc80003f04270 */
[----:B------:R-:W-:-:S05]  /*0e00*/  SEL R11, R9, 0x1f, P0 ;  /* 0x0000001f090b7807 */ /* 0x000fca0000000000 */
[----:B-----5:R-:W-:Y:S04]  /*0e10*/  SHFL.DOWN PT, R6, R2, 0x1, R11 ;  /* 0x0820000002067989 */ /* 0x020fe800000e000b */
[----:B------:R-:W1:Y:S01]  /*0e20*/  SHFL.DOWN PT, R7, R3, 0x1, R11 ;  /* 0x0820000003077989 */ /* 0x000e6200000e000b */
[C---:B0-----:R-:W-:Y:S01]  /*0e30*/  ISETP.GE.AND P0, PT, R10.reuse, R11, PT ;  /* 0x0000000b0a00720c */ /* 0x041fe20003f06270 */
[C---:B------:R-:W-:Y:S01]  /*0e40*/  VIADD R0, R10.reuse, 0x2 ;  /* 0x000000020a007836 */ /* 0x040fe20000000000 */
[----:B------:R-:W-:Y:S01]  /*0e50*/  ISETP.NE.AND P1, PT, R10, RZ, PT ;  /* 0x000000ff0a00720c */ /* 0x000fe20003f25270 */
[----:B-1----:R-:W-:-:S12]  /*0e60*/  DADD R6, R6, R2 ;  /* 0x0000000006067229 */ /* 0x002fd80000000002 */
[----:B------:R-:W0:Y:S01]  /*0e70*/  @!P1 S2R R12, SR_CgaCtaId ;  /* 0x00000000000c9919 */ /* 0x000e220000008800 */
[----:B------:R-:W-:Y:S02]  /*0e80*/  FSEL R8, R6, R2, !P0 ;  /* 0x0000000206087208 */ /* 0x000fe40004000000 */
[----:B------:R-:W-:Y:S02]  /*0e90*/  FSEL R9, R7, R3, !P0 ;  /* 0x0000000307097208 */ /* 0x000fe40004000000 */
[----:B------:R-:W-:Y:S01]  /*0ea0*/  ISETP.GT.AND P0, PT, R0, R11, PT ;  /* 0x0000000b0000720c */ /* 0x000fe20003f04270 */
[----:B------:R-:W-:Y:S01]  /*0eb0*/  SHFL.DOWN PT, R6, R8, 0x2, R11 ;  /* 0x0840000008067989 */ /* 0x000fe200000e000b */
[----:B------:R-:W-:-:S03]  /*0ec0*/  VIADD R0, R10, 0x4 ;  /* 0x000000040a007836 */ /* 0x000fc60000000000 */
[----:B------:R-:W1:Y:S02]  /*0ed0*/  SHFL.DOWN PT, R7, R9, 0x2, R11 ;  /* 0x0840000009077989 */ /* 0x000e6400000e000b */
[----:B-1----:R-:W-:-:S10]  /*0ee0*/  DADD R6, R6, R8 ;  /* 0x0000000006067229 */ /* 0x002fd40000000008 */
[----:B------:R-:W-:Y:S02]  /*0ef0*/  FSEL R6, R8, R6, P0 ;  /* 0x0000000608067208 */ /* 0x000fe40000000000 */
[----:B------:R-:W-:Y:S02]  /*0f00*/  FSEL R7, R9, R7, P0 ;  /* 0x0000000709077208 */ /* 0x000fe40000000000 */
        /* <DEDUP_REMOVED lines=16> */
[----:B------:R-:W-:Y:S02]  /*1010*/  @!P1 MOV R9, 0x400 ;  /* 0x0000040000099802 */ /* 0x000fe40000000f00 */
[----:B------:R-:W-:Y:S01]  /*1020*/  @!P1 SHF.R.U32.HI R8, RZ, 0x2, R5 ;  /* 0x00000002ff089819 */ /* 0x000fe20000011605 */
[----:B------:R-:W1:Y:S01]  /*1030*/  SHFL.DOWN PT, R3, R7, 0x10, R11 ;  /* 0x0a00000007037989 */ /* 0x000e6200000e000b */
[----:B0-----:R-:W-:-:S02]  /*1040*/  @!P1 LEA R9, R12, R9, 0x18 ;  /* 0x000000090c099211 */ /* 0x001fc400078ec0ff */
[----:B------:R-:W-:-:S05]  /*1050*/  @!P1 LOP3.LUT R8, R8, 0xf8, RZ, 0xc0, !PT ;  /* 0x000000f808089812 */ /* 0x000fca00078ec0ff */
[----:B------:R-:W-:Y:S01]  /*1060*/  @!P1 IMAD.IADD R9, R8, 0x1, R9 ;  /* 0x0000000108099824 */ /* 0x000fe200078e0209 */
[----:B-1----:R-:W-:-:S10]  /*1070*/  DADD R2, R2, R6 ;  /* 0x0000000002027229 */ /* 0x002fd40000000006 */
[----:B------:R-:W-:Y:S02]  /*1080*/  FSEL R2, R6, R2, P0 ;  /* 0x0000000206027208 */ /* 0x000fe40000000000 */
[----:B------:R-:W-:Y:S02]  /*1090*/  FSEL R3, R7, R3, P0 ;  /* 0x0000000307037208 */ /* 0x000fe40000000000 */
[----:B------:R-:W-:-:S03]  /*10a0*/  ISETP.NE.AND P0, PT, R5, RZ, PT ;  /* 0x000000ff0500720c */ /* 0x000fc60003f05270 */
[----:B------:R0:W-:Y:S01]  /*10b0*/  @!P1 STS.64 [R9+0x10], R2 ;  /* 0x0000100209009388 */ /* 0x0001e20000000a00 */
[----:B------:R-:W-:Y:S09]  /*10c0*/  BAR.SYNC.DEFER_BLOCKING 0x0 ;  /* 0x0000000000007b1d */ /* 0x000ff20000010000 */
[----:B------:R-:W-:Y:S05]  /*10d0*/  @P0 BRA `(.L_x_16) ;  /* 0x0000001400080947 */ /* 0x000fea0003800000 */
[----:B------:R-:W1:Y:S01]  /*10e0*/  S2UR UR5, SR_CgaCtaId ;  /* 0x00000000000579c3 */ /* 0x000e620000008800 */
[----:B------:R-:W-:Y:S01]  /*10f0*/  UMOV UR4, 0x400 ;  /* 0x0000040000047882 */ /* 0x000fe20000000000 */
[----:B------:R-:W-:Y:S01]  /*1100*/  ISETP.GT.AND P1, PT, R4, 0x20, PT ;  /* 0x000000200400780c */ /* 0x000fe20003f24270 */
[----:B-1----:R-:W-:-:S09]  /*1110*/  ULEA UR4, UR5, UR4, 0x18 ;  /* 0x0000000405047291 */ /* 0x002fd2000f8ec0ff */
[----:B------:R-:W1:Y:S04]  /*1120*/  LDS.64 R6, [UR4+0x18] ;  /* 0x00001804ff067984 */ /* 0x000e680008000a00 */
[----:B------:R-:W2:Y:S04]  /*1130*/  LDS.128 R12, [UR4+0x20] ;  /* 0x00002004ff0c7984 */ /* 0x000ea80008000c00 */
[----:B0-----:R-:W0:Y:S01]  /*1140*/  LDS.128 R8, [UR4+0x30] ;  /* 0x00003004ff087984 */ /* 0x001e220008000c00 */
[----:B-1----:R-:W-:-:S10]  /*1150*/  DADD R6, R2, R6 ;  /* 0x0000000002067229 */ /* 0x002fd40000000006 */
[----:B------:R-:W-:Y:S02]  /*1160*/  FSEL R2, R6, R2, P1 ;  /* 0x0000000206027208 */ /* 0x000fe40000800000 */
[----:B------:R-:W-:Y:S02]  /*1170*/  FSEL R3, R7, R3, P1 ;  /* 0x0000000307037208 */ /* 0x000fe40000800000 */
[----:B------:R-:W-:-:S04]  /*1180*/  ISETP.GT.AND P1, PT, R4, 0x40, PT ;  /* 0x000000400400780c */ /* 0x000fc80003f24270 */
[----:B--2---:R-:W-:-:S10]  /*1190*/  DADD R12, R12, R2 ;  /* 0x000000000c0c7229 */ /* 0x004fd40000000002 */
[----:B------:R-:W-:Y:S02]  /*11a0*/  FSEL R2, R12, R2, P1 ;  /* 0x000000020c027208 */ /* 0x000fe40000800000 */
[----:B------:R-:W-:Y:S02]  /*11b0*/  FSEL R3, R13, R3, P1 ;  /* 0x000000030d037208 */ /* 0x000fe40000800000 */
[----:B------:R-:W-:-:S04]  /*11c0*/  ISETP.GT.AND P1, PT, R4, 0x60, PT ;  /* 0x000000600400780c */ /* 0x000fc80003f24270 */
[----:B------:R-:W-:-:S10]  /*11d0*/  DADD R14, R2, R14 ;  /* 0x00000000020e7229 */ /* 0x000fd4000000000e */
[----:B------:R-:W-:Y:S02]  /*11e0*/  FSEL R2, R14, R2, P1 ;  /* 0x000000020e027208 */ /* 0x000fe40000800000 */
[----:B------:R-:W-:Y:S02]  /*11f0*/  FSEL R3, R15, R3, P1 ;  /* 0x000000030f037208 */ /* 0x000fe40000800000 */
[----:B------:R-:W1:Y:S01]  /*1200*/  LDS.128 R12, [UR4+0x40] ;  /* 0x00004004ff0c7984 */ /* 0x000e620008000c00 */
[----:B------:R-:W-:-:S03]  /*1210*/  ISETP.GT.AND P1, PT, R4, 0x80, PT ;  /* 0x000000800400780c */ /* 0x000fc60003f24270 */
[----:B0-----:R-:W-:-:S10]  /*1220*/  DADD R8, R8, R2 ;  /* 0x0000000008087229 */ /* 0x001fd40000000002 */
[----:B------:R-:W-:Y:S02]  /*1230*/  FSEL R2, R8, R2, P1 ;  /* 0x0000000208027208 */ /* 0x000fe40000800000 */
[----:B------:R-:W-:Y:S02]  /*1240*/  FSEL R3, R9, R3, P1 ;  /* 0x0000000309037208 */ /* 0x000fe40000800000 */
[----:B------:R-:W-:-:S04]  /*1250*/  ISETP.GT.AND P1, PT, R4, 0xa0, PT ;  /* 0x000000a00400780c */ /* 0x000fc80003f24270 */
[----:B------:R-:W-:-:S10]  /*1260*/  DADD R10, R2, R10 ;  /* 0x00000000020a7229 */ /* 0x000fd4000000000a */
[----:B------:R-:W-:Y:S02]  /*1270*/  FSEL R2, R10, R2, P1 ;  /* 0x000000020a027208 */ /* 0x000fe40000800000 */
[----:B------:R-:W-:Y:S02]  /*1280*/  FSEL R3, R11, R3, P1 ;  /* 0x000000030b037208 */ /* 0x000fe40000800000 */
[----:B------:R-:W0:Y:S01]  /*1290*/  LDS.128 R8, [UR4+0x50] ;  /* 0x00005004ff087984 */ /* 0x000e220008000c00 */
[----:B------:R-:W-:-:S03]  /*12a0*/  ISETP.GT.AND P1, PT, R4, 0xc0, PT ;  /* 0x000000c00400780c */ /* 0x000fc60003f24270 */
[----:B-1----:R-:W-:-:S10]  /*12b0*/  DADD R12, R12, R2 ;  /* 0x000000000c0c7229 */ /* 0x002fd40000000002 */
        /* <DEDUP_REMOVED lines=33> */
[----:B------:R-:W-:-:S04]  /*14d0*/  ISETP.GT.AND P1, PT, R4, 0x1c0, PT ;  /* 0x000001c00400780c */ /* 0x000fc80003f24270 */
[----:B-1----:R-:W-:-:S10]  /*14e0*/  DADD R12, R12, R2 ;  /* 0x000000000c0c7229 */ /* 0x002fd40000000002 */
[----:B------:R-:W-:Y:S02]  /*14f0*/  FSEL R2, R12, R2, P1 ;  /* 0x000000020c027208 */ /* 0x000fe40000800000 */
[----:B------:R-:W-:Y:S02]  /*1500*/  FSEL R3, R13, R3, P1 ;  /* 0x000000030d037208 */ /* 0x000fe40000800000 */
[----:B------:R-:W-:-:S04]  /*1510*/  ISETP.GT.AND P1, PT, R4, 0x1e0, PT ;  /* 0x000001e00400780c */ /* 0x000fc80003f24270 */
[----:B------:R-:W-:-:S10]  /*1520*/  DADD R14, R2, R14 ;  /* 0x00000000020e7229 */ /* 0x000fd4000000000e */
[----:B------:R-:W-:Y:S02]  /*1530*/  FSEL R2, R14, R2, P1 ;  /* 0x000000020e027208 */ /* 0x000fe40000800000 */
[----:B------:R-:W-:Y:S01]  /*1540*/  FSEL R3, R15, R3, P1 ;  /* 0x000000030f037208 */ /* 0x000fe20000800000 */
[----:B------:R-:W-:Y:S06]  /*1550*/  BRA `(.L_x_16) ;  /* 0x0000000c00e87947 */ /* 0x000fec0003800000 */
.L_x_2:
[----:B------:R-:W0:Y:S01]  /*1560*/  S2R R41, SR_TID.X ;  /* 0x0000000000297919 */ /* 0x000e220000002100 */
[----:B------:R-:W1:Y:S02]  /*1570*/  LDCU.64 UR4, c[0x0][0x380] ;  /* 0x00007000ff0477ac */ /* 0x000e640008000a00 */
[----:B-1----:R-:W-:Y:S02]  /*1580*/  IMAD.U32 R2, RZ, RZ, UR4 ;  /* 0x00000004ff027e24 */ /* 0x002fe4000f8e00ff */
[----:B------:R-:W-:Y:S02]  /*1590*/  IMAD.U32 R3, RZ, RZ, UR5 ;  /* 0x00000005ff037e24 */ /* 0x000fe4000f8e00ff */
[----:B0-----:R-:W-:-:S05]  /*15a0*/  IMAD.WIDE.U32 R18, R41, 0x8, R2 ;  /* 0x0000000829127825 */ /* 0x001fca00078e0002 */
[----:B------:R-:W2:Y:S04]  /*15b0*/  LDG.E.64.CONSTANT R20, desc[UR6][R18.64] ;  /* 0x0000000612147981 */ /* 0x000ea8000c1e9b00 */
[----:B------:R-:W2:Y:S04]  /*15c0*/  LDG.E.64.CONSTANT R6, desc[UR6][R18.64+0x1000] ;  /* 0x0010000612067981 */ /* 0x000ea8000c1e9b00 */
[----:B------:R-:W3:Y:S04]  /*15d0*/  LDG.E.64.CONSTANT R8, desc[UR6][R18.64+0x2000] ;  /* 0x0020000612087981 */ /* 0x000ee8000c1e9b00 */
[----:B------:R-:W4:Y:S04]  /*15e0*/  LDG.E.64.CONSTANT R10, desc[UR6][R18.64+0x3000] ;  /* 0x00300006120a7981 */ /* 0x000f28000c1e9b00 */
[----:B------:R-:W5:Y:S04]  /*15f0*/  LDG.E.64.CONSTANT R12, desc[UR6][R18.64+0x4000] ;  /* 0x00400006120c7981 */ /* 0x000f68000c1e9b00 */
[----:B------:R-:W5:Y:S04]  /*1600*/  LDG.E.64.CONSTANT R14, desc[UR6][R18.64+0x5000] ;  /* 0x00500006120e7981 */ /* 0x000f68000c1e9b00 */
[----:B------:R-:W5:Y:S01]  /*1610*/  LDG.E.64.CONSTANT R16, desc[UR6][R18.64+0x6000] ;  /* 0x0060000612107981 */ /* 0x000f62000c1e9b00 */
[----:B------:R-:W-:Y:S01]  /*1620*/  ISETP.GE.U32.AND P0, PT, R4, 0x1c00, PT ;  /* 0x00001c000400780c */ /* 0x000fe20003f06070 */
[----:B------:R-:W-:Y:S01]  /*1630*/  UMOV UR4, 0xe00 ;  /* 0x00000e0000047882 */ /* 0x000fe20000000000 */
[----:B--2---:R-:W-:-:S08]  /*1640*/  DADD R6, R20, R6 ;  /* 0x0000000014067229 */ /* 0x004fd00000000006 */
[----:B---3--:R-:W-:-:S08]  /*1650*/  DADD R6, R8, R6 ;  /* 0x0000000008067229 */ /* 0x008fd00000000006 */
[----:B----4-:R-:W-:-:S08]  /*1660*/  DADD R6, R10, R6 ;  /* 0x000000000a067229 */ /* 0x010fd00000000006 */
[----:B-----5:R-:W-:-:S08]  /*1670*/  DADD R6, R12, R6 ;  /* 0x000000000c067229 */ /* 0x020fd00000000006 */
[----:B------:R-:W-:-:S08]  /*1680*/  DADD R6, R14, R6 ;  /* 0x000000000e067229 */ /* 0x000fd00000000006 */
[----:B------:R-:W-:Y:S01]  /*1690*/  DADD R6, R16, R6 ;  /* 0x0000000010067229 */ /* 0x000fe20000000006 */
[----:B------:R-:W-:Y:S10]  /*16a0*/  @!P0 BRA `(.L_x_17) ;  /* 0x00000000006c8947 */ /* 0x000ff40003800000 */
[----:B------:R-:W0:Y:S01]  /*16b0*/  LDC R22, c[0x0][0x390] ;  /* 0x0000e400ff167b82 */ /* 0x000e220000000800 */
[----:B------:R-:W-:Y:S01]  /*16c0*/  VIADD R23, R4, 0xfffff200 ;  /* 0xfffff20004177836 */ /* 0x000fe20000000000 */
[----:B------:R-:W-:-:S06]  /*16d0*/  UMOV UR4, 0xe00 ;  /* 0x00000e0000047882 */ /* 0x000fcc0000000000 */
[----:B------:R-:W1:Y:S02]  /*16e0*/  LDC.64 R2, c[0x0][0x380] ;  /* 0x0000e000ff027b82 */ /* 0x000e640000000a00 */
.L_x_19:
[----:B------:R-:W-:-:S04]  /*16f0*/  VIADD R9, R41, UR4 ;  /* 0x0000000429097c36 */ /* 0x000fc80008000000 */
[----:B-1----:R-:W-:-:S05]  /*1700*/  IMAD.WIDE.U32 R8, R9, 0x8, R2 ;  /* 0x0000000809087825 */ /* 0x002fca00078e0002 */
[----:B------:R-:W2:Y:S04]  /*1710*/  LDG.E.64.CONSTANT R4, desc[UR6][R8.64] ;  /* 0x0000000608047981 */ /* 0x000ea8000c1e9b00 */
[----:B------:R-:W3:Y:S04]  /*1720*/  LDG.E.64.CONSTANT R10, desc[UR6][R8.64+0x1000] ;  /* 0x00100006080a7981 */ /* 0x000ee8000c1e9b00 */
[----:B------:R-:W4:Y:S04]  /*1730*/  LDG.E.64.CONSTANT R12, desc[UR6][R8.64+0x2000] ;  /* 0x00200006080c7981 */ /* 0x000f28000c1e9b00 */
[----:B------:R-:W5:Y:S04]  /*1740*/  LDG.E.64.CONSTANT R14, desc[UR6][R8.64+0x3000] ;  /* 0x00300006080e7981 */ /* 0x000f68000c1e9b00 */
[----:B------:R-:W5:Y:S04]  /*1750*/  LDG.E.64.CONSTANT R16, desc[UR6][R8.64+0x4000] ;  /* 0x0040000608107981 */ /* 0x000f68000c1e9b00 */
[----:B------:R-:W5:Y:S04]  /*1760*/  LDG.E.64.CONSTANT R18, desc[UR6][R8.64+0x5000] ;  /* 0x0050000608127981 */ /* 0x000f68000c1e9b00 */
[----:B------:R-:W5:Y:S01]  /*1770*/  LDG.E.64.CONSTANT R20, desc[UR6][R8.64+0x6000] ;  /* 0x0060000608147981 */ /* 0x000f62000c1e9b00 */
[----:B--2---:R-:W-:-:S08]  /*1780*/  DADD R4, R4, R6 ;  /* 0x0000000004047229 */ /* 0x004fd00000000006 */
[----:B---3--:R-:W-:-:S08]  /*1790*/  DADD R4, R10, R4 ;  /* 0x000000000a047229 */ /* 0x008fd00000000004 */
[----:B----4-:R-:W-:-:S08]  /*17a0*/  DADD R4, R12, R4 ;  /* 0x000000000c047229 */ /* 0x010fd00000000004 */
[----:B-----5:R-:W-:-:S08]  /*17b0*/  DADD R4, R14, R4 ;  /* 0x000000000e047229 */ /* 0x020fd00000000004 */
[----:B------:R-:W-:Y:S01]  /*17c0*/  DADD R16, R16, R4 ;  /* 0x0000000010107229 */ /* 0x000fe20000000004 */
[----:B0-----:R-:W-:-:S04]  /*17d0*/  IMAD.MOV.U32 R4, RZ, RZ, R22 ;  /* 0x000000ffff047224 */ /* 0x001fc800078e0016 */
[----:B------:R-:W-:-:S03]  /*17e0*/  VIADD R0, R4, -UR4 ;  /* 0x8000000404007c36 */ /* 0x000fc60008000000 */
[----:B------:R-:W-:Y:S02]  /*17f0*/  DADD R16, R18, R16 ;  /* 0x0000000012107229 */ /* 0x000fe40000000010 */
[----:B------:R-:W-:-:S06]  /*1800*/  ISETP.GE.AND P0, PT, R0, 0xe00, PT ;  /* 0x00000e000000780c */ /* 0x000fcc0003f06270 */
[----:B------:R-:W-:-:S07]  /*1810*/  DADD R6, R20, R16 ;  /* 0x0000000014067229 */ /* 0x000fce0000000010 */
[----:B------:R-:W-:Y:S05]  /*1820*/  @!P0 BRA `(.L_x_18) ;  /* 0x00000008001c8947 */ /* 0x000fea0003800000 */
[----:B------:R-:W-:-:S06]  /*1830*/  UIADD3 UR4, UPT, UPT, UR4, 0xe00, URZ ;  /* 0x00000e0004047890 */ /* 0x000fcc000fffe0ff */
[----:B------:R-:W-:-:S13]  /*1840*/  ISETP.LT.AND P0, PT, R23, UR4, PT ;  /* 0x0000000417007c0c */ /* 0x000fda000bf01270 */
[----:B------:R-:W-:Y:S05]  /*1850*/  @!P0 BRA `(.L_x_19) ;  /* 0xfffffffc00a48947 */ /* 0x000fea000383ffff */
.L_x_17:
[----:B------:R-:W-:-:S13]  /*1860*/  ISETP.LE.AND P0, PT, R4, UR4, PT ;  /* 0x0000000404007c0c */ /* 0x000fda000bf03270 */
[----:B------:R-:W-:Y:S05]  /*1870*/  @P0 BRA `(.L_x_18) ;  /* 0x0000000800080947 */ /* 0x000fea0003800000 */
[----:B------:R-:W-:Y:S01]  /*1880*/  VIADD R0, R4, -UR4 ;  /* 0x8000000404007c36 */ /* 0x000fe20008000000 */
[----:B------:R-:W-:Y:S04]  /*1890*/  BSSY.RECONVERGENT B1, `(.L_x_18) ;  /* 0x0000080000017945 */ /* 0x000fe80003800200 */
[----:B------:R-:W-:-:S13]  /*18a0*/  ISETP.GE.AND P0, PT, R41, R0, PT ;  /* 0x000000002900720c */ /* 0x000fda0003f06270 */
[----:B------:R-:W-:Y:S05]  /*18b0*/  @P0 BRA `(.L_x_20) ;  /* 0x0000000400f40947 */ /* 0x000fea0003800000 */
[----:B------:R-:W-:Y:S01]  /*18c0*/  LOP3.LUT R5, RZ, R41, RZ, 0x33, !PT ;  /* 0x00000029ff057212 */ /* 0x000fe200078e33ff */
[----:B------:R-:W-:Y:S01]  /*18d0*/  BSSY.RECONVERGENT B2, `(.L_x_21) ;  /* 0x0000014000027945 */ /* 0x000fe20003800200 */
[----:B------:R-:W-:Y:S02]  /*18e0*/  IMAD.MOV.U32 R45, RZ, RZ, R41 ;  /* 0x000000ffff2d7224 */ /* 0x000fe400078e0029 */
[----:B------:R-:W-:-:S04]  /*18f0*/  IADD3 R4, PT, PT, R4, -UR4, R5 ;  /* 0x8000000404047c10 */ /* 0x000fc8000fffe005 */
[C---:B------:R-:W-:Y:S02]  /*1900*/  LOP3.LUT R5, R4.reuse, 0x600, RZ, 0xc0, !PT ;  /* 0x0000060004057812 */ /* 0x040fe400078ec0ff */
[----:B------:R-:W-:Y:S02]  /*1910*/  ISETP.GE.U32.AND P1, PT, R4, 0x600, PT ;  /* 0x000006000400780c */ /* 0x000fe40003f26070 */
[----:B------:R-:W-:-:S13]  /*1920*/  ISETP.NE.AND P0, PT, R5, 0x600, PT ;  /* 0x000006000500780c */ /* 0x000fda0003f05270 */
[----:B------:R-:W-:Y:S05]  /*1930*/  @!P0 BRA `(.L_x_22) ;  /* 0x0000000000348947 */ /* 0x000fea0003800000 */
[----:B------:R-:W-:Y:S01]  /*1940*/  LEA.HI R4, R4, 0x1, RZ, 0x17 ;  /* 0x0000000104047811 */ /* 0x000fe200078fb8ff */
[----:B------:R-:W-:Y:S02]  /*1950*/  VIADD R9, R41, UR4 ;  /* 0x0000000429097c36 */ /* 0x000fe40008000000 */
[----:B------:R-:W-:Y:S01]  /*1960*/  IMAD.MOV.U32 R45, RZ, RZ, R41 ;  /* 0x000000ffff2d7224 */ /* 0x000fe200078e0029 */
[----:B------:R-:W-:-:S05]  /*1970*/  LOP3.LUT R4, R4, 0x3, RZ, 0xc0, !PT ;  /* 0x0000000304047812 */ /* 0x000fca00078ec0ff */
[----:B------:R-:W-:-:S07]  /*1980*/  IMAD.MOV R8, RZ, RZ, -R4 ;  /* 0x000000ffff087224 */ /* 0x000fce00078e0a04 */
.L_x_23:
[----:B------:R-:W-:-:S06]  /*1990*/  IMAD.WIDE.U32 R4, R9, 0x8, R2 ;  /* 0x0000000809047825 */ /* 0x000fcc00078e0002 */
[----:B------:R-:W2:Y:S01]  /*19a0*/  LDG.E.64.CONSTANT R4, desc[UR6][R4.64] ;  /* 0x0000000604047981 */ /* 0x000ea2000c1e9b00 */
[----:B------:R-:W-:Y:S02]  /*19b0*/  VIADD R8, R8, 0x1 ;  /* 0x0000000108087836 */ /* 0x000fe40000000000 */
[----:B------:R-:W-:Y:S02]  /*19c0*/  VIADD R45, R45, 0x200 ;  /* 0x000002002d2d7836 */ /* 0x000fe40000000000 */
[----:B------:R-:W-:Y:S01]  /*19d0*/  VIADD R9, R9, 0x200 ;  /* 0x0000020009097836 */ /* 0x000fe20000000000 */
[----:B------:R-:W-:Y:S01]  /*19e0*/  ISETP.NE.AND P0, PT, R8, RZ, PT ;  /* 0x000000ff0800720c */ /* 0x000fe20003f05270 */
[----:B--2---:R-:W-:-:S12]  /*19f0*/  DADD R6, R4, R6 ;  /* 0x0000000004067229 */ /* 0x004fd80000000006 */
[----:B------:R-:W-:Y:S05]  /*1a00*/  @P0 BRA `(.L_x_23) ;  /* 0xfffffffc00e00947 */ /* 0x000fea000383ffff */
.L_x_22:
[----:B------:R-:W-:Y:S05]  /*1a10*/  BSYNC.RECONVERGENT B2 ;  /* 0x0000000000027941 */ /* 0x000fea0003800200 */
.L_x_21:
[----:B------:R-:W-:Y:S05]  /*1a20*/  @!P1 BRA `(.L_x_20) ;  /* 0x0000000400989947 */ /* 0x000fea0003800000 */
[----:B------:R-:W0:Y:S01]  /*1a30*/  LDCU.64 UR8, c[0x0][0x380] ;  /* 0x00007000ff0877ac */ /* 0x000e220008000a00 */
[----:B------:R-:W-:Y:S01]  /*1a40*/  IMAD.IADD R9, R0, 0x1, -R45 ;  /* 0x0000000100097824 */ /* 0x000fe200078e0a2d */
[C---:B------:R-:W-:Y:S01]  /*1a50*/  IADD3 R5, P0, PT, R45.reuse, UR4, RZ ;  /* 0x000000042d057c10 */ /* 0x040fe2000ff1e0ff */
[----:B------:R-:W-:Y:S01]  /*1a60*/  BSSY.RECONVERGENT B2, `(.L_x_24) ;  /* 0x0000039000027945 */ /* 0x000fe20003800200 */
[----:B------:R-:W-:Y:S02]  /*1a70*/  VIADD R43, R45, UR4 ;  /* 0x000000042d2b7c36 */ /* 0x000fe40008000000 */
[----:B------:R-:W-:Y:S01]  /*1a80*/  ISETP.GT.AND P1, PT, R9, 0x1800, PT ;  /* 0x000018000900780c */ /* 0x000fe20003f24270 */
[----:B------:R-:W-:Y:S01]  /*1a90*/  IMAD.X R8, RZ, RZ, RZ, P0 ;  /* 0x000000ffff087224 */ /* 0x000fe200000e06ff */
[----:B0-----:R-:W-:-:S04]  /*1aa0*/  LEA R4, P0, R5, UR8, 0x3 ;  /* 0x0000000805047c11 */ /* 0x001fc8000f8018ff */
[----:B------:R-:W-:Y:S02]  /*1ab0*/  LEA.HI.X R5, R5, UR9, R8, 0x3, P0 ;  /* 0x0000000905057c11 */ /* 0x000fe400080f1c08 */
[----:B------:R-:W-:-:S05]  /*1ac0*/  IADD3 R4, P0, PT, R4, 0x2000, RZ ;  /* 0x0000200004047810 */ /* 0x000fca0007f1e0ff */
[----:B------:R-:W-:Y:S01]  /*1ad0*/  IMAD.X R5, RZ, RZ, R5, P0 ;  /* 0x000000ffff057224 */ /* 0x000fe200000e0605 */
[----:B------:R-:W-:Y:S01]  /*1ae0*/  PLOP3.LUT P0, PT, PT, PT, PT, 0x80, 0x8 ;  /* 0x000000000008781c */ /* 0x000fe20003f0f070 */
[----:B------:R-:W-:-:S12]  /*1af0*/  @!P1 BRA `(.L_x_25) ;  /* 0x0000000000bc9947 */ /* 0x000fd80003800000 */
[----:B------:R-:W-:Y:S01]  /*1b00*/  PLOP3.LUT P0, PT, PT, PT, PT, 0x8, 0x80 ;  /* 0x000000000080781c */ /* 0x000fe20003f0e170 */
[----:B------:R-:W-:-:S12]  /*1b10*/  VIADD R40, R0, 0xffffe800 ;  /* 0xffffe80000287836 */ /* 0x000fd80000000000 */
.L_x_26:
[C---:B------:R-:W-:Y:S01]  /*1b20*/  IMAD.WIDE.U32 R38, R43.reuse, 0x8, R2 ;  /* 0x000000082b267825 */ /* 0x040fe200078e0002 */
[----:B------:R-:W2:Y:S04]  /*1b30*/  LDG.E.64.CONSTANT R8, desc[UR6][R4.64+-0x1000] ;  /* 0xfff0000604087981 */ /* 0x000ea8000c1e9b00 */
[----:B------:R-:W3:Y:S04]  /*1b40*/  LDG.E.64.CONSTANT R10, desc[UR6][R4.64] ;  /* 0x00000006040a7981 */ /* 0x000ee8000c1e9b00 */
[----:B------:R-:W4:Y:S01]  /*1b50*/  LDG.E.64.CONSTANT R38, desc[UR6][R38.64] ;  /* 0x0000000626267981 */ /* 0x000f22000c1e9b00 */
[----:B------:R-:W-:-:S03]  /*1b60*/  VIADD R15, R43, 0x800 ;  /* 0x000008002b0f7836 */ /* 0x000fc60000000000 */
[----:B------:R-:W5:Y:S01]  /*1b70*/  LDG.E.64.CONSTANT R12, desc[UR6][R4.64+0x1000] ;  /* 0x00100006040c7981 */ /* 0x000f62000c1e9b00 */
[----:B------:R-:W-:-:S03]  /*1b80*/  IMAD.WIDE.U32 R14, R15, 0x8, R2 ;  /* 0x000000080f0e7825 */ /* 0x000fc600078e0002 */
[----:B------:R-:W5:Y:S04]  /*1b90*/  LDG.E.64.CONSTANT R16, desc[UR6][R4.64+0x3000] ;  /* 0x0030000604107981 */ /* 0x000f68000c1e9b00 */
[----:B------:R-:W5:Y:S04]  /*1ba0*/  LDG.E.64.CONSTANT R14, desc[UR6][R14.64] ;  /* 0x000000060e0e7981 */ /* 0x000f68000c1e9b00 */
[----:B------:R-:W5:Y:S01]  /*1bb0*/  LDG.E.64.CONSTANT R18, desc[UR6][R4.64+0x4000] ;  /* 0x0040000604127981 */ /* 0x000f62000c1e9b00 */
        /* <DEDUP_REMOVED lines=11> */
[----:B------:R-:W5:Y:S04]  /*1c70*/  LDG.E.64.CONSTANT R34, desc[UR6][R4.64+0xc000] ;  /* 0x00c0000604227981 */ /* 0x000f68000c1e9b00 */
[----:B------:R0:W5:Y:S01]  /*1c80*/  LDG.E.64.CONSTANT R36, desc[UR6][R4.64+0xd000] ;  /* 0x00d0000604247981 */ /* 0x000162000c1e9b00 */
[----:B------:R-:W-:-:S05]  /*1c90*/  VIADD R45, R45, 0x2000 ;  /* 0x000020002d2d7836 */ /* 0x000fca0000000000 */
[----:B------:R-:W-:Y:S02]  /*1ca0*/  ISETP.GE.AND P1, PT, R45, R40, PT ;  /* 0x000000282d00720c */ /* 0x000fe40003f26270 */
[----:B0-----:R-:W-:Y:S01]  /*1cb0*/  IADD3 R4, P2, PT, R4, 0x10000, RZ ;  /* 0x0001000004047810 */ /* 0x001fe20007f5e0ff */
[----:B------:R-:W-:-:S04]  /*1cc0*/  VIADD R43, R43, 0x2000 ;  /* 0x000020002b2b7836 */ /* 0x000fc80000000000 */
[----:B------:R-:W-:Y:S01]  /*1cd0*/  IMAD.X R5, RZ, RZ, R5, P2 ;  /* 0x000000ffff057224 */ /* 0x000fe200010e0605 */
[----:B----4-:R-:W-:-:S08]  /*1ce0*/  DADD R38, R38, R6 ;  /* 0x0000000026267229 */ /* 0x010fd00000000006 */
[----:B--2---:R-:W-:-:S08]  /*1cf0*/  DADD R8, R38, R8 ;  /* 0x0000000026087229 */ /* 0x004fd00000000008 */
[----:B---3--:R-:W-:-:S08]  /*1d00*/  DADD R8, R8, R10 ;  /* 0x0000000008087229 */ /* 0x008fd0000000000a */
[----:B-----5:R-:W-:-:S08]  /*1d10*/  DADD R8, R8, R12 ;  /* 0x0000000008087229 */ /* 0x020fd0000000000c */
        /* <DEDUP_REMOVED lines=13> */
.L_x_25:
[----:B------:R-:W-:Y:S05]  /*1df0*/  BSYNC.RECONVERGENT B2 ;  /* 0x0000000000027941 */ /* 0x000fea0003800200 */
.L_x_24:
[----:B------:R-:W-:Y:S01]  /*1e00*/  IMAD.IADD R8, R0, 0x1, -R45 ;  /* 0x0000000100087824 */ /* 0x000fe200078e0a2d */
[----:B------:R-:W-:Y:S04]  /*1e10*/  BSSY.RECONVERGENT B2, `(.L_x_27) ;  /* 0x000001c000027945 */ /* 0x000fe80003800200 */
[----:B------:R-:W-:-:S13]  /*1e20*/  ISETP.GT.AND P1, PT, R8, 0x800, PT ;  /* 0x000008000800780c */ /* 0x000fda0003f24270 */
[----:B------:R-:W-:Y:S05]  /*1e30*/  @!P1 BRA `(.L_x_28) ;  /* 0x0000000000649947 */ /* 0x000fea0003800000 */
        /* <DEDUP_REMOVED lines=9> */
[----:B------:R-:W5:Y:S04]  /*1ed0*/  LDG.E.64.CONSTANT R22, desc[UR6][R4.64+0x4000] ;  /* 0x0040000604167981 */ /* 0x000f68000c1e9b00 */
[----:B------:R0:W5:Y:S01]  /*1ee0*/  LDG.E.64.CONSTANT R8, desc[UR6][R4.64+0x5000] ;  /* 0x0050000604087981 */ /* 0x000162000c1e9b00 */
[----:B------:R-:W-:Y:S01]  /*1ef0*/  PLOP3.LUT P0, PT, PT, PT, PT, 0x8, 0x80 ;  /* 0x000000000080781c */ /* 0x000fe20003f0e170 */
[----:B------:R-:W-:-:S02]  /*1f00*/  VIADD R45, R45, 0x1000 ;  /* 0x000010002d2d7836 */ /* 0x000fc40000000000 */
[----:B------:R-:W-:Y:S01]  /*1f10*/  VIADD R43, R43, 0x1000 ;  /* 0x000010002b2b7836 */ /* 0x000fe20000000000 */
[----:B----4-:R-:W-:-:S08]  /*1f20*/  DADD R6, R6, R10 ;  /* 0x0000000006067229 */ /* 0x010fd0000000000a */
[----:B--2---:R-:W-:-:S08]  /*1f30*/  DADD R6, R6, R12 ;  /* 0x0000000006067229 */ /* 0x004fd0000000000c */
[----:B---3--:R-:W-:-:S08]  /*1f40*/  DADD R6, R6, R14 ;  /* 0x0000000006067229 */ /* 0x008fd0000000000e */
[----:B-----5:R-:W-:-:S08]  /*1f50*/  DADD R6, R6, R16 ;  /* 0x0000000006067229 */ /* 0x020fd00000000010 */
[----:B------:R-:W-:-:S08]  /*1f60*/  DADD R6, R6, R18 ;  /* 0x0000000006067229 */ /* 0x000fd00000000012 */
[----:B------:R-:W-:Y:S01]  /*1f70*/  DADD R6, R6, R20 ;  /* 0x0000000006067229 */ /* 0x000fe20000000014 */
[----:B------:R-:W-:-:S07]  /*1f80*/  IADD3 R10, P1, PT, R4, 0x8000, RZ ;  /* 0x00008000040a7810 */ /* 0x000fce0007f3e0ff */
[----:B------:R-:W-:Y:S01]  /*1f90*/  DADD R6, R6, R22 ;  /* 0x0000000006067229 */ /* 0x000fe20000000016 */
[----:B0-----:R-:W-:Y:S02]  /*1fa0*/  IMAD.X R5, RZ, RZ, R5, P1 ;  /* 0x000000ffff057224 */ /* 0x001fe400008e0605 */
[----:B------:R-:W-:-:S05]  /*1fb0*/  IMAD.MOV.U32 R4, RZ, RZ, R10 ;  /* 0x000000ffff047224 */ /* 0x000fca00078e000a */
[----:B------:R-:W-:-:S11]  /*1fc0*/  DADD R6, R6, R8 ;  /* 0x0000000006067229 */ /* 0x000fd60000000008 */
.L_x_28:
[----:B------:R-:W-:Y:S05]  /*1fd0*/  BSYNC.RECONVERGENT B2 ;  /* 0x0000000000027941 */ /* 0x000fea0003800200 */
.L_x_27:
[----:B------:R-:W-:-:S13]  /*1fe0*/  ISETP.LT.OR P0, PT, R45, R0, P0 ;  /* 0x000000002d00720c */ /* 0x000fda0000701670 */
[----:B------:R-:W-:Y:S05]  /*1ff0*/  @!P0 BRA `(.L_x_20) ;  /* 0x0000000000248947 */ /* 0x000fea0003800000 */
[----:B------:R-:W-:Y:S01]  /*2000*/  IMAD.WIDE.U32 R2, R43, 0x8, R2 ;  /* 0x000000082b027825 */ /* 0x000fe200078e0002 */
[----:B------:R-:W2:Y:S04]  /*2010*/  LDG.E.64.CONSTANT R8, desc[UR6][R4.64+-0x1000] ;  /* 0xfff0000604087981 */ /* 0x000ea8000c1e9b00 */
[----:B------:R-:W3:Y:S04]  /*2020*/  LDG.E.64.CONSTANT R10, desc[UR6][R4.64] ;  /* 0x00000006040a7981 */ /* 0x000ee8000c1e9b00 */
[----:B------:R-:W4:Y:S04]  /*2030*/  LDG.E.64.CONSTANT R2, desc[UR6][R2.64] ;  /* 0x0000000602027981 */ /* 0x000f28000c1e9b00 */
[----:B------:R-:W5:Y:S01]  /*2040*/  LDG.E.64.CONSTANT R12, desc[UR6][R4.64+0x1000] ;  /* 0x00100006040c7981 */ /* 0x000f62000c1e9b00 */
[----:B----4-:R-:W-:-:S08]  /*2050*/  DADD R6, R6, R2 ;  /* 0x0000000006067229 */ /* 0x010fd00000000002 */
[----:B--2---:R-:W-:-:S08]  /*2060*/  DADD R6, R6, R8 ;  /* 0x0000000006067229 */ /* 0x004fd00000000008 */
[----:B---3--:R-:W-:-:S08]  /*2070*/  DADD R6, R6, R10 ;  /* 0x0000000006067229 */ /* 0x008fd0000000000a */
[----:B-----5:R-:W-:-:S11]  /*2080*/  DADD R6, R6, R12 ;  /* 0x0000000006067229 */ /* 0x020fd6000000000c */
.L_x_20:
[----:B------:R-:W-:Y:S05]  /*2090*/  BSYNC.RECONVERGENT B1 ;  /* 0x0000000000017941 */ /* 0x000fea0003800200 */
.L_x_18:
[----:B------:R-:W0:Y:S01]  /*20a0*/  S2R R0, SR_LANEID ;  /* 0x0000000000007919 */ /* 0x000e220000000000 */
[----:B------:R-:W-:Y:S04]  /*20b0*/  SHFL.DOWN PT, R2, R6, 0x1, 0x1f ;  /* 0x08201f0006027f89 */ /* 0x000fe800000e0000 */
[----:B------:R-:W1:Y:S02]  /*20c0*/  SHFL.DOWN PT, R3, R7, 0x1, 0x1f ;  /* 0x08201f0007037f89 */ /* 0x000e6400000e0000 */
[----:B-1----:R-:W-:Y:S01]  /*20d0*/  DADD R2, R2, R6 ;  /* 0x0000000002027229 */ /* 0x002fe20000000006 */
[C---:B0-----:R-:W-:Y:S02]  /*20e0*/  ISETP.GT.AND P0, PT, R0.reuse, 0x1e, PT ;  /* 0x0000001e0000780c */ /* 0x041fe40003f04270 */
[----:B------:R-:W-:-:S07]  /*20f0*/  ISETP.NE.AND P1, PT, R0, RZ, PT ;  /* 0x000000ff0000720c */ /* 0x000fce0003f25270 */
        /* <DEDUP_REMOVED lines=15> */
[----:B------:R-:W-:Y:S01]  /*21f0*/  ISETP.GT.AND P0, PT, R0, 0x17, PT ;  /* 0x000000170000780c */ /* 0x000fe20003f04270 */
[----:B------:R-:W-:Y:S01]  /*2200*/  SHFL.DOWN PT, R2, R6, 0x8, 0x1f ;  /* 0x09001f0006027f89 */ /* 0x000fe200000e0000 */
[----:B------:R-:W-:-:S03]  /*2210*/  @!P1 MOV R8, 0x400 ;  /* 0x0000040000089802 */ /* 0x000fc60000000f00 */
[----:B------:R-:W0:Y:S01]  /*2220*/  SHFL.DOWN PT, R3, R7, 0x8, 0x1f ;  /* 0x09001f0007037f89 */ /* 0x000e2200000e0000 */
[----:B-1----:R-:W-:Y:S01]  /*2230*/  @!P1 LEA R11, R11, R8, 0x18 ;  /* 0x000000080b0b9211 */ /* 0x002fe200078ec0ff */
[----:B0-----:R-:W-:-:S10]  /*2240*/  DADD R2, R2, R6 ;  /* 0x0000000002027229 */ /* 0x001fd40000000006 */
[----:B------:R-:W-:Y:S02]  /*2250*/  FSEL R4, R6, R2, P0 ;  /* 0x0000000206047208 */ /* 0x000fe40000000000 */
[----:B------:R-:W-:Y:S02]  /*2260*/  FSEL R5, R7, R3, P0 ;  /* 0x0000000307057208 */ /* 0x000fe40000000000 */
[----:B------:R-:W-:Y:S01]  /*2270*/  @!P1 SHF.R.U32.HI R6, RZ, 0x2, R41 ;  /* 0x00000002ff069819 */ /* 0x000fe20000011629 */
[----:B------:R-:W-:Y:S01]  /*2280*/  SHFL.DOWN PT, R2, R4, 0x10, 0x1f ;  /* 0x0a001f0004027f89 */ /* 0x000fe200000e0000 */
[----:B------:R-:W-:Y:S02]  /*2290*/  ISETP.NE.AND P0, PT, R41, RZ, PT ;  /* 0x000000ff2900720c */ /* 0x000fe40003f05270 */
[----:B------:R-:W-:Y:S01]  /*22a0*/  @!P1 LOP3.LUT R6, R6, 0xf8, RZ, 0xc0, !PT ;  /* 0x000000f806069812 */ /* 0x000fe200078ec0ff */
[----:B------:R-:W0:Y:S04]  /*22b0*/  SHFL.DOWN PT, R3, R5, 0x10, 0x1f ;  /* 0x0a001f0005037f89 */ /* 0x000e2800000e0000 */
[----:B------:R-:W-:Y:S01]  /*22c0*/  @!P1 IMAD.IADD R11, R6, 0x1, R11 ;  /* 0x00000001060b9824 */ /* 0x000fe200078e020b */
[----:B0-----:R-:W-:-:S07]  /*22d0*/  DADD R2, R2, R4 ;  /* 0x0000000002027229 */ /* 0x001fce0000000004 */
[----:B------:R0:W-:Y:S01]  /*22e0*/  @!P1 STS.64 [R11+0x10], R2 ;  /* 0x000010020b009388 */ /* 0x0001e20000000a00 */
[----:B------:R-:W-:Y:S01]  /*22f0*/  BAR.SYNC.DEFER_BLOCKING 0x0 ;  /* 0x0000000000007b1d */ /* 0x000fe20000010000 */
[----:B------:R-:W-:-:S04]  /*2300*/  ISETP.GT.AND P1, PT, R0, 0xf, PT ;  /* 0x0000000f0000780c */ /* 0x000fc80003f24270 */
[----:B------:R-:W-:Y:S02]  /*2310*/  FSEL R0, R4, R2, P1 ;  /* 0x0000000204007208 */ /* 0x000fe40000800000 */
[----:B------:R-:W-:-:S03]  /*2320*/  FSEL R5, R5, R3, P1 ;  /* 0x0000000305057208 */ /* 0x000fc60000800000 */
[----:B0-----:R-:W-:Y:S02]  /*2330*/  IMAD.MOV.U32 R2, RZ, RZ, R0 ;  /* 0x000000ffff027224 */ /* 0x001fe400078e0000 */
[----:B------:R-:W-:Y:S01]  /*2340*/  IMAD.MOV.U32 R3, RZ, RZ, R5 ;  /* 0x000000ffff037224 */ /* 0x000fe200078e0005 */
[----:B------:R-:W-:Y:S06]  /*2350*/  @P0 BRA `(.L_x_16) ;  /* 0x0000000000680947 */ /* 0x000fec0003800000 */
[----:B------:R-:W0:Y:S01]  /*2360*/  S2UR UR5, SR_CgaCtaId ;  /* 0x00000000000579c3 */ /* 0x000e220000008800 */
[----:B------:R-:W-:Y:S02]  /*2370*/  UMOV UR4, 0x400 ;  /* 0x0000040000047882 */ /* 0x000fe40000000000 */
[----:B0-----:R-:W-:-:S09]  /*2380*/  ULEA UR4, UR5, UR4, 0x18 ;  /* 0x0000000405047291 */ /* 0x001fd2000f8ec0ff */
[----:B------:R-:W0:Y:S04]  /*2390*/  LDS.64 R4, [UR4+0x18] ;  /* 0x00001804ff047984 */ /* 0x000e280008000a00 */
[----:B------:R-:W1:Y:S04]  /*23a0*/  LDS.128 R8, [UR4+0x20] ;  /* 0x00002004ff087984 */ /* 0x000e680008000c00 */
        /* <DEDUP_REMOVED lines=20> */
[----:B------:R-:W-:-:S11]  /*24f0*/  DADD R2, R2, R10 ;  /* 0x0000000002027229 */ /* 0x000fd6000000000a */
.L_x_16:
[----:B------:R-:W-:Y:S05]  /*2500*/  BSYNC.RECONVERGENT B0 ;  /* 0x0000000000007941 */ /* 0x000fea0003800200 */
.L_x_1:
[----:B------:R-:W-:Y:S05]  /*2510*/  @P0 EXIT ;  /* 0x000000000000094d */ /* 0x000fea0003800000 */
[----:B------:R-:W0:Y:S01]  /*2520*/  LDCU.64 UR4, c[0x0][0x398] ;  /* 0x00007300ff0477ac */ /* 0x000e220008000a00 */
[----:B------:R-:W2:Y:S01]  /*2530*/  LDC.64 R4, c[0x0][0x388] ;  /* 0x0000e200ff047b82 */ /* 0x000ea20000000a00 */
[----:B0-----:R-:W-:-:S07]  /*2540*/  DADD R2, R2, UR4 ;  /* 0x0000000402027e29 */ /* 0x001fce0008000000 */
[----:B--2---:R-:W-:Y:S01]  /*2550*/  STG.E.64 desc[UR6][R4.64], R2 ;  /* 0x0000000204007986 */ /* 0x004fe2000c101b06 */
[----:B------:R-:W-:Y:S05]  /*2560*/  EXIT ;  /* 0x000000000000794d */ /* 0x000fea0003800000 */
.L_x_29:
[----:B------:R-:W-:-:S00]  /*2570*/  BRA `(.L_x_29) ;  /* 0xfffffffc00fc7947 */ /* 0x000fc0000383ffff */
[----:B------:R-:W-:-:S00]  /*2580*/  NOP ;  /* 0x0000000000007918 */ /* 0x000fc00000000000 */
[----:B------:R-:W-:-:S00]  /*2590*/  NOP ;  /* 0x0000000000007918 */ /* 0x000fc00000000000 */
[----:B------:R-:W-:-:S00]  /*25a0*/  NOP ;  /* 0x0000000000007918 */ /* 0x000fc00000000000 */
[----:B------:R-:W-:-:S00]  /*25b0*/  NOP ;  /* 0x0000000000007918 */ /* 0x000fc00000000000 */
[----:B------:R-:W-:-:S00]  /*25c0*/  NOP ;  /* 0x0000000000007918 */ /* 0x000fc00000000000 */
[----:B------:R-:W-:-:S00]  /*25d0*/  NOP ;  /* 0x0000000000007918 */ /* 0x000fc00000000000 */
[----:B------:R-:W-:-:S00]  /*25e0*/  NOP ;  /* 0x0000000000007918 */ /* 0x000fc00000000000 */
[----:B------:R-:W-:-:S00]  /*25f0*/  NOP ;  /* 0x0000000000007918 */ /* 0x000fc00000000000 */
.L_x_205:


//--------------------- .text._ZN3cub18CUB_300001_SM_10006detail6reduce18DeviceReduceKernelINS2_10policy_hubIdyN4cuda3std3__44plusIdEEE10Policy1000EN6thrust24THRUST_300001_SM_1000_NS6detail15normal_iteratorINSD_10device_ptrIdEEEEyS9_dNS7_10__identityEEEvT0_PT3_T1_NS0_13GridEvenShareISN_EET2_T4_ --------------------------
	.section	.text._ZN3cub18CUB_300001_SM_10006detail6reduce18DeviceReduceKernelINS2_10policy_hubIdyN4cuda3std3__44plusIdEEE10Policy1000EN6thrust24THRUST_300001_SM_1000_NS6detail15normal_iteratorINSD_10device_ptrIdEEEEyS9_dNS7_10__identityEEEvT0_PT3_T1_NS0_13GridEvenShareISN_EET2_T4_,"ax",@progbits
	.align	128
        .global         _ZN3cub18CUB_300001_SM_10006detail6reduce18DeviceReduceKernelINS2_10policy_hubIdyN4cuda3std3__44plusIdEEE10Policy1000EN6thrust24THRUST_300001_SM_1000_NS6detail15normal_iteratorINSD_10device_ptrIdEEEEyS9_dNS7_10__identityEEEvT0_PT3_T1_NS0_13GridEvenShareISN_EET2_T4_
        .type           _ZN3cub18CUB_300001_SM_10006detail6reduce18DeviceReduceKernelINS2_10policy_hubIdyN4cuda3std3__44plusIdEEE10Policy1000EN6thrust24THRUST_300001_SM_1000_NS6detail15normal_iteratorINSD_10device_ptrIdEEEEyS9_dNS7_10__identityEEEvT0_PT3_T1_NS0_13GridEvenShareISN_EET2_T4_,@function
        .size           _ZN3cub18CUB_300001_SM_10006detail6reduce18DeviceReduceKernelINS2_10policy_hubIdyN4cuda3std3__44plusIdEEE10Policy1000EN6thrust24THRUST_300001_SM_1000_NS6detail15normal_iteratorINSD_10device_ptrIdEEEEyS9_dNS7_10__identityEEEvT0_PT3_T1_NS0_13GridEvenShareISN_EET2_T4_,(.L_x_206 - _ZN3cub18CUB_300001_SM_10006detail6reduce18DeviceReduceKernelINS2_10policy_hubIdyN4cuda3std3__44plusIdEEE10Policy1000EN6thrust24THRUST_300001_SM_1000_NS6detail15normal_iteratorINSD_10device_ptrIdEEEEyS9_dNS7_10__identityEEEvT0_PT3_T1_NS0_13GridEvenShareISN_EET2_T4_)
        .other          _ZN3cub18CUB_300001_SM_10006detail6reduce18DeviceReduceKernelINS2_10policy_hubIdyN4cuda3std3__44plusIdEEE10Policy1000EN6thrust24THRUST_300001_SM_1000_NS6detail15normal_iteratorINSD_10device_ptrIdEEEEyS9_dNS7_10__identityEEEvT0_PT3_T1_NS0_13GridEvenShareISN_EET2_T4_,@"STO_CUDA_ENTRY STV_DEFAULT"
_ZN3cub18CUB_300001_SM_10006detail6reduce18DeviceReduceKernelINS2_10policy_hubIdyN4cuda3std3__44plusIdEEE10Policy1000EN6thrust24THRUST_300001_SM_1000_NS6detail15normal_iteratorINSD_10device_ptrIdEEEEyS9_dNS7_10__identityEEEvT0_PT3_T1_NS0_13GridEvenShareISN_EET2_T4_:
.text._ZN3cub18CUB_300001_SM_10006detail6reduce18DeviceReduceKernelINS2_10policy_hubIdyN4cuda3std3__44plusIdEEE10Policy1000EN6thrust24THRUST_300001_SM_1000_NS6detail15normal_iteratorINSD_10device_ptrIdEEEEyS9_dNS7_10__identityEEEvT0_PT3_T1_NS0_13GridEvenShareISN_EET2_T4_:
[----:B------:R-:W-:Y:S08]  /*0000*/  LDC R1, c[0x0][0x37c] ;  /* 0x0000df00ff017b82 */ /* 0x000ff00000000800 */
[----:B------:R-:W0:Y:S01]  /*0010*/  S2UR UR18, SR_CTAID.X ;  /* 0x00000000001279c3 */ /* 0x000e220000002500 */
[----:B------:R-:W1:Y:S01]  /*0020*/  LDCU.64 UR4, c[0x0][0x3b8] ;  /* 0x00007700ff0477ac */ /* 0x000e620008000a00 */
[----:B------:R-:W-:Y:S01]  /*0030*/  BSSY.RECONVERGENT B0, `(.L_x_30) ;  /* 0x0000277000007945 */ /* 0x000fe20003800200 */
[----:B------:R-:W2:Y:S01]  /*0040*/  LDCU UR11, c[0x0][0x3c0] ;  /* 0x00007800ff0b77ac */ /* 0x000ea20008000800 */
[----:B------:R-:W3:Y:S01]  /*0050*/  LDCU.64 UR16, c[0x0][0x358] ;  /* 0x00006b00ff1077ac */ /* 0x000ee20008000a00 */
[----:B-1----:R-:W-:-:S02]  /*0060*/  IMAD.U32 R12, RZ, RZ, UR4 ;  /* 0x00000004ff0c7e24 */ /* 0x002fc4000f8e00ff */
[----:B------:R-:W-:Y:S01]  /*0070*/  IMAD.U32 R3, RZ, RZ, UR5 ;  /* 0x00000005ff037e24 */ /* 0x000fe2000f8e00ff */
[----:B--2---:R-:W-:Y:S02]  /*0080*/  UIMAD UR5, UR11, 0xe00, URZ ;  /* 0x00000e000b0578a4 */ /* 0x004fe4000f8e02ff */
[----:B0-----:R-:W-:Y:S02]  /*0090*/  UIMAD UR9, UR18, 0xe00, URZ ;  /* 0x00000e00120978a4 */ /* 0x001fe4000f8e02ff */
[----:B------:R-:W-:-:S04]  /*00a0*/  USHF.R.S32.HI UR4, URZ, 0x1f, UR5 ;  /* 0x0000001fff047899 */ /* 0x000fc80008011405 */
[----:B------:R-:W-:-:S04]  /*00b0*/  IADD3 R13, P1, PT, R12, -UR9, RZ ;  /* 0x800000090c0d7c10 */ /* 0x000fc8000ff3e0ff */
[----:B------:R-:W-:Y:S02]  /*00c0*/  ISETP.GT.U32.AND P0, PT, R13, 0xdff, PT ;  /* 0x00000dff0d00780c */ /* 0x000fe40003f04070 */
[----:B------:R-:W-:-:S04]  /*00d0*/  IADD3.X R2, PT, PT, R3, -0x1, RZ, P1, !PT ;  /* 0xffffffff03027810 */ /* 0x000fc80000ffe4ff */
[----:B------:R-:W-:-:S13]  /*00e0*/  ISETP.GT.U32.AND.EX P0, PT, R2, RZ, PT, P0 ;  /* 0x000000ff0200720c */ /* 0x000fda0003f04100 */
[----:B---3--:R-:W-:Y:S05]  /*00f0*/  @P0 BRA `(.L_x_31) ;  /* 0x0000001400280947 */ /* 0x008fea0003800000 */
[----:B------:R-:W0:Y:S01]  /*0100*/  S2R R0, SR_TID.X ;  /* 0x0000000000007919 */ /* 0x000e220000002100 */
[----:B------:R-:W-:Y:S01]  /*0110*/  VIADD R3, R12, -UR9 ;  /* 0x800000090c037c36 */ /* 0x000fe20008000000 */
[----:B------:R-:W-:Y:S01]  /*0120*/  BSSY.RECONVERGENT B1, `(.L_x_32) ;  /* 0x000000a000017945 */ /* 0x000fe20003800200 */
[----:B------:R-:W-:-:S03]  /*0130*/  CS2R R8, SRZ ;  /* 0x0000000000087805 */ /* 0x000fc6000001ff00 */
[----:B0-----:R-:W-:Y:S01]  /*0140*/  ISETP.GE.AND P0, PT, R0, R3, PT ;  /* 0x000000030000720c */ /* 0x001fe20003f06270 */
[----:B------:R-:W-:-:S12]  /*0150*/  IMAD.MOV.U32 R2, RZ, RZ, R0 ;  /* 0x000000ffff027224 */ /* 0x000fd800078e0000 */
[----:B------:R-:W-:Y:S05]  /*0160*/  @P0 BRA `(.L_x_33) ;  /* 0x0000000000140947 */ /* 0x000fea0003800000 */
[----:B------:R-:W0:Y:S01]  /*0170*/  LDC.64 R8, c[0x0][0x380] ;  /* 0x0000e000ff087b82 */ /* 0x000e220000000a00 */
[----:B------:R-:W-:-:S04]  /*0180*/  VIADD R5, R0, UR9 ;  /* 0x0000000900057c36 */ /* 0x000fc80008000000 */
[----:B0-----:R-:W-:-:S06]  /*0190*/  IMAD.WIDE.U32 R8, R5, 0x8, R8 ;  /* 0x0000000805087825 */ /* 0x001fcc00078e0008 */
[----:B------:R-:W5:Y:S01]  /*01a0*/  LDG.E.64 R8, desc[UR16][R8.64] ;  /* 0x0000001008087981 */ /* 0x000f62000c1e1b00 */
[----:B------:R-:W-:-:S07]  /*01b0*/  VIADD R2, R0, 0x200 ;  /* 0x0000020000027836 */ /* 0x000fce0000000000 */
.L_x_33:
[----:B------:R-:W-:Y:S05]  /*01c0*/  BSYNC.RECONVERGENT B1 ;  /* 0x0000000000017941 */ /* 0x000fea0003800200 */
.L_x_32:
[----:B------:R-:W-:Y:S01]  /*01d0*/  ISETP.GE.AND P0, PT, R2, R3, PT ;  /* 0x000000030200720c */ /* 0x000fe20003f06270 */
[----:B------:R-:W-:-:S12]  /*01e0*/  BSSY.RECONVERGENT B1, `(.L_x_34) ;  /* 0x0000078000017945 */ /* 0x000fd80003800200 */
[----:B------:R-:W-:Y:S05]  /*01f0*/  @P0 BRA `(.L_x_35) ;  /* 0x0000000400d80947 */ /* 0x000fea0003800000 */
[----:B------:R-:W-:Y:S01]  /*0200*/  LOP3.LUT R5, RZ, R2, RZ, 0x33, !PT ;  /* 0x00000002ff057212 */ /* 0x000fe200078e33ff */
[----:B------:R-:W-:Y:S03]  /*0210*/  BSSY.RECONVERGENT B2, `(.L_x_36) ;  /* 0x0000036000027945 */ /* 0x000fe60003800200 */
[----:B------:R-:W-:-:S04]  /*0220*/  IADD3 R12, PT, PT, R12, -UR9, R5 ;  /* 0x800000090c0c7c10 */ /* 0x000fc8000fffe005 */
[C---:B------:R-:W-:Y:S02]  /*0230*/  ISETP.GE.U32.AND P1, PT, R12.reuse, 0x1e00, PT ;  /* 0x00001e000c00780c */ /* 0x040fe40003f26070 */
[----:B------:R-:W-:-:S04]  /*0240*/  LEA.HI R4, R12, 0x1, RZ, 0x17 ;  /* 0x000000010c047811 */ /* 0x000fc800078fb8ff */
[----:B------:R-:W-:-:S04]  /*0250*/  LOP3.LUT R5, R4, 0xf, RZ, 0xc0, !PT ;  /* 0x0000000f04057812 */ /* 0x000fc800078ec0ff */
[----:B------:R-:W-:-:S03]  /*0260*/  ISETP.NE.AND P0, PT, R5, RZ, PT ;  /* 0x000000ff0500720c */ /* 0x000fc60003f05270 */
[----:B------:R-:W-:Y:S10]  /*0270*/  @!P1 BRA `(.L_x_37) ;  /* 0x0000000000bc9947 */ /* 0x000ff40003800000 */
[----:B------:R-:W0:Y:S01]  /*0280*/  LDCU.64 UR4, c[0x0][0x380] ;  /* 0x00007000ff0477ac */ /* 0x000e220008000a00 */
[----:B------:R-:W-:Y:S01]  /*0290*/  IMAD.WIDE.U32 R6, R2, 0x8, RZ ;  /* 0x0000000802067825 */ /* 0x000fe200078e00ff */
[----:B------:R-:W-:-:S03]  /*02a0*/  LOP3.LUT R26, R4, 0xfffff0, RZ, 0xc0, !PT ;  /* 0x00fffff0041a7812 */ /* 0x000fc600078ec0ff */
[----:B------:R-:W-:Y:S02]  /*02b0*/  IMAD.U32 R11, RZ, RZ, UR18 ;  /* 0x00000012ff0b7e24 */ /* 0x000fe4000f8e00ff */
[----:B------:R-:W-:Y:S02]  /*02c0*/  IMAD.MOV R26, RZ, RZ, -R26 ;  /* 0x000000ffff1a7224 */ /* 0x000fe400078e0a1a */
[----:B------:R-:W-:-:S03]  /*02d0*/  IMAD.WIDE.U32 R6, R11, 0x7000, R6 ;  /* 0x000070000b067825 */ /* 0x000fc600078e0006 */
[----:B0-----:R-:W-:-:S04]  /*02e0*/  IADD3 R6, P1, PT, R6, UR4, RZ ;  /* 0x0000000406067c10 */ /* 0x001fc8000ff3e0ff */
[----:B------:R-:W-:-:S04]  /*02f0*/  IADD3 R6, P2, PT, R6, 0x8000, RZ ;  /* 0x0000800006067810 */ /* 0x000fc80007f5e0ff */
[----:B------:R-:W-:-:S09]  /*0300*/  IADD3.X R7, PT, PT, RZ, UR5, R7, P2, P1 ;  /* 0x00000005ff077c10 */ /* 0x000fd200097e2407 */
.L_x_38:
[----:B------:R-:W2:Y:S04]  /*0310*/  LDG.E.64 R10, desc[UR16][R6.64+-0x8000] ;  /* 0xff800010060a7981 */ /* 0x000ea8000c1e1b00 */
[----:B------:R-:W3:Y:S04]  /*0320*/  LDG.E.64 R12, desc[UR16][R6.64+-0x7000] ;  /* 0xff900010060c7981 */ /* 0x000ee8000c1e1b00 */
[----:B------:R-:W4:Y:S04]  /*0330*/  LDG.E.64 R14, desc[UR16][R6.64+-0x6000] ;  /* 0xffa00010060e7981 */ /* 0x000f28000c1e1b00 */
[----:B------:R-:W4:Y:S04]  /*0340*/  LDG.E.64 R16, desc[UR16][R6.64+-0x5000] ;  /* 0xffb0001006107981 */ /* 0x000f28000c1e1b00 */
[----:B------:R-:W4:Y:S04]  /*0350*/  LDG.E.64 R18, desc[UR16][R6.64+-0x4000] ;  /* 0xffc0001006127981 */ /* 0x000f28000c1e1b00 */
[----:B------:R-:W4:Y:S04]  /*0360*/  LDG.E.64 R20, desc[UR16][R6.64+-0x3000] ;  /* 0xffd0001006147981 */ /* 0x000f28000c1e1b00 */
[----:B------:R-:W4:Y:S04]  /*0370*/  LDG.E.64 R24, desc[UR16][R6.64+-0x2000] ;  /* 0xffe0001006187981 */ /* 0x000f28000c1e1b00 */
[----:B------:R-:W4:Y:S01]  /*0380*/  LDG.E.64 R22, desc[UR16][R6.64+-0x1000] ;  /* 0xfff0001006167981 */ /* 0x000f22000c1e1b00 */
[----:B--2--5:R-:W-:-:S03]  /*0390*/  DADD R10, R10, R8 ;  /* 0x000000000a0a7229 */ /* 0x024fc60000000008 */
[----:B------:R-:W2:Y:S05]  /*03a0*/  LDG.E.64 R8, desc[UR16][R6.64] ;  /* 0x0000001006087981 */ /* 0x000eaa000c1e1b00 */
[----:B---3--:R-:W-:Y:S02]  /*03b0*/  DADD R12, R10, R12 ;  /* 0x000000000a0c7229 */ /* 0x008fe4000000000c */
[----:B------:R-:W3:Y:S06]  /*03c0*/  LDG.E.64 R10, desc[UR16][R6.64+0x1000] ;  /* 0x00100010060a7981 */ /* 0x000eec000c1e1b00 */
[----:B----4-:R-:W-:-:S02]  /*03d0*/  DADD R14, R12, R14 ;  /* 0x000000000c0e7229 */ /* 0x010fc4000000000e */
[----:B------:R-:W4:Y:S06]  /*03e0*/  LDG.E.64 R12, desc[UR16][R6.64+0x2000] ;  /* 0x00200010060c7981 */ /* 0x000f2c000c1e1b00 */
[----:B------:R-:W-:Y:S02]  /*03f0*/  DADD R16, R14, R16 ;  /* 0x000000000e107229 */ /* 0x000fe40000000010 */
[----:B------:R-:W4:Y:S06]  /*0400*/  LDG.E.64 R14, desc[UR16][R6.64+0x3000] ;  /* 0x00300010060e7981 */ /* 0x000f2c000c1e1b00 */
[----:B------:R-:W-:-:S02]  /*0410*/  DADD R18, R16, R18 ;  /* 0x0000000010127229 */ /* 0x000fc40000000012 */
[----:B------:R-:W4:Y:S06]  /*0420*/  LDG.E.64 R16, desc[UR16][R6.64+0x4000] ;  /* 0x0040001006107981 */ /* 0x000f2c000c1e1b00 */
[----:B------:R-:W-:Y:S02]  /*0430*/  DADD R20, R18, R20 ;  /* 0x0000000012147229 */ /* 0x000fe40000000014 */
[----:B------:R-:W4:Y:S06]  /*0440*/  LDG.E.64 R18, desc[UR16][R6.64+0x5000] ;  /* 0x0050001006127981 */ /* 0x000f2c000c1e1b00 */
[----:B------:R-:W-:-:S02]  /*0450*/  DADD R24, R20, R24 ;  /* 0x0000000014187229 */ /* 0x000fc40000000018 */
[----:B------:R-:W4:Y:S06]  /*0460*/  LDG.E.64 R20, desc[UR16][R6.64+0x6000] ;  /* 0x0060001006147981 */ /* 0x000f2c000c1e1b00 */
[----:B------:R-:W-:Y:S02]  /*0470*/  DADD R22, R24, R22 ;  /* 0x0000000018167229 */ /* 0x000fe40000000016 */
[----:B------:R0:W4:Y:S01]  /*0480*/  LDG.E.64 R24, desc[UR16][R6.64+0x7000] ;  /* 0x0070001006187981 */ /* 0x000122000c1e1b00 */
[----:B------:R-:W-:Y:S02]  /*0490*/  VIADD R26, R26, 0x10 ;  /* 0x000000101a1a7836 */ /* 0x000fe40000000000 */
[----:B------:R-:W-:-:S03]  /*04a0*/  VIADD R2, R2, 0x2000 ;  /* 0x0000200002027836 */ /* 0x000fc60000000000 */
[----:B------:R-:W-:Y:S02]  /*04b0*/  ISETP.NE.AND P1, PT, R26, RZ, PT ;  /* 0x000000ff1a00720c */ /* 0x000fe40003f25270 */
[----:B0-----:R-:W-:-:S05]  /*04c0*/  IADD3 R6, P2, PT, R6, 0x10000, RZ ;  /* 0x0001000006067810 */ /* 0x001fca0007f5e0ff */
[----:B------:R-:W-:Y:S01]  /*04d0*/  IMAD.X R7, RZ, RZ, R7, P2 ;  /* 0x000000ffff077224 */ /* 0x000fe200010e0607 */
[----:B--2---:R-:W-:-:S08]  /*04e0*/  DADD R8, R22, R8 ;  /* 0x0000000016087229 */ /* 0x004fd00000000008 */
[----:B---3--:R-:W-:-:S08]  /*04f0*/  DADD R8, R8, R10 ;  /* 0x0000000008087229 */ /* 0x008fd0000000000a */
[----:B----4-:R-:W-:-:S08]  /*0500*/  DADD R8, R8, R12 ;  /* 0x0000000008087229 */ /* 0x010fd0000000000c */
[----:B------:R-:W-:-:S08]  /*0510*/  DADD R8, R8, R14 ;  /* 0x0000000008087229 */ /* 0x000fd0000000000e */
[----:B------:R-:W-:-:S08]  /*0520*/  DADD R8, R8, R16 ;  /* 0x0000000008087229 */ /* 0x000fd00000000010 */
[----:B------:R-:W-:-:S08]  /*0530*/  DADD R8, R8, R18 ;  /* 0x0000000008087229 */ /* 0x000fd00000000012 */
[----:B------:R-:W-:-:S08]  /*0540*/  DADD R8, R8, R20 ;  /* 0x0000000008087229 */ /* 0x000fd00000000014 */
[----:B------:R-:W-:Y:S01]  /*0550*/  DADD R8, R8, R24 ;  /* 0x0000000008087229 */ /* 0x000fe20000000018 */
[----:B------:R-:W-:Y:S10]  /*0560*/  @P1 BRA `(.L_x_38) ;  /* 0xfffffffc00681947 */ /* 0x000ff4000383ffff */
.L_x_37:
[----:B------:R-:W-:Y:S05]  /*0570*/  BSYNC.RECONVERGENT B2 ;  /* 0x0000000000027941 */ /* 0x000fea0003800200 */
.L_x_36:
[----:B------:R-:W-:Y:S05]  /*0580*/  @!P0 BRA `(.L_x_35) ;  /* 0x0000000000f48947 */ /* 0x000fea0003800000 */
[----:B------:R-:W-:Y:S01]  /*0590*/  ISETP.GE.U32.AND P1, PT, R5, 0x8, PT ;  /* 0x000000080500780c */ /* 0x000fe20003f26070 */
[----:B------:R-:W-:Y:S01]  /*05a0*/  BSSY.RECONVERGENT B2, `(.L_x_39) ;  /* 0x000001a000027945 */ /* 0x000fe20003800200 */
[----:B------:R-:W-:-:S04]  /*05b0*/  LOP3.LUT R26, R4, 0x7, RZ, 0xc0, !PT ;  /* 0x00000007041a7812 */ /* 0x000fc800078ec0ff */
[----:B------:R-:W-:-:S07]  /*05c0*/  ISETP.NE.AND P0, PT, R26, RZ, PT ;  /* 0x000000ff1a00720c */ /* 0x000fce0003f05270 */
[----:B------:R-:W-:Y:S06]  /*05d0*/  @!P1 BRA `(.L_x_40) ;  /* 0x0000000000589947 */ /* 0x000fec0003800000 */
[----:B------:R-:W0:Y:S01]  /*05e0*/  LDCU.64 UR4, c[0x0][0x380] ;  /* 0x00007000ff0477ac */ /* 0x000e220008000a00 */
[----:B------:R-:W-:-:S04]  /*05f0*/  IADD3 R5, P1, PT, R2, UR9, RZ ;  /* 0x0000000902057c10 */ /* 0x000fc8000ff3e0ff */
[----:B------:R-:W-:Y:S02]  /*0600*/  LEA.HI.X.SX32 R6, R2, RZ, 0x1, P1 ;  /* 0x000000ff02067211 */ /* 0x000fe400008f0eff */
[----:B0-----:R-:W-:-:S04]  /*0610*/  LEA R24, P1, R5, UR4, 0x3 ;  /* 0x0000000405187c11 */ /* 0x001fc8000f8218ff */
[----:B------:R-:W-:-:S05]  /*0620*/  LEA.HI.X R25, R5, UR5, R6, 0x3, P1 ;  /* 0x0000000505197c11 */ /* 0x000fca00088f1c06 */
        /* <DEDUP_REMOVED lines=17> */
.L_x_40:
[----:B------:R-:W-:Y:S05]  /*0740*/  BSYNC.RECONVERGENT B2 ;  /* 0x0000000000027941 */ /* 0x000fea0003800200 */
.L_x_39:
        /* <DEDUP_REMOVED lines=14> */
[----:B------:R-:W4:Y:S01]  /*0830*/  LDG.E.64 R14, desc[UR16][R4.64+0x3000] ;  /* 0x00300010040e7981 */ /* 0x000f22000c1e1b00 */
[----:B------:R-:W-:Y:S01]  /*0840*/  VIADD R2, R2, 0x800 ;  /* 0x0000080002027836 */ /* 0x000fe20000000000 */
[----:B--2--5:R-:W-:-:S08]  /*0850*/  DADD R6, R8, R6 ;  /* 0x0000000008067229 */ /* 0x024fd00000000006 */
[----:B---3--:R-:W-:-:S08]  /*0860*/  DADD R6, R6, R10 ;  /* 0x0000000006067229 */ /* 0x008fd0000000000a */
[----:B----4-:R-:W-:-:S08]  /*0870*/  DADD R6, R6, R12 ;  /* 0x0000000006067229 */ /* 0x010fd0000000000c */
[----:B------:R-:W-:-:S11]  /*0880*/  DADD R8, R6, R14 ;  /* 0x0000000006087229 */ /* 0x000fd6000000000e */
.L_x_42:
[----:B------:R-:W-:Y:S05]  /*0890*/  BSYNC.RECONVERGENT B2 ;  /* 0x0000000000027941 */ /* 0x000fea0003800200 */
.L_x_41:
[----:B------:R-:W-:Y:S05]  /*08a0*/  @!P0 BRA `(.L_x_35) ;  /* 0x00000000002c8947 */ /* 0x000fea0003800000 */
[----:B------:R-:W0:Y:S01]  /*08b0*/  LDC.64 R4, c[0x0][0x380] ;  /* 0x0000e000ff047b82 */ /* 0x000e220000000a00 */
[----:B------:R-:W-:Y:S02]  /*08c0*/  IMAD.U32 R7, RZ, RZ, UR18 ;  /* 0x00000012ff077e24 */ /* 0x000fe4000f8e00ff */
[----:B------:R-:W-:Y:S02]  /*08d0*/  IMAD.MOV R10, RZ, RZ, -R16 ;  /* 0x000000ffff0a7224 */ /* 0x000fe400078e0a10 */
[----:B0-----:R-:W-:-:S07]  /*08e0*/  IMAD.WIDE.U32 R4, R7, 0x7000, R4 ;  /* 0x0000700007047825 */ /* 0x001fce00078e0004 */
.L_x_43:
[----:B------:R-:W-:-:S06]  /*08f0*/  IMAD.WIDE R6, R2, 0x8, R4 ;  /* 0x0000000802067825 */ /* 0x000fcc00078e0204 */
[----:B------:R-:W2:Y:S01]  /*0900*/  LDG.E.64 R6, desc[UR16][R6.64] ;  /* 0x0000001006067981 */ /* 0x000ea2000c1e1b00 */
[----:B------:R-:W-:Y:S02]  /*0910*/  VIADD R10, R10, 0x1 ;  /* 0x000000010a0a7836 */ /* 0x000fe40000000000 */
[----:B------:R-:W-:-:S03]  /*0920*/  VIADD R2, R2, 0x200 ;  /* 0x0000020002027836 */ /* 0x000fc60000000000 */
[----:B------:R-:W-:Y:S01]  /*0930*/  ISETP.NE.AND P0, PT, R10, RZ, PT ;  /* 0x000000ff0a00720c */ /* 0x000fe20003f05270 */
[----:B--2--5:R-:W-:-:S12]  /*0940*/  DADD R8, R6, R8 ;  /* 0x0000000006087229 */ /* 0x024fd80000000008 */
[----:B------:R-:W-:Y:S05]  /*0950*/  @P0 BRA `(.L_x_43) ;  /* 0xfffffffc00e40947 */ /* 0x000fea000383ffff */
.L_x_35:
[----:B------:R-:W-:Y:S05]  /*0960*/  BSYNC.RECONVERGENT B1 ;  /* 0x0000000000017941 */ /* 0x000fea0003800200 */
.L_x_34:
        /* <DEDUP_REMOVED lines=12> */
[----:B------:R-:W-:-:S03]  /*0a30*/  @!P1 SHF.R.U32.HI R3, RZ, 0x2, R0 ;  /* 0x00000002ff039819 */ /* 0x000fc60000011600 */
[----:B------:R-:W0:Y:S01]  /*0a40*/  SHFL.DOWN PT, R5, R7, 0x2, 0x1f ;  /* 0x08401f0007057f89 */ /* 0x000e2200000e0000 */
[----:B------:R-:W-:Y:S01]  /*0a50*/  @!P1 LOP3.LUT R3, R3, 0xf8, RZ, 0xc0, !PT ;  /* 0x000000f803039812 */ /* 0x000fe200078ec0ff */
        /* <DEDUP_REMOVED lines=14> */
[----:B-1----:R-:W-:-:S05]  /*0b40*/  @!P1 LEA R10, R13, R10, 0x18 ;  /* 0x0000000a0d0a9211 */ /* 0x002fca00078ec0ff */
[----:B------:R-:W-:Y:S01]  /*0b50*/  @!P1 IMAD.IADD R3, R3, 0x1, R10 ;  /* 0x0000000103039824 */ /* 0x000fe200078e020a */
[----:B0-----:R-:W-:-:S10]  /*0b60*/  DADD R4, R4, R8 ;  /* 0x0000000004047229 */ /* 0x001fd40000000008 */
[----:B------:R-:W-:Y:S02]  /*0b70*/  FSEL R6, R8, R4, P0 ;  /* 0x0000000408067208 */ /* 0x000fe40000000000 */
[----:B------:R-:W-:Y:S02]  /*0b80*/  FSEL R7, R9, R5, P0 ;  /* 0x0000000509077208 */ /* 0x000fe40000000000 */
[----:B------:R-:W-:Y:S01]  /*0b90*/  ISETP.NE.AND P0, PT, R0, RZ, PT ;  /* 0x000000ff0000720c */ /* 0x000fe20003f05270 */
[----:B------:R-:W-:Y:S04]  /*0ba0*/  SHFL.DOWN PT, R4, R6, 0x10, 0x1f ;  /* 0x0a001f0006047f89 */ /* 0x000fe800000e0000 */
[----:B------:R-:W0:Y:S02]  /*0bb0*/  SHFL.DOWN PT, R5, R7, 0x10, 0x1f ;  /* 0x0a001f0007057f89 */ /* 0x000e2400000e0000 */
        /* <DEDUP_REMOVED lines=10> */
[----:B--2---:R-:W0:Y:S04]  /*0c60*/  LDS.64 R2, [UR4+0x18] ;  /* 0x00001804ff027984 */ /* 0x004e280008000a00 */
        /* <DEDUP_REMOVED lines=23> */
.L_x_44:
[----:B------:R-:W-:-:S05]  /*0de0*/  LOP3.LUT R2, R0, 0x3e0, RZ, 0xc0, !PT ;  /* 0x000003e000027812 */ /* 0x000fca00078ec0ff */
[----:B------:R-:W-:Y:S01]  /*0df0*/  VIADD R4, R2, 0x20 ;  /* 0x0000002002047836 */ /* 0x000fe20000000000 */
[----:B------:R-:W-:-:S04]  /*0e00*/  LOP3.LUT R2, RZ, R2, RZ, 0x33, !PT ;  /* 0x00000002ff027212 */ /* 0x000fc800078e33ff */
[----:B------:R-:W-:Y:S01]  /*0e10*/  ISETP.GT.AND P0, PT, R4, R3, PT ;  /* 0x000000030400720c */ /* 0x000fe20003f04270 */
[----:B------:R-:W-:-:S05]  /*0e20*/  IMAD.IADD R2, R3, 0x1, R2 ;  /* 0x0000000103027824 */ /* 0x000fca00078e0202 */
[----:B------:R-:W-:Y:S02]  /*0e30*/  SEL R5, R2, 0x1f, P0 ;  /* 0x0000001f02057807 */ /* 0x000fe40000000000 */
[----:B------:R-:W0:Y:S03]  /*0e40*/  S2R R2, SR_LANEID ;  /* 0x0000000000027919 */ /* 0x000e260000000000 */
[----:B-----5:R-:W-:Y:S04]  /*0e50*/  SHFL.DOWN PT, R6, R8, 0x1, R5 ;  /* 0x0820000008067989 */ /* 0x020fe800000e0005 */
[----:B------:R-:W1:Y:S02]  /*0e60*/  SHFL.DOWN PT, R7, R9, 0x1, R5 ;  /* 0x0820000009077989 */ /* 0x000e6400000e0005 */
[----:B-1----:R-:W-:Y:S01]  /*0e70*/  DADD R6, R6, R8 ;  /* 0x0000000006067229 */ /* 0x002fe20000000008 */
[C---:B0-----:R-:W-:Y:S01]  /*0e80*/  ISETP.GE.AND P0, PT, R2.reuse, R5, PT ;  /* 0x000000050200720c */ /* 0x041fe20003f06270 */
[C---:B------:R-:W-:Y:S01]  /*0e90*/  VIADD R4, R2.reuse, 0x2 ;  /* 0x0000000202047836 */ /* 0x040fe20000000000 */
[----:B------:R-:W-:-:S07]  /*0ea0*/  ISETP.NE.AND P1, PT, R2, RZ, PT ;  /* 0x000000ff0200720c */ /* 0x000fce0003f25270 */
[----:B------:R-:W-:Y:S02]  /*0eb0*/  FSEL R10, R6, R8, !P0 ;  /* 0x00000008060a7208 */ /* 0x000fe40004000000 */
[----:B------:R-:W-:Y:S02]  /*0ec0*/  FSEL R11, R7, R9, !P0 ;  /* 0x00000009070b7208 */ /* 0x000fe40004000000 */
[----:B------:R-:W-:Y:S01]  /*0ed0*/  ISETP.GT.AND P0, PT, R4, R5, PT ;  /* 0x000000050400720c */ /* 0x000fe20003f04270 */
[----:B------:R-:W-:Y:S01]  /*0ee0*/  SHFL.DOWN PT, R6, R10, 0x2, R5 ;  /* 0x084000000a067989 */ /* 0x000fe200000e0005 */
[----:B------:R-:W-:-:S03]  /*0ef0*/  VIADD R4, R2, 0x4 ;  /* 0x0000000402047836 */ /* 0x000fc60000000000 */
[----:B------:R-:W0:Y:S02]  /*0f00*/  SHFL.DOWN PT, R7, R11, 0x2, R5 ;  /* 0x084000000b077989 */ /* 0x000e2400000e0005 */
[----:B0-----:R-:W-:-:S10]  /*0f10*/  DADD R6, R6, R10 ;  /* 0x0000000006067229 */ /* 0x001fd4000000000a */
[----:B------:R-:W-:Y:S02]  /*0f20*/  FSEL R12, R10, R6, P0 ;  /* 0x000000060a0c7208 */ /* 0x000fe40000000000 */
[----:B------:R-:W-:Y:S02]  /*0f30*/  FSEL R13, R11, R7, P0 ;  /* 0x000000070b0d7208 */ /* 0x000fe40000000000 */
[----:B------:R-:W-:Y:S01]  /*0f40*/  ISETP.GT.AND P0, PT, R4, R5, PT ;  /* 0x000000050400720c */ /* 0x000fe20003f04270 */
[----:B------:R-:W-:Y:S01]  /*0f50*/  SHFL.DOWN PT, R6, R12, 0x4, R5 ;  /* 0x088000000c067989 */ /* 0x000fe200000e0005 */
[C---:B------:R-:W-:Y:S02]  /*0f60*/  VIADD R4, R2.reuse, 0x8 ;  /* 0x0000000802047836 */ /* 0x040fe40000000000 */
[----:B------:R-:W-:Y:S01]  /*0f70*/  VIADD R2, R2, 0x10 ;  /* 0x0000001002027836 */ /* 0x000fe20000000000 */
[----:B------:R-:W0:Y:S02]  /*0f80*/  SHFL.DOWN PT, R7, R13, 0x4, R5 ;  /* 0x088000000d077989 */ /* 0x000e2400000e0005 */
[----:B0-----:R-:W-:-:S10]  /*0f90*/  DADD R6, R6, R12 ;  /* 0x0000000006067229 */ /* 0x001fd4000000000c */
[----:B------:R-:W-:Y:S02]  /*0fa0*/  FSEL R8, R12, R6, P0 ;  /* 0x000000060c087208 */ /* 0x000fe40000000000 */
[----:B------:R-:W-:Y:S02]  /*0fb0*/  FSEL R9, R13, R7, P0 ;  /* 0x000000070d097208 */ /* 0x000fe40000000000 */
[----:B------:R-:W-:Y:S01]  /*0fc0*/  ISETP.GT.AND P0, PT, R4, R5, PT ;  /* 0x000000050400720c */ /* 0x000fe20003f04270 */
[----:B------:R-:W-:Y:S01]  /*0fd0*/  SHFL.DOWN PT, R6, R8, 0x8, R5 ;  /* 0x0900000008067989 */ /* 0x000fe200000e0005 */
[----:B------:R-:W-:-:S03]  /*0fe0*/  @!P1 SHF.R.U32.HI R4, RZ, 0x2, R0 ;  /* 0x00000002ff049819 */ /* 0x000fc60000011600 */
[----:B------:R-:W0:Y:S01]  /*0ff0*/  SHFL.DOWN PT, R7, R9, 0x8, R5 ;  /* 0x0900000009077989 */ /* 0x000e2200000e0005 */
[----:B------:R-:W-:Y:S01]  /*1000*/  @!P1 LOP3.LUT R4, R4, 0xf8, RZ, 0xc0, !PT ;  /* 0x000000f804049812 */ /* 0x000fe200078ec0ff */
[----:B------:R-:W1:Y:S01]  /*1010*/  @!P1 S2R R13, SR_CgaCtaId ;  /* 0x00000000000d9919 */ /* 0x000e620000008800 */
[----:B0-----:R-:W-:-:S10]  /*1020*/  DADD R6, R6, R8 ;  /* 0x0000000006067229 */ /* 0x001fd40000000008 */
[----:B------:R-:W-:Y:S02]  /*1030*/  FSEL R10, R8, R6, P0 ;  /* 0x00000006080a7208 */ /* 0x000fe40000000000 */
[----:B------:R-:W-:Y:S02]  /*1040*/  FSEL R11, R9, R7, P0 ;  /* 0x00000007090b7208 */ /* 0x000fe40000000000 */
[----:B------:R-:W-:Y:S01]  /*1050*/  @!P1 MOV R8, 0x400 ;  /* 0x0000040000089802 */ /* 0x000fe20000000f00 */
[----:B------:R-:W-:Y:S01]  /*1060*/  SHFL.DOWN PT, R6, R10, 0x10, R5 ;  /* 0x0a0000000a067989 */ /* 0x000fe200000e0005 */
[----:B------:R-:W-:Y:S02]  /*1070*/  ISETP.GT.AND P0, PT, R2, R5, PT ;  /* 0x000000050200720c */ /* 0x000fe40003f04270 */
[----:B-1----:R-:W-:Y:S01]  /*1080*/  @!P1 LEA R13, R13, R8, 0x18 ;  /* 0x000000080d0d9211 */ /* 0x002fe200078ec0ff */
[----:B------:R-:W0:Y:S04]  /*1090*/  SHFL.DOWN PT, R7, R11, 0x10, R5 ;  /* 0x0a0000000b077989 */ /* 0x000e2800000e0005 */
[----:B------:R-:W-:Y:S01]  /*10a0*/  @!P1 IMAD.IADD R13, R4, 0x1, R13 ;  /* 0x00000001040d9824 */ /* 0x000fe200078e020d */
[----:B0-----:R-:W-:-:S10]  /*10b0*/  DADD R6, R6, R10 ;  /* 0x0000000006067229 */ /* 0x001fd4000000000a */
[----:B------:R-:W-:Y:S02]  /*10c0*/  FSEL R8, R10, R6, P0 ;  /* 0x000000060a087208 */ /* 0x000fe40000000000 */
[----:B------:R-:W-:Y:S02]  /*10d0*/  FSEL R9, R11, R7, P0 ;  /* 0x000000070b097208 */ /* 0x000fe40000000000 */
[----:B------:R-:W-:-:S03]  /*10e0*/  ISETP.NE.AND P0, PT, R0, RZ, PT ;  /* 0x000000ff0000720c */ /* 0x000fc60003f05270 */
[----:B------:R1:W-:Y:S01]  /*10f0*/  @!P1 STS.64 [R13+0x10], R8 ;  /* 0x000010080d009388 */ /* 0x0003e20000000a00 */
[----:B------:R-:W-:Y:S09]  /*1100*/  BAR.SYNC.DEFER_BLOCKING 0x0 ;  /* 0x0000000000007b1d */ /* 0x000ff20000010000 */
[----:B------:R-:W-:Y:S05]  /*1110*/  @P0 BRA `(.L_x_45) ;  /* 0x0000001400a00947 */ /* 0x000fea0003800000 */
[----:B------:R-:W0:Y:S01]  /*1120*/  S2UR UR5, SR_CgaCtaId ;  /* 0x00000000000579c3 */ /* 0x000e220000008800 */
[----:B------:R-:W-:Y:S01]  /*1130*/  UMOV UR4, 0x400 ;  /* 0x0000040000047882 */ /* 0x000fe20000000000 */
[----:B------:R-:W-:Y:S01]  /*1140*/  ISETP.GT.AND P1, PT, R3, 0x20, PT ;  /* 0x000000200300780c */ /* 0x000fe20003f24270 */
[----:B0-----:R-:W-:-:S09]  /*1150*/  ULEA UR4, UR5, UR4, 0x18 ;  /* 0x0000000405047291 */ /* 0x001fd2000f8ec0ff */
[----:B------:R-:W0:Y:S04]  /*1160*/  LDS.64 R10, [UR4+0x18] ;  /* 0x00001804ff0a7984 */ /* 0x000e280008000a00 */
[----:B------:R-:W2:Y:S01]  /*1170*/  LDS.128 R4, [UR4+0x20] ;  /* 0x00002004ff047984 */ /* 0x000ea20008000c00 */
[----:B0-----:R-:W-:-:S10]  /*1180*/  DADD R10, R8, R10 ;  /* 0x00000000080a7229 */ /* 0x001fd4000000000a */
[----:B------:R-:W-:Y:S02]  /*1190*/  FSEL R12, R10, R8, P1 ;  /* 0x000000080a0c7208 */ /* 0x000fe40000800000 */
[----:B-1----:R-:W-:Y:S02]  /*11a0*/  FSEL R13, R11, R9, P1 ;  /* 0x000000090b0d7208 */ /* 0x002fe40000800000 */
[----:B------:R-:W0:Y:S01]  /*11b0*/  LDS.128 R8, [UR4+0x30] ;  /* 0x00003004ff087984 */ /* 0x000e220008000c00 */
[----:B------:R-:W-:-:S03]  /*11c0*/  ISETP.GT.AND P1, PT, R3, 0x40, PT ;  /* 0x000000400300780c */ /* 0x000fc60003f24270 */
        /* <DEDUP_REMOVED lines=61> */
.L_x_31:
[----:B------:R-:W0:Y:S01]  /*15a0*/  S2R R0, SR_TID.X ;  /* 0x0000000000007919 */ /* 0x000e220000002100 */
[----:B------:R-:W1:Y:S01]  /*15b0*/  LDC.64 R4, c[0x0][0x380] ;  /* 0x0000e000ff047b82 */ /* 0x000e620000000a00 */
[----:B0-----:R-:W-:-:S04]  /*15c0*/  VIADD R21, R0, UR9 ;  /* 0x0000000900157c36 */ /* 0x001fc80008000000 */
[----:B-1----:R-:W-:-:S05]  /*15d0*/  IMAD.WIDE.U32 R20, R21, 0x8, R4 ;  /* 0x0000000815147825 */ /* 0x002fca00078e0004 */
[----:B------:R-:W2:Y:S04]  /*15e0*/  LDG.E.64 R14, desc[UR16][R20.64] ;  /* 0x00000010140e7981 */ /* 0x000ea8000c1e1b00 */
[----:B------:R-:W2:Y:S04]  /*15f0*/  LDG.E.64 R16, desc[UR16][R20.64+0x1000] ;  /* 0x0010001014107981 */ /* 0x000ea8000c1e1b00 */
[----:B------:R-:W3:Y:S04]  /*1600*/  LDG.E.64 R18, desc[UR16][R20.64+0x2000] ;  /* 0x0020001014127981 */ /* 0x000ee8000c1e1b00 */
[----:B------:R-:W4:Y:S04]  /*1610*/  LDG.E.64 R10, desc[UR16][R20.64+0x3000] ;  /* 0x00300010140a7981 */ /* 0x000f28000c1e1b00 */
[----:B------:R-:W5:Y:S04]  /*1620*/  LDG.E.64 R6, desc[UR16][R20.64+0x4000] ;  /* 0x0040001014067981 */ /* 0x000f68000c1e1b00 */
[----:B------:R-:W5:Y:S04]  /*1630*/  LDG.E.64 R4, desc[UR16][R20.64+0x5000] ;  /* 0x0050001014047981 */ /* 0x000f68000c1e1b00 */
[----:B------:R-:W5:Y:S01]  /*1640*/  LDG.E.64 R8, desc[UR16][R20.64+0x6000] ;  /* 0x0060001014087981 */ /* 0x000f62000c1e1b00 */
[----:B------:R-:W-:-:S04]  /*1650*/  ISETP.GE.U32.AND P0, PT, R13, UR5, PT ;  /* 0x000000050d007c0c */ /* 0x000fc8000bf06070 */
[----:B------:R-:W-:Y:S01]  /*1660*/  ISETP.GE.U32.AND.EX P0, PT, R2, UR4, PT, P0 ;  /* 0x0000000402007c0c */ /* 0x000fe2000bf06100 */
[----:B--2---:R-:W-:-:S08]  /*1670*/  DADD R14, R14, R16 ;  /* 0x000000000e0e7229 */ /* 0x004fd00000000010 */
[----:B---3--:R-:W-:-:S08]  /*1680*/  DADD R14, R18, R14 ;  /* 0x00000000120e7229 */ /* 0x008fd0000000000e */
[----:B----4-:R-:W-:-:S08]  /*1690*/  DADD R10, R10, R14 ;  /* 0x000000000a0a7229 */ /* 0x010fd0000000000e */
[----:B-----5:R-:W-:-:S08]  /*16a0*/  DADD R6, R6, R10 ;  /* 0x0000000006067229 */ /* 0x020fd0000000000a */
[----:B------:R-:W-:-:S08]  /*16b0*/  DADD R4, R4, R6 ;  /* 0x0000000004047229 */ /* 0x000fd00000000006 */
[----:B------:R-:W-:Y:S01]  /*16c0*/  DADD R8, R8, R4 ;  /* 0x0000000008087229 */ /* 0x000fe20000000004 */
[----:B------:R-:W-:Y:S10]  /*16d0*/  @!P0 BRA `(.L_x_46) ;  /* 0x0000000c001c8947 */ /* 0x000ff40003800000 */
[----:B------:R-:W-:Y:S01]  /*16e0*/  UIADD3 UR7, UP0, UPT, UR5, UR9, URZ ;  /* 0x0000000905077290 */ /* 0x000fe2000ff1e0ff */
[----:B------:R-:W-:Y:S01]  /*16f0*/  IADD3 R23, P1, PT, R12, -0xe00, RZ ;  /* 0xfffff2000c177810 */ /* 0x000fe20007f3e0ff */
[----:B------:R-:W0:Y:S01]  /*1700*/  LDCU.64 UR12, c[0x0][0x380] ;  /* 0x00007000ff0c77ac */ /* 0x000e220008000a00 */
[----:B------:R-:W-:Y:S02]  /*1710*/  LOP3.LUT R5, RZ, R0, RZ, 0x33, !PT ;  /* 0x00000000ff057212 */ /* 0x000fe400078e33ff */
[----:B------:R-:W-:Y:S01]  /*1720*/  IADD3.X R22, PT, PT, R3, -0x1, RZ, P1, !PT ;  /* 0xffffffff03167810 */ /* 0x000fe20000ffe4ff */
[----:B------:R-:W-:Y:S01]  /*1730*/  UIADD3.X UR8, UPT, UPT, URZ, UR4, URZ, UP0, !UPT ;  /* 0x00000004ff087290 */ /* 0x000fe200087fe4ff */
[----:B------:R-:W-:Y:S01]  /*1740*/  ISETP.LT.U32.AND P0, PT, R23, UR7, PT ;  /* 0x0000000717007c0c */ /* 0x000fe2000bf01070 */
[----:B------:R-:W-:Y:S01]  /*1750*/  UMOV UR6, UR5 ;  /* 0x0000000500067c82 */ /* 0x000fe20008000000 */
[----:B------:R-:W-:Y:S01]  /*1760*/  IADD3 R7, P2, PT, R0, UR7, RZ ;  /* 0x0000000700077c10 */ /* 0x000fe2000ff5e0ff */
[----:B------:R-:W-:Y:S01]  /*1770*/  UMOV UR4, URZ ;  /* 0x000000ff00047c82 */ /* 0x000fe20008000000 */
[----:B------:R-:W-:Y:S01]  /*1780*/  IADD3 R5, PT, PT, R12, -UR5, R5 ;  /* 0x800000050c057c10 */ /* 0x000fe2000fffe005 */
[----:B------:R-:W-:Y:S01]  /*1790*/  IMAD.U32 R11, RZ, RZ, UR8 ;  /* 0x00000008ff0b7e24 */ /* 0x000fe2000f8e00ff */
[----:B------:R-:W-:Y:S01]  /*17a0*/  UMOV UR10, UR8 ;  /* 0x00000008000a7c82 */ /* 0x000fe20008000000 */
[----:B------:R-:W-:-:S03]  /*17b0*/  IMAD.X R0, RZ, RZ, UR8, P2 ;  /* 0x00000008ff007e24 */ /* 0x000fc600090e06ff */
[----:B------:R-:W-:Y:S02]  /*17c0*/  ISETP.GT.U32.AND.EX P0, PT, R11, R22, PT, P0 ;  /* 0x000000160b00720c */ /* 0x000fe40003f04100 */
[----:B0-----:R-:W-:-:S04]  /*17d0*/  LEA R6, P1, R7, UR12, 0x3 ;  /* 0x0000000c07067c11 */ /* 0x001fc8000f8218ff */
[----:B------:R-:W-:Y:S02]  /*17e0*/  IADD3 R6, P2, PT, R6, 0x8000, RZ ;  /* 0x0000800006067810 */ /* 0x000fe40007f5e0ff */
[----:B------:R-:W-:Y:S01]  /*17f0*/  LEA.HI.X R7, R7, UR13, R0, 0x3, P1 ;  /* 0x0000000d07077c11 */ /* 0x000fe200088f1c00 */
[----:B------:R-:W-:Y:S01]  /*1800*/  VIADD R0, R5, -UR9 ;  /* 0x8000000905007c36 */ /* 0x000fe20008000000 */
[----:B------:R-:W-:-:S03]  /*1810*/  UMOV UR9, UR7 ;  /* 0x0000000700097c82 */ /* 0x000fc60008000000 */
[----:B------:R-:W-:Y:S01]  /*1820*/  IMAD.X R7, RZ, RZ, R7, P2 ;  /* 0x000000ffff077224 */ /* 0x000fe200010e0607 */
[----:B------:R-:W-:Y:S06]  /*1830*/  @P0 BRA `(.L_x_47) ;  /* 0x0000000000b80947 */ /* 0x000fec0003800000 */
[----:B------:R-:W0:Y:S01]  /*1840*/  LDC.64 R2, c[0x0][0x3b8] ;  /* 0x0000ee00ff027b82 */ /* 0x000e220000000a00 */
[----:B------:R-:W1:Y:S01]  /*1850*/  LDCU UR11, c[0x0][0x3c0] ;  /* 0x00007800ff0b77ac */ /* 0x000e620008000800 */
[----:B------:R-:W2:Y:S01]  /*1860*/  LDCU.64 UR12, c[0x0][0x380] ;  /* 0x00007000ff0c77ac */ /* 0x000ea20008000a00 */
[----:B------:R-:W-:Y:S01]  /*1870*/  NOP ;  /* 0x0000000000007918 */ /* 0x000fe20000000000 */
.L_x_48:
[----:B------:R-:W3:Y:S02]  /*1880*/  S2R R4, SR_TID.X ;  /* 0x0000000000047919 */ /* 0x000ee40000002100 */
[----:B---3--:R-:W-:-:S05]  /*1890*/  IADD3 R4, P0, PT, R4, UR7, RZ ;  /* 0x0000000704047c10 */ /* 0x008fca000ff1e0ff */
[----:B------:R-:W-:Y:S01]  /*18a0*/  IMAD.X R5, RZ, RZ, UR8, P0 ;  /* 0x00000008ff057e24 */ /* 0x000fe200080e06ff */
[----:B--2---:R-:W-:-:S04]  /*18b0*/  LEA R24, P0, R4, UR12, 0x3 ;  /* 0x0000000c04187c11 */ /* 0x004fc8000f8018ff */
[----:B------:R-:W-:-:S05]  /*18c0*/  LEA.HI.X R25, R4, UR13, R5, 0x3, P0 ;  /* 0x0000000d04197c11 */ /* 0x000fca00080f1c05 */
[----:B------:R-:W2:Y:S04]  /*18d0*/  LDG.E.64 R12, desc[UR16][R24.64] ;  /* 0x00000010180c7981 */ /* 0x000ea8000c1e1b00 */
[----:B------:R-:W3:Y:S04]  /*18e0*/  LDG.E.64 R14, desc[UR16][R24.64+0x1000] ;  /* 0x00100010180e7981 */ /* 0x000ee8000c1e1b00 */
[----:B------:R-:W4:Y:S04]  /*18f0*/  LDG.E.64 R16, desc[UR16][R24.64+0x2000] ;  /* 0x0020001018107981 */ /* 0x000f28000c1e1b00 */
[----:B------:R-:W5:Y:S04]  /*1900*/  LDG.E.64 R18, desc[UR16][R24.64+0x3000] ;  /* 0x0030001018127981 */ /* 0x000f68000c1e1b00 */
[----:B------:R-:W5:Y:S04]  /*1910*/  LDG.E.64 R20, desc[UR16][R24.64+0x4000] ;  /* 0x0040001018147981 */ /* 0x000f68000c1e1b00 */
[----:B------:R-:W5:Y:S04]  /*1920*/  LDG.E.64 R4, desc[UR16][R24.64+0x5000] ;  /* 0x0050001018047981 */ /* 0x000f68000c1e1b00 */
[----:B------:R-:W5:Y:S01]  /*1930*/  LDG.E.64 R10, desc[UR16][R24.64+0x6000] ;  /* 0x00600010180a7981 */ /* 0x000f62000c1e1b00 */
[----:B-1----:R-:W-:-:S04]  /*1940*/  UIMAD UR14, UR11, 0xe00, URZ ;  /* 0x00000e000b0e78a4 */ /* 0x002fc8000f8e02ff */
[----:B------:R-:W-:Y:S02]  /*1950*/  USHF.R.S32.HI UR15, URZ, 0x1f, UR14 ;  /* 0x0000001fff0f7899 */ /* 0x000fe4000801140e */
[----:B------:R-:W-:-:S04]  /*1960*/  UIADD3 UR5, UP0, UPT, UR14, UR9, URZ ;  /* 0x000000090e057290 */ /* 0x000fc8000ff1e0ff */
[----:B------:R-:W-:Y:S01]  /*1970*/  UIADD3.X UR6, UPT, UPT, UR15, UR10, URZ, UP0, !UPT ;  /* 0x0000000a0f067290 */ /* 0x000fe200087fe4ff */
[----:B--2---:R-:W-:-:S08]  /*1980*/  DADD R12, R12, R8 ;  /* 0x000000000c0c7229 */ /* 0x004fd00000000008 */
[----:B---3--:R-:W-:-:S08]  /*1990*/  DADD R12, R14, R12 ;  /* 0x000000000e0c7229 */ /* 0x008fd0000000000c */
[----:B----4-:R-:W-:-:S08]  /*19a0*/  DADD R12, R16, R12 ;  /* 0x00000000100c7229 */ /* 0x010fd0000000000c */
[----:B-----5:R-:W-:-:S08]  /*19b0*/  DADD R12, R18, R12 ;  /* 0x00000000120c7229 */ /* 0x020fd0000000000c */
[----:B------:R-:W-:Y:S01]  /*19c0*/  DADD R20, R20, R12 ;  /* 0x0000000014147229 */ /* 0x000fe2000000000c */
[----:B0-----:R-:W-:-:S05]  /*19d0*/  IMAD.MOV.U32 R12, RZ, RZ, R2 ;  /* 0x000000ffff0c7224 */ /* 0x001fca00078e0002 */
[----:B------:R-:W-:Y:S02]  /*19e0*/  IADD3 R8, P1, PT, R12, -UR7, RZ ;  /* 0x800000070c087c10 */ /* 0x000fe4000ff3e0ff */
[----:B------:R-:W-:Y:S02]  /*19f0*/  DADD R4, R4, R20 ;  /* 0x0000000004047229 */ /* 0x000fe40000000014 */
[----:B------:R-:W-:Y:S02]  /*1a00*/  ISETP.GE.U32.AND P0, PT, R8, UR14, PT ;  /* 0x0000000e08007c0c */ /* 0x000fe4000bf06070 */
[----:B------:R-:W-:-:S04]  /*1a10*/  IADD3.X R8, PT, PT, R3, ~UR8, RZ, P1, !PT ;  /* 0x8000000803087c10 */ /* 0x000fc80008ffe4ff */
[----:B------:R-:W-:Y:S01]  /*1a20*/  ISETP.GE.U32.AND.EX P0, PT, R8, UR15, PT, P0 ;  /* 0x0000000f08007c0c */ /* 0x000fe2000bf06100 */
[----:B------:R-:W-:-:S12]  /*1a30*/  DADD R8, R10, R4 ;  /* 0x000000000a087229 */ /* 0x000fd80000000004 */
[----:B------:R-:W-:Y:S05]  /*1a40*/  @!P0 BRA `(.L_x_46) ;  /* 0x0000000800408947 */ /* 0x000fea0003800000 */
[----:B------:R-:W-:Y:S02]  /*1a50*/  UIADD3 UR7, UP0, UPT, UR14, UR7, URZ ;  /* 0x000000070e077290 */ /* 0x000fe4000ff1e0ff */
[----:B------:R-:W-:Y:S01]  /*1a60*/  IMAD.U32 R5, RZ, RZ, UR14 ;  /* 0x0000000eff057e24 */ /* 0x000fe2000f8e00ff */
[----:B------:R-:W-:Y:S01]  /*1a70*/  UIADD3 UR4, UPT, UPT, UR4, 0x1, URZ ;  /* 0x0000000104047890 */ /* 0x000fe2000fffe0ff */
[----:B------:R-:W-:Y:S01]  /*1a80*/  VIADD R0, R0, -UR14 ;  /* 0x8000000e00007c36 */ /* 0x000fe20008000000 */
[----:B------:R-:W-:Y:S01]  /*1a90*/  UIADD3.X UR8, UPT, UPT, UR15, UR8, URZ, UP0, !UPT ;  /* 0x000000080f087290 */ /* 0x000fe200087fe4ff */
[----:B------:R-:W-:Y:S01]  /*1aa0*/  IMAD.WIDE R6, R5, 0x8, R6 ;  /* 0x0000000805067825 */ /* 0x000fe200078e0206 */
[----:B------:R-:W-:Y:S01]  /*1ab0*/  ISETP.LT.U32.AND P0, PT, R23, UR7, PT ;  /* 0x0000000717007c0c */ /* 0x000fe2000bf01070 */
[----:B------:R-:W-:Y:S01]  /*1ac0*/  UMOV UR9, UR5 ;  /* 0x0000000500097c82 */ /* 0x000fe20008000000 */
[----:B------:R-:W-:Y:S02]  /*1ad0*/  UMOV UR10, UR6 ;  /* 0x00000006000a7c82 */ /* 0x000fe40008000000 */
[----:B------:R-:W-:-:S05]  /*1ae0*/  IMAD.U32 R11, RZ, RZ, UR8 ;  /* 0x00000008ff0b7e24 */ /* 0x000fca000f8e00ff */
[----:B------:R-:W-:-:S13]  /*1af0*/  ISETP.GT.U32.AND.EX P0, PT, R11, R22, PT, P0 ;  /* 0x000000160b00720c */ /* 0x000fda0003f04100 */
[----:B------:R-:W-:Y:S05]  /*1b00*/  @!P0 BRA `(.L_x_48) ;  /* 0xfffffffc005c8947 */ /* 0x000fea000383ffff */
[----:B------:R-:W-:-:S05]  /*1b10*/  UMOV UR6, UR14 ;  /* 0x0000000e00067c82 */ /* 0x000fca0008000000 */
.L_x_47:
[----:B------:R-:W0:Y:S01]  /*1b20*/  S2R R11, SR_TID.X ;  /* 0x00000000000b7919 */ /* 0x000e220000002100 */
[C---:B------:R-:W-:Y:S01]  /*1b30*/  VIADD R2, R12.reuse, -UR7 ;  /* 0x800000070c027c36 */ /* 0x040fe20008000000 */
[----:B------:R-:W-:Y:S01]  /*1b40*/  ISETP.LE.U32.AND P1, PT, R12, UR7, PT ;  /* 0x000000070c007c0c */ /* 0x000fe2000bf23070 */
[----:B------:R-:W-:Y:S01]  /*1b50*/  IMAD.U32 R4, RZ, RZ, UR8 ;  /* 0x00000008ff047e24 */ /* 0x000fe2000f8e00ff */
[----:B------:R-:W-:Y:S02]  /*1b60*/  BSSY.RECONVERGENT B1, `(.L_x_46) ;  /* 0x000007e000017945 */ /* 0x000fe40003800200 */
[----:B0-----:R-:W-:-:S04]  /*1b70*/  ISETP.GE.AND P0, PT, R11, R2, PT ;  /* 0x000000020b00720c */ /* 0x001fc80003f06270 */
[----:B------:R-:W-:-:S13]  /*1b80*/  ISETP.GE.U32.OR.EX P0, PT, R4, R3, P0, P1 ;  /* 0x000000030400720c */ /* 0x000fda0000706510 */
[----:B------:R-:W-:Y:S05]  /*1b90*/  @P0 BRA `(.L_x_49) ;  /* 0x0000000400e80947 */ /* 0x000fea0003800000 */
[----:B------:R-:W-:Y:S01]  /*1ba0*/  UIMAD UR5, UR18, 0xe00, URZ ;  /* 0x00000e00120578a4 */ /* 0x000fe2000f8e02ff */
[----:B------:R-:W-:Y:S01]  /*1bb0*/  LOP3.LUT R3, RZ, R11, RZ, 0x33, !PT ;  /* 0x0000000bff037212 */ /* 0x000fe200078e33ff */
[----:B------:R-:W-:Y:S01]  /*1bc0*/  UIMAD UR14, UR4, UR11, URZ ;  /* 0x0000000b040e72a4 */ /* 0x000fe2000f8e02ff */
[----:B------:R-:W-:Y:S01]  /*1bd0*/  BSSY.RECONVERGENT B2, `(.L_x_50) ;  /* 0x0000035000027945 */ /* 0x000fe20003800200 */
[----:B------:R-:W-:Y:S01]  /*1be0*/  UIADD3 UR5, UPT, UPT, UR5, UR6, URZ ;  /* 0x0000000605057290 */ /* 0x000fe2000fffe0ff */
[----:B------:R-:W-:-:S03]  /*1bf0*/  IMAD.MOV.U32 R2, RZ, RZ, R11 ;  /* 0x000000ffff027224 */ /* 0x000fc600078e000b */
[----:B------:R-:W-:Y:S02]  /*1c00*/  IMAD.U32 R5, RZ, RZ, UR14 ;  /* 0x0000000eff057e24 */ /* 0x000fe4000f8e00ff */
[----:B------:R-:W-:-:S05]  /*1c10*/  IADD3 R12, PT, PT, R12, -UR5, R3 ;  /* 0x800000050c0c7c10 */ /* 0x000fca000fffe003 */
[----:B------:R-:W-:-:S05]  /*1c20*/  IMAD R12, R5, -0xe00, R12 ;  /* 0xfffff200050c7824 */ /* 0x000fca00078e020c */
[C---:B------:R-:W-:Y:S02]  /*1c30*/  ISETP.GE.U32.AND P1, PT, R12.reuse, 0x1e00, PT ;  /* 0x00001e000c00780c */ /* 0x040fe40003f26070 */
[----:B------:R-:W-:-:S04]  /*1c40*/  LEA.HI R3, R12, 0x1, RZ, 0x17 ;  /* 0x000000010c037811 */ /* 0x000fc800078fb8ff */
[----:B------:R-:W-:-:S04]  /*1c50*/  LOP3.LUT R4, R3, 0xf, RZ, 0xc0, !PT ;  /* 0x0000000f03047812 */ /* 0x000fc800078ec0ff */
[----:B------:R-:W-:-:S03]  /*1c60*/  ISETP.NE.AND P0, PT, R4, RZ, PT ;  /* 0x000000ff0400720c */ /* 0x000fc60003f05270 */
[----:B------:R-:W-:Y:S10]  /*1c70*/  @!P1 BRA `(.L_x_51) ;  /* 0x0000000000a89947 */ /* 0x000ff40003800000 */
[----:B------:R-:W-:-:S04]  /*1c80*/  LEA.HI R2, R0, 0x1, RZ, 0x17 ;  /* 0x0000000100027811 */ /* 0x000fc800078fb8ff */
[----:B------:R-:W-:Y:S01]  /*1c90*/  LOP3.LUT R5, R2, 0xfffff0, RZ, 0xc0, !PT ;  /* 0x00fffff002057812 */ /* 0x000fe200078ec0ff */
[----:B------:R-:W-:-:S04]  /*1ca0*/  IMAD.MOV.U32 R2, RZ, RZ, R11 ;  /* 0x000000ffff027224 */ /* 0x000fc800078e000b */
[----:B------:R-:W-:-:S07]  /*1cb0*/  IMAD.MOV R5, RZ, RZ, -R5 ;  /* 0x000000ffff057224 */ /* 0x000fce00078e0a05 */
.L_x_52:
[----:B------:R-:W2:Y:S04]  /*1cc0*/  LDG.E.64 R20, desc[UR16][R6.64+-0x8000] ;  /* 0xff80001006147981 */ /* 0x000ea8000c1e1b00 */
[----:B------:R-:W3:Y:S04]  /*1cd0*/  LDG.E.64 R18, desc[UR16][R6.64+-0x7000] ;  /* 0xff90001006127981 */ /* 0x000ee8000c1e1b00 */
[----:B------:R-:W4:Y:S04]  /*1ce0*/  LDG.E.64 R16, desc[UR16][R6.64+-0x6000] ;  /* 0xffa0001006107981 */ /* 0x000f28000c1e1b00 */
[----:B------:R-:W5:Y:S04]  /*1cf0*/  LDG.E.64 R14, desc[UR16][R6.64+-0x5000] ;  /* 0xffb00010060e7981 */ /* 0x000f68000c1e1b00 */
[----:B------:R-:W5:Y:S04]  /*1d00*/  LDG.E.64 R12, desc[UR16][R6.64+-0x4000] ;  /* 0xffc00010060c7981 */ /* 0x000f68000c1e1b00 */
[----:B------:R-:W5:Y:S04]  /*1d10*/  LDG.E.64 R10, desc[UR16][R6.64+-0x3000] ;  /* 0xffd00010060a7981 */ /* 0x000f68000c1e1b00 */
[----:B------:R-:W5:Y:S04]  /*1d20*/  LDG.E.64 R24, desc[UR16][R6.64+-0x2000] ;  /* 0xffe0001006187981 */ /* 0x000f68000c1e1b00 */
[----:B------:R-:W5:Y:S01]  /*1d30*/  LDG.E.64 R22, desc[UR16][R6.64+-0x1000] ;  /* 0xfff0001006167981 */ /* 0x000f62000c1e1b00 */
[----:B--2---:R-:W-:-:S03]  /*1d40*/  DADD R20, R20, R8 ;  /* 0x0000000014147229 */ /* 0x004fc60000000008 */
[----:B------:R-:W2:Y:S05]  /*1d50*/  LDG.E.64 R8, desc[UR16][R6.64] ;  /* 0x0000001006087981 */ /* 0x000eaa000c1e1b00 */
[----:B---3--:R-:W-:Y:S02]  /*1d60*/  DADD R18, R20, R18 ;  /* 0x0000000014127229 */ /* 0x008fe40000000012 */
[----:B------:R-:W3:Y:S06]  /*1d70*/  LDG.E.64 R20, desc[UR16][R6.64+0x1000] ;  /* 0x0010001006147981 */ /* 0x000eec000c1e1b00 */
[----:B----4-:R-:W-:-:S02]  /*1d80*/  DADD R16, R18, R16 ;  /* 0x0000000012107229 */ /* 0x010fc40000000010 */
[----:B------:R-:W4:Y:S06]  /*1d90*/  LDG.E.64 R18, desc[UR16][R6.64+0x2000] ;  /* 0x0020001006127981 */ /* 0x000f2c000c1e1b00 */
[----:B-----5:R-:W-:Y:S02]  /*1da0*/  DADD R14, R16, R14 ;  /* 0x00000000100e7229 */ /* 0x020fe4000000000e */
[----:B------:R-:W5:Y:S06]  /*1db0*/  LDG.E.64 R16, desc[UR16][R6.64+0x3000] ;  /* 0x0030001006107981 */ /* 0x000f6c000c1e1b00 */
[----:B------:R-:W-:-:S02]  /*1dc0*/  DADD R12, R14, R12 ;  /* 0x000000000e0c7229 */ /* 0x000fc4000000000c */
[----:B------:R-:W5:Y:S06]  /*1dd0*/  LDG.E.64 R14, desc[UR16][R6.64+0x4000] ;  /* 0x00400010060e7981 */ /* 0x000f6c000c1e1b00 */
[----:B------:R-:W-:Y:S02]  /*1de0*/  DADD R10, R12, R10 ;  /* 0x000000000c0a7229 */ /* 0x000fe4000000000a */
[----:B------:R-:W5:Y:S06]  /*1df0*/  LDG.E.64 R12, desc[UR16][R6.64+0x5000] ;  /* 0x00500010060c7981 */ /* 0x000f6c000c1e1b00 */
[----:B------:R-:W-:-:S02]  /*1e00*/  DADD R24, R10, R24 ;  /* 0x000000000a187229 */ /* 0x000fc40000000018 */
[----:B------:R-:W5:Y:S06]  /*1e10*/  LDG.E.64 R10, desc[UR16][R6.64+0x6000] ;  /* 0x00600010060a7981 */ /* 0x000f6c000c1e1b00 */
[----:B------:R-:W-:Y:S02]  /*1e20*/  DADD R22, R24, R22 ;  /* 0x0000000018167229 */ /* 0x000fe40000000016 */
[----:B------:R0:W5:Y:S01]  /*1e30*/  LDG.E.64 R24, desc[UR16][R6.64+0x7000] ;  /* 0x0070001006187981 */ /* 0x000162000c1e1b00 */
        /* <DEDUP_REMOVED lines=8> */
[----:B-----5:R-:W-:-:S08]  /*1ec0*/  DADD R8, R8, R16 ;  /* 0x0000000008087229 */ /* 0x020fd00000000010 */
[----:B------:R-:W-:-:S08]  /*1ed0*/  DADD R8, R8, R14 ;  /* 0x0000000008087229 */ /* 0x000fd0000000000e */
[----:B------:R-:W-:-:S08]  /*1ee0*/  DADD R8, R8, R12 ;  /* 0x0000000008087229 */ /* 0x000fd0000000000c */
[----:B------:R-:W-:-:S08]  /*1ef0*/  DADD R8, R8, R10 ;  /* 0x0000000008087229 */ /* 0x000fd0000000000a */
[----:B------:R-:W-:Y:S01]  /*1f00*/  DADD R8, R8, R24 ;  /* 0x0000000008087229 */ /* 0x000fe20000000018 */
[----:B------:R-:W-:Y:S10]  /*1f10*/  @P1 BRA `(.L_x_52) ;  /* 0xfffffffc00681947 */ /* 0x000ff4000383ffff */
.L_x_51:
[----:B------:R-:W-:Y:S05]  /*1f20*/  BSYNC.RECONVERGENT B2 ;  /* 0x0000000000027941 */ /* 0x000fea0003800200 */
.L_x_50:
[----:B------:R-:W-:Y:S05]  /*1f30*/  @!P0 BRA `(.L_x_49) ;  /* 0x0000000400008947 */ /* 0x000fea0003800000 */
[----:B------:R-:W-:Y:S01]  /*1f40*/  ISETP.GE.U32.AND P1, PT, R4, 0x8, PT ;  /* 0x000000080400780c */ /* 0x000fe20003f26070 */
[----:B------:R-:W-:Y:S01]  /*1f50*/  BSSY.RECONVERGENT B2, `(.L_x_53) ;  /* 0x0000019000027945 */ /* 0x000fe20003800200 */
[----:B------:R-:W-:-:S04]  /*1f60*/  LOP3.LUT R24, R3, 0x7, RZ, 0xc0, !PT ;  /* 0x0000000703187812 */ /* 0x000fc800078ec0ff */
[----:B------:R-:W-:-:S07]  /*1f70*/  ISETP.NE.AND P0, PT, R24, RZ, PT ;  /* 0x000000ff1800720c */ /* 0x000fce0003f05270 */
[----:B------:R-:W-:Y:S06]  /*1f80*/  @!P1 BRA `(.L_x_54) ;  /* 0x0000000000549947 */ /* 0x000fec0003800000 */
[----:B------:R-:W-:-:S05]  /*1f90*/  IADD3 R4, P1, PT, R2, UR7, RZ ;  /* 0x0000000702047c10 */ /* 0x000fca000ff3e0ff */
[----:B------:R-:W-:Y:S01]  /*1fa0*/  IMAD.X R5, RZ, RZ, UR8, P1 ;  /* 0x00000008ff057e24 */ /* 0x000fe200088e06ff */
[----:B------:R-:W-:-:S04]  /*1fb0*/  LEA R20, P1, R4, UR12, 0x3 ;  /* 0x0000000c04147c11 */ /* 0x000fc8000f8218ff */
[----:B------:R-:W-:-:S05]  /*1fc0*/  LEA.HI.X R21, R4, UR13, R5, 0x3, P1 ;  /* 0x0000000d04157c11 */ /* 0x000fca00088f1c05 */
        /* <DEDUP_REMOVED lines=8> */
[----:B------:R-:W-:Y:S01]  /*2050*/  VIADD R2, R2, 0x1000 ;  /* 0x0000100002027836 */ /* 0x000fe20000000000 */
[----:B--2---:R-:W-:-:S08]  /*2060*/  DADD R22, R8, R22 ;  /* 0x0000000008167229 */ /* 0x004fd00000000016 */
[----:B---3--:R-:W-:-:S08]  /*2070*/  DADD R16, R22, R16 ;  /* 0x0000000016107229 */ /* 0x008fd00000000010 */
[----:B----4-:R-:W-:-:S08]  /*2080*/  DADD R14, R16, R14 ;  /* 0x00000000100e7229 */ /* 0x010fd0000000000e */
[----:B-----5:R-:W-:-:S08]  /*2090*/  DADD R12, R14, R12 ;  /* 0x000000000e0c7229 */ /* 0x020fd0000000000c */
[----:B------:R-:W-:-:S08]  /*20a0*/  DADD R10, R12, R10 ;  /* 0x000000000c0a7229 */ /* 0x000fd0000000000a */
[----:B------:R-:W-:-:S08]  /*20b0*/  DADD R6, R10, R6 ;  /* 0x000000000a067229 */ /* 0x000fd00000000006 */
[----:B------:R-:W-:-:S08]  /*20c0*/  DADD R4, R6, R4 ;  /* 0x0000000006047229 */ /* 0x000fd00000000004 */
[----:B------:R-:W-:-:S11]  /*20d0*/  DADD R8, R4, R18 ;  /* 0x0000000004087229 */ /* 0x000fd60000000012 */
.L_x_54:
[----:B------:R-:W-:Y:S05]  /*20e0*/  BSYNC.RECONVERGENT B2 ;  /* 0x0000000000027941 */ /* 0x000fea0003800200 */
.L_x_53:
[----:B------:R-:W-:Y:S05]  /*20f0*/  @!P0 BRA `(.L_x_49) ;  /* 0x0000000000908947 */ /* 0x000fea0003800000 */
[----:B------:R-:W-:Y:S01]  /*2100*/  ISETP.GE.U32.AND P1, PT, R24, 0x4, PT ;  /* 0x000000041800780c */ /* 0x000fe20003f26070 */
[----:B------:R-:W-:Y:S01]  /*2110*/  BSSY.RECONVERGENT B2, `(.L_x_55) ;  /* 0x0000010000027945 */ /* 0x000fe20003800200 */
[----:B------:R-:W-:-:S11]  /*2120*/  LOP3.LUT P0, RZ, R3, 0x3, RZ, 0xc0, !PT ;  /* 0x0000000303ff7812 */ /* 0x000fd6000780c0ff */
[----:B------:R-:W-:Y:S05]  /*2130*/  @!P1 BRA `(.L_x_56) ;  /* 0x0000000000349947 */ /* 0x000fea0003800000 */
[----:B------:R-:W-:-:S05]  /*2140*/  IADD3 R3, P1, PT, R2, UR7, RZ ;  /* 0x0000000702037c10 */ /* 0x000fca000ff3e0ff */
[----:B------:R-:W-:Y:S01]  /*2150*/  IMAD.X R6, RZ, RZ, UR8, P1 ;  /* 0x00000008ff067e24 */ /* 0x000fe200088e06ff */
[----:B------:R-:W-:-:S04]  /*2160*/  LEA R4, P1, R3, UR12, 0x3 ;  /* 0x0000000c03047c11 */ /* 0x000fc8000f8218ff */
[----:B------:R-:W-:-:S05]  /*2170*/  LEA.HI.X R5, R3, UR13, R6, 0x3, P1 ;  /* 0x0000000d03057c11 */ /* 0x000fca00088f1c06 */
[----:B------:R-:W2:Y:S04]  /*2180*/  LDG.E.64 R6, desc[UR16][R4.64] ;  /* 0x0000001004067981 */ /* 0x000ea8000c1e1b00 */
[----:B------:R-:W3:Y:S04]  /*2190*/  LDG.E.64 R10, desc[UR16][R4.64+0x1000] ;  /* 0x00100010040a7981 */ /* 0x000ee8000c1e1b00 */
[----:B------:R-:W4:Y:S04]  /*21a0*/  LDG.E.64 R12, desc[UR16][R4.64+0x2000] ;  /* 0x00200010040c7981 */ /* 0x000f28000c1e1b00 */
[----:B------:R-:W5:Y:S01]  /*21b0*/  LDG.E.64 R14, desc[UR16][R4.64+0x3000] ;  /* 0x00300010040e7981 */ /* 0x000f62000c1e1b00 */
[----:B------:R-:W-:Y:S01]  /*21c0*/  VIADD R2, R2, 0x800 ;  /* 0x0000080002027836 */ /* 0x000fe20000000000 */
[----:B--2---:R-:W-:-:S08]  /*21d0*/  DADD R6, R8, R6 ;  /* 0x0000000008067229 */ /* 0x004fd00000000006 */
[----:B---3--:R-:W-:-:S08]  /*21e0*/  DADD R6, R6, R10 ;  /* 0x0000000006067229 */ /* 0x008fd0000000000a */
[----:B----4-:R-:W-:-:S08]  /*21f0*/  DADD R6, R6, R12 ;  /* 0x0000000006067229 */ /* 0x010fd0000000000c */
[----:B-----5:R-:W-:-:S11]  /*2200*/  DADD R8, R6, R14 ;  /* 0x0000000006087229 */ /* 0x020fd6000000000e */
.L_x_56:
[----:B------:R-:W-:Y:S05]  /*2210*/  BSYNC.RECONVERGENT B2 ;  /* 0x0000000000027941 */ /* 0x000fea0003800200 */
.L_x_55:
[----:B------:R-:W-:Y:S05]  /*2220*/  @!P0 BRA `(.L_x_49) ;  /* 0x0000000000448947 */ /* 0x000fea0003800000 */
[----:B------:R-:W-:Y:S02]  /*2230*/  LOP3.LUT R0, R0, 0xffff, RZ, 0xc0, !PT ;  /* 0x0000ffff00007812 */ /* 0x000fe400078ec0ff */
[----:B------:R-:W-:Y:S02]  /*2240*/  IADD3 R2, P0, PT, R2, UR9, RZ ;  /* 0x0000000902027c10 */ /* 0x000fe4000ff1e0ff */
[----:B------:R-:W-:Y:S02]  /*2250*/  LEA.HI R0, R0, 0x1, RZ, 0x17 ;  /* 0x0000000100007811 */ /* 0x000fe400078fb8ff */
[----:B------:R-:W-:Y:S01]  /*2260*/  LEA R4, P1, R2, UR12, 0x3 ;  /* 0x0000000c02047c11 */ /* 0x000fe2000f8218ff */
[----:B------:R-:W-:Y:S01]  /*2270*/  IMAD.X R5, RZ, RZ, UR10, P0 ;  /* 0x0000000aff057e24 */ /* 0x000fe200080e06ff */
[----:B------:R-:W-:-:S04]  /*2280*/  LOP3.LUT R0, R0, 0x3, RZ, 0xc0, !PT ;  /* 0x0000000300007812 */ /* 0x000fc800078ec0ff */
[----:B------:R-:W-:Y:S01]  /*2290*/  LEA.HI.X R5, R2, UR13, R5, 0x3, P1 ;  /* 0x0000000d02057c11 */ /* 0x000fe200088f1c05 */
[----:B------:R-:W-:-:S07]  /*22a0*/  IMAD.MOV R0, RZ, RZ, -R0 ;  /* 0x000000ffff007224 */ /* 0x000fce00078e0a00 */
.L_x_57:
[----:B------:R-:W-:Y:S02]  /*22b0*/  IMAD.MOV.U32 R2, RZ, RZ, R4 ;  /* 0x000000ffff027224 */ /* 0x000fe400078e0004 */
[----:B------:R-:W-:-:S06]  /*22c0*/  IMAD.MOV.U32 R3, RZ, RZ, R5 ;  /* 0x000000ffff037224 */ /* 0x000fcc00078e0005 */
[----:B------:R-:W2:Y:S01]  /*22d0*/  LDG.E.64 R2, desc[UR16][R2.64] ;  /* 0x0000001002027981 */ /* 0x000ea2000c1e1b00 */
[----:B------:R-:W-:Y:S01]  /*22e0*/  VIADD R0, R0, 0x1 ;  /* 0x0000000100007836 */ /* 0x000fe20000000000 */
[----:B------:R-:W-:-:S04]  /*22f0*/  IADD3 R4, P1, PT, R4, 0x1000, RZ ;  /* 0x0000100004047810 */ /* 0x000fc80007f3e0ff */
[----:B------:R-:W-:Y:S01]  /*2300*/  ISETP.NE.AND P0, PT, R0, RZ, PT ;  /* 0x000000ff0000720c */ /* 0x000fe20003f05270 */
[----:B------:R-:W-:Y:S01]  /*2310*/  IMAD.X R5, RZ, RZ, R5, P1 ;  /* 0x000000ffff057224 */ /* 0x000fe200008e0605 */
[----:B--2---:R-:W-:-:S11]  /*2320*/  DADD R8, R2, R8 ;  /* 0x0000000002087229 */ /* 0x004fd60000000008 */
[----:B------:R-:W-:Y:S05]  /*2330*/  @P0 BRA `(.L_x_57) ;  /* 0xfffffffc00dc0947 */ /* 0x000fea000383ffff */
.L_x_49:
[----:B------:R-:W-:Y:S05]  /*2340*/  BSYNC.RECONVERGENT B1 ;  /* 0x0000000000017941 */ /* 0x000fea0003800200 */
.L_x_46:
[----:B------:R-:W0:Y:S01]  /*2350*/  S2R R0, SR_LANEID ;  /* 0x0000000000007919 */ /* 0x000e220000000000 */
[----:B------:R-:W-:Y:S04]  /*2360*/  SHFL.DOWN PT, R2, R8, 0x1, 0x1f ;  /* 0x08201f0008027f89 */ /* 0x000fe800000e0000 */
[----:B------:R-:W1:Y:S01]  /*2370*/  SHFL.DOWN PT, R3, R9, 0x1, 0x1f ;  /* 0x08201f0009037f89 */ /* 0x000e6200000e0000 */
[----:B------:R-:W2:Y:S01]  /*2380*/  S2R R11, SR_TID.X ;  /* 0x00000000000b7919 */ /* 0x000ea20000002100 */
        /* <DEDUP_REMOVED lines=20> */
[----:B------:R-:W-:Y:S02]  /*24d0*/  @!P1 MOV R7, 0x400 ;  /* 0x0000040000079802 */ /* 0x000fe40000000f00 */
[----:B--2---:R-:W-:Y:S01]  /*24e0*/  @!P1 SHF.R.U32.HI R6, RZ, 0x2, R11 ;  /* 0x00000002ff069819 */ /* 0x004fe2000001160b */
[----:B------:R-:W0:Y:S01]  /*24f0*/  SHFL.DOWN PT, R3, R9, 0x8, 0x1f ;  /* 0x09001f0009037f89 */ /* 0x000e2200000e0000 */
[----:B-1----:R-:W-:-:S02]  /*2500*/  @!P1 LEA R7, R10, R7, 0x18 ;  /* 0x000000070a079211 */ /* 0x002fc400078ec0ff */
[----:B------:R-:W-:-:S05]  /*2510*/  @!P1 LOP3.LUT R6, R6, 0xf8, RZ, 0xc0, !PT ;  /* 0x000000f806069812 */ /* 0x000fca00078ec0ff */
        /* <DEDUP_REMOVED lines=14> */
[----:B------:R-:W1:Y:S01]  /*2600*/  S2UR UR5, SR_CgaCtaId ;  /* 0x00000000000579c3 */ /* 0x000e620000008800 */
[----:B------:R-:W-:Y:S02]  /*2610*/  UMOV UR4, 0x400 ;  /* 0x0000040000047882 */ /* 0x000fe40000000000 */
[----:B-1----:R-:W-:-:S09]  /*2620*/  ULEA UR4, UR5, UR4, 0x18 ;  /* 0x0000000405047291 */ /* 0x002fd2000f8ec0ff */
[----:B0-----:R-:W0:Y:S04]  /*2630*/  LDS.64 R2, [UR4+0x18] ;  /* 0x00001804ff027984 */ /* 0x001e280008000a00 */
        /* <DEDUP_REMOVED lines=22> */
.L_x_45:
[----:B------:R-:W-:Y:S05]  /*27a0*/  BSYNC.RECONVERGENT B0 ;  /* 0x0000000000007941 */ /* 0x000fea0003800200 */
.L_x_30:
[----:B------:R-:W-:Y:S05]  /*27b0*/  @P0 EXIT ;  /* 0x000000000000094d */ /* 0x000fea0003800000 */
[----:B------:R-:W3:Y:S02]  /*27c0*/  LDCU.64 UR4, c[0x0][0x388] ;  /* 0x00007100ff0477ac */ /* 0x000ee40008000a00 */
[----:B---3--:R-:W-:-:S06]  /*27d0*/  UIMAD.WIDE.U32 UR4, UR18, 0x8, UR4 ;  /* 0x00000008120478a5 */ /* 0x008fcc000f8e0004 */
[----:B0-----:R-:W-:Y:S02]  /*27e0*/  IMAD.U32 R2, RZ, RZ, UR4 ;  /* 0x00000004ff027e24 */ /* 0x001fe4000f8e00ff */
[----:B--2---:R-:W-:-:S05]  /*27f0*/  IMAD.U32 R3, RZ, RZ, UR5 ;  /* 0x00000005ff037e24 */ /* 0x004fca000f8e00ff */
[----:B------:R-:W-:Y:S01]  /*2800*/  STG.E.64 desc[UR16][R2.64], R8 ;  /* 0x0000000802007986 */ /* 0x000fe2000c101b10 */
[----:B------:R-:W-:Y:S05]  /*2810*/  EXIT ;  /* 0x000000000000794d */ /* 0x000fea0003800000 */
.L_x_58:
        /* <DEDUP_REMOVED lines=14> */
.L_x_206:


//--------------------- .text._ZN3cub18CUB_300001_SM_10006detail6reduce28DeviceReduceSingleTileKernelINS2_10policy_hubIdyN4cuda3std3__44plusIdEEE10Policy1000EN6thrust24THRUST_300001_SM_1000_NS6detail15normal_iteratorINSD_10device_ptrIdEEEEPdyS9_ddNS7_10__identityEEEvT0_T1_T2_T3_T4_T6_ --------------------------
	.section	.text._ZN3cub18CUB_300001_SM_10006detail6reduce28DeviceReduceSingleTileKernelINS2_10policy_hubIdyN4cuda3std3__44plusIdEEE10Policy1000EN6thrust24THRUST_300001_SM_1000_NS6detail15normal_iteratorINSD_10device_ptrIdEEEEPdyS9_ddNS7_10__identityEEEvT0_T1_T2_T3_T4_T6_,"ax",@progbits
	.align	128
        .global         _ZN3cub18CUB_300001_SM_10006detail6reduce28DeviceReduceSingleTileKernelINS2_10policy_hubIdyN4cuda3std3__44plusIdEEE10Policy1000EN6thrust24THRUST_300001_SM_1000_NS6detail15normal_iteratorINSD_10device_ptrIdEEEEPdyS9_ddNS7_10__identityEEEvT0_T1_T2_T3_T4_T6_
        .type           _ZN3cub18CUB_300001_SM_10006detail6reduce28DeviceReduceSingleTileKernelINS2_10policy_hubIdyN4cuda3std3__44plusIdEEE10Policy1000EN6thrust24THRUST_300001_SM_1000_NS6detail15normal_iteratorINSD_10device_ptrIdEEEEPdyS9_ddNS7_10__identityEEEvT0_T1_T2_T3_T4_T6_,@function
        .size           _ZN3cub18CUB_300001_SM_10006detail6reduce28DeviceReduceSingleTileKernelINS2_10policy_hubIdyN4cuda3std3__44plusIdEEE10Policy1000EN6thrust24THRUST_300001_SM_1000_NS6detail15normal_iteratorINSD_10device_ptrIdEEEEPdyS9_ddNS7_10__identityEEEvT0_T1_T2_T3_T4_T6_,(.L_x_207 - _ZN3cub18CUB_300001_SM_10006detail6reduce28DeviceReduceSingleTileKernelINS2_10policy_hubIdyN4cuda3std3__44plusIdEEE10Policy1000EN6thrust24THRUST_300001_SM_1000_NS6detail15normal_iteratorINSD_10device_ptrIdEEEEPdyS9_ddNS7_10__identityEEEvT0_T1_T2_T3_T4_T6_)
        .other          _ZN3cub18CUB_300001_SM_10006detail6reduce28DeviceReduceSingleTileKernelINS2_10policy_hubIdyN4cuda3std3__44plusIdEEE10Policy1000EN6thrust24THRUST_300001_SM_1000_NS6detail15normal_iteratorINSD_10device_ptrIdEEEEPdyS9_ddNS7_10__identityEEEvT0_T1_T2_T3_T4_T6_,@"STO_CUDA_ENTRY STV_DEFAULT"
_ZN3cub18CUB_300001_SM_10006detail6reduce28DeviceReduceSingleTileKernelINS2_10policy_hubIdyN4cuda3std3__44plusIdEEE10Policy1000EN6thrust24THRUST_300001_SM_1000_NS6detail15normal_iteratorINSD_10device_ptrIdEEEEPdyS9_ddNS7_10__identityEEEvT0_T1_T2_T3_T4_T6_:
.text._ZN3cub18CUB_300001_SM_10006detail6reduce28DeviceReduceSingleTileKernelINS2_10policy_hubIdyN4cuda3std3__44plusIdEEE10Policy1000EN6thrust24THRUST_300001_SM_1000_NS6detail15normal_iteratorINSD_10device_ptrIdEEEEPdyS9_ddNS7_10__identityEEEvT0_T1_T2_T3_T4_T6_:
[----:B------:R-:W-:Y:S01]  /*0000*/  LDC R1, c[0x0][0x37c] ;  /* 0x0000df00ff017b82 */ /* 0x000fe20000000800 */
[----:B------:R-:W0:Y:S01]  /*0010*/  LDCU.64 UR4, c[0x0][0x390] ;  /* 0x00007200ff0477ac */ /* 0x000e220008000a00 */
[----:B------:R-:W1:Y:S01]  /*0020*/  LDCU.64 UR6, c[0x0][0x358] ;  /* 0x00006b00ff0677ac */ /* 0x000e620008000a00 */
[----:B0-----:R-:W-:Y:S02]  /*0030*/  IMAD.U32 R8, RZ, RZ, UR4 ;  /* 0x00000004ff087e24 */ /* 0x001fe4000f8e00ff */
[----:B------:R-:W-:-:S03]  /*0040*/  IMAD.U32 R9, RZ, RZ, UR5 ;  /* 0x00000005ff097e24 */ /* 0x000fc6000f8e00ff */
[----:B------:R-:W-:-:S04]  /*0050*/  ISETP.NE.U32.AND P0, PT, R8, RZ, PT ;  /* 0x000000ff0800720c */ /* 0x000fc80003f05070 */
[----:B------:R-:W-:-:S13]  /*0060*/  ISETP.NE.AND.EX P0, PT, R9, RZ, PT, P0 ;  /* 0x000000ff0900720c */ /* 0x000fda0003f05300 */
        /* <DEDUP_REMOVED lines=8> */
.L_x_59:
[----:B------:R-:W-:Y:S01]  /*00f0*/  ISETP.GT.U32.AND P0, PT, R8, 0xdff, PT ;  /* 0x00000dff0800780c */ /* 0x000fe20003f04070 */
[----:B------:R-:W-:Y:S03]  /*0100*/  BSSY.RECONVERGENT B0, `(.L_x_60) ;  /* 0x000024d000007945 */ /* 0x000fe60003800200 */
[----:B------:R-:W-:-:S13]  /*0110*/  ISETP.GT.U32.AND.EX P0, PT, R9, RZ, PT, P0 ;  /* 0x000000ff0900720c */ /* 0x000fda0003f04100 */
[----:B------:R-:W-:Y:S05]  /*0120*/  @P0 BRA `(.L_x_61) ;  /* 0x0000001400340947 */ /* 0x000fea0003800000 */
[----:B------:R-:W0:Y:S01]  /*0130*/  S2R R0, SR_TID.X ;  /* 0x0000000000007919 */ /* 0x000e220000002100 */
[----:B------:R-:W-:Y:S01]  /*0140*/  BSSY.RECONVERGENT B1, `(.L_x_62) ;  /* 0x0000009000017945 */ /* 0x000fe20003800200 */
[----:B------:R-:W-:Y:S02]  /*0150*/  CS2R R4, SRZ ;  /* 0x0000000000047805 */ /* 0x000fe4000001ff00 */
[----:B0-----:R-:W-:Y:S01]  /*0160*/  ISETP.GE.U32.AND P0, PT, R0, R8, PT ;  /* 0x000000080000720c */ /* 0x001fe20003f06070 */
[----:B------:R-:W-:-:S12]  /*0170*/  IMAD.MOV.U32 R2, RZ, RZ, R0 ;  /* 0x000000ffff027224 */ /* 0x000fd800078e0000 */
[----:B------:R-:W-:Y:S05]  /*0180*/  @P0 BRA `(.L_x_63) ;  /* 0x0000000000100947 */ /* 0x000fea0003800000 */
[----:B------:R-:W0:Y:S02]  /*0190*/  LDC.64 R4, c[0x0][0x380] ;  /* 0x0000e000ff047b82 */ /* 0x000e240000000a00 */
[----:B0-----:R-:W-:-:S06]  /*01a0*/  IMAD.WIDE.U32 R4, R0, 0x8, R4 ;  /* 0x0000000800047825 */ /* 0x001fcc00078e0004 */
[----:B------:R-:W5:Y:S01]  /*01b0*/  LDG.E.64 R4, desc[UR6][R4.64] ;  /* 0x0000000604047981 */ /* 0x000f62000c1e1b00 */
[----:B------:R-:W-:-:S07]  /*01c0*/  VIADD R2, R0, 0x200 ;  /* 0x0000020000027836 */ /* 0x000fce0000000000 */
.L_x_63:
[----:B------:R-:W-:Y:S05]  /*01d0*/  BSYNC.RECONVERGENT B1 ;  /* 0x0000000000017941 */ /* 0x000fea0003800200 */
.L_x_62:
[----:B------:R-:W-:Y:S01]  /*01e0*/  ISETP.GE.U32.AND P0, PT, R2, R8, PT ;  /* 0x000000080200720c */ /* 0x000fe20003f06070 */
[----:B------:R-:W-:-:S12]  /*01f0*/  BSSY.RECONVERGENT B1, `(.L_x_64) ;  /* 0x000006d000017945 */ /* 0x000fd80003800200 */
[----:B------:R-:W-:Y:S05]  /*0200*/  @P0 BRA `(.L_x_65) ;  /* 0x0000000400ac0947 */ /* 0x000fea0003800000 */
[----:B------:R-:W-:Y:S01]  /*0210*/  LOP3.LUT R3, RZ, R2, RZ, 0x33, !PT ;  /* 0x00000002ff037212 */ /* 0x000fe200078e33ff */
[----:B------:R-:W-:Y:S04]  /*0220*/  BSSY.RECONVERGENT B2, `(.L_x_66) ;  /* 0x0000033000027945 */ /* 0x000fe80003800200 */
[----:B------:R-:W-:-:S05]  /*0230*/  IMAD.IADD R6, R3, 0x1, R8 ;  /* 0x0000000103067824 */ /* 0x000fca00078e0208 */
[C---:B------:R-:W-:Y:S02]  /*0240*/  ISETP.GE.U32.AND P1, PT, R6.reuse, 0x1e00, PT ;  /* 0x00001e000600780c */ /* 0x040fe40003f26070 */
[----:B------:R-:W-:-:S04]  /*0250*/  LEA.HI R3, R6, 0x1, RZ, 0x17 ;  /* 0x0000000106037811 */ /* 0x000fc800078fb8ff */
[----:B------:R-:W-:-:S04]  /*0260*/  LOP3.LUT R43, R3, 0xf, RZ, 0xc0, !PT ;  /* 0x0000000f032b7812 */ /* 0x000fc800078ec0ff */
[----:B------:R-:W-:-:S03]  /*0270*/  ISETP.NE.AND P0, PT, R43, RZ, PT ;  /* 0x000000ff2b00720c */ /* 0x000fc60003f05270 */
[----:B------:R-:W-:Y:S10]  /*0280*/  @!P1 BRA `(.L_x_67) ;  /* 0x0000000000b09947 */ /* 0x000ff40003800000 */
[----:B------:R-:W0:Y:S01]  /*0290*/  LDC.64 R6, c[0x0][0x380] ;  /* 0x0000e000ff067b82 */ /* 0x000e220000000a00 */
[----:B------:R-:W-:-:S05]  /*02a0*/  LOP3.LUT R42, R3, 0xfffff0, RZ, 0xc0, !PT ;  /* 0x00fffff0032a7812 */ /* 0x000fca00078ec0ff */
[----:B------:R-:W-:Y:S02]  /*02b0*/  IMAD.MOV R42, RZ, RZ, -R42 ;  /* 0x000000ffff2a7224 */ /* 0x000fe400078e0a2a */
[----:B0-----:R-:W-:-:S03]  /*02c0*/  IMAD.WIDE.U32 R6, R2, 0x8, R6 ;  /* 0x0000000802067825 */ /* 0x001fc600078e0006 */
[----:B------:R-:W-:-:S05]  /*02d0*/  IADD3 R6, P1, PT, R6, 0x8000, RZ ;  /* 0x0000800006067810 */ /* 0x000fca0007f3e0ff */
[----:B------:R-:W-:-:S08]  /*02e0*/  IMAD.X R7, RZ, RZ, R7, P1 ;  /* 0x000000ffff077224 */ /* 0x000fd000008e0607 */
.L_x_68:
[----:B------:R-:W2:Y:S04]  /*02f0*/  LDG.E.64 R10, desc[UR6][R6.64+-0x8000] ;  /* 0xff800006060a7981 */ /* 0x000ea8000c1e1b00 */
[----:B------:R-:W3:Y:S04]  /*0300*/  LDG.E.64 R12, desc[UR6][R6.64+-0x7000] ;  /* 0xff900006060c7981 */ /* 0x000ee8000c1e1b00 */
[----:B------:R-:W4:Y:S04]  /*0310*/  LDG.E.64 R14, desc[UR6][R6.64+-0x6000] ;  /* 0xffa00006060e7981 */ /* 0x000f28000c1e1b00 */
        /* <DEDUP_REMOVED lines=12> */
[----:B------:R0:W4:Y:S01]  /*03e0*/  LDG.E.64 R40, desc[UR6][R6.64+0x7000] ;  /* 0x0070000606287981 */ /* 0x000122000c1e1b00 */
[----:B------:R-:W-:-:S02]  /*03f0*/  VIADD R42, R42, 0x10 ;  /* 0x000000102a2a7836 */ /* 0x000fc40000000000 */
[----:B------:R-:W-:-:S03]  /*0400*/  VIADD R2, R2, 0x2000 ;  /* 0x0000200002027836 */ /* 0x000fc60000000000 */
[----:B------:R-:W-:Y:S02]  /*0410*/  ISETP.NE.AND P1, PT, R42, RZ, PT ;  /* 0x000000ff2a00720c */ /* 0x000fe40003f25270 */
[----:B0-----:R-:W-:-:S05]  /*0420*/  IADD3 R6, P2, PT, R6, 0x10000, RZ ;  /* 0x0001000006067810 */ /* 0x001fca0007f5e0ff */
[----:B------:R-:W-:Y:S01]  /*0430*/  IMAD.X R7, RZ, RZ, R7, P2 ;  /* 0x000000ffff077224 */ /* 0x000fe200010e0607 */
        /* <DEDUP_REMOVED lines=16> */
[----:B------:R-:W-:Y:S10]  /*0540*/  @P1 BRA `(.L_x_68) ;  /* 0xfffffffc00681947 */ /* 0x000ff4000383ffff */
.L_x_67:
[----:B------:R-:W-:Y:S05]  /*0550*/  BSYNC.RECONVERGENT B2 ;  /* 0x0000000000027941 */ /* 0x000fea0003800200 */
.L_x_66:
[----:B------:R-:W-:Y:S05]  /*0560*/  @!P0 BRA `(.L_x_65) ;  /* 0x0000000000d48947 */ /* 0x000fea0003800000 */
[----:B------:R-:W-:Y:S01]  /*0570*/  ISETP.GE.U32.AND P0, PT, R43, 0x8, PT ;  /* 0x000000082b00780c */ /* 0x000fe20003f06070 */
[----:B------:R-:W-:Y:S01]  /*0580*/  BSSY.RECONVERGENT B2, `(.L_x_69) ;  /* 0x0000017000027945 */ /* 0x000fe20003800200 */
[----:B------:R-:W-:-:S04]  /*0590*/  LOP3.LUT R26, R3, 0x7, RZ, 0xc0, !PT ;  /* 0x00000007031a7812 */ /* 0x000fc800078ec0ff */
[----:B------:R-:W-:-:S07]  /*05a0*/  ISETP.NE.AND P1, PT, R26, RZ, PT ;  /* 0x000000ff1a00720c */ /* 0x000fce0003f25270 */
[----:B------:R-:W-:Y:S06]  /*05b0*/  @!P0 BRA `(.L_x_70) ;  /* 0x00000000004c8947 */ /* 0x000fec0003800000 */
[----:B------:R-:W0:Y:S02]  /*05c0*/  LDC.64 R6, c[0x0][0x380] ;  /* 0x0000e000ff067b82 */ /* 0x000e240000000a00 */
[----:B0-----:R-:W-:-:S05]  /*05d0*/  IMAD.WIDE R6, R2, 0x8, R6 ;  /* 0x0000000802067825 */ /* 0x001fca00078e0206 */
        /* <DEDUP_REMOVED lines=17> */
.L_x_70:
[----:B------:R-:W-:Y:S05]  /*06f0*/  BSYNC.RECONVERGENT B2 ;  /* 0x0000000000027941 */ /* 0x000fea0003800200 */
.L_x_69:
        /* <DEDUP_REMOVED lines=17> */
.L_x_72:
[----:B------:R-:W-:Y:S05]  /*0810*/  BSYNC.RECONVERGENT B2 ;  /* 0x0000000000027941 */ /* 0x000fea0003800200 */
.L_x_71:
[----:B------:R-:W-:Y:S05]  /*0820*/  @!P1 BRA `(.L_x_65) ;  /* 0x0000000000249947 */ /* 0x000fea0003800000 */
[----:B------:R-:W0:Y:S01]  /*0830*/  LDC.64 R10, c[0x0][0x380] ;  /* 0x0000e000ff0a7b82 */ /* 0x000e220000000a00 */
[----:B------:R-:W-:-:S07]  /*0840*/  IMAD.MOV R3, RZ, RZ, -R3 ;  /* 0x000000ffff037224 */ /* 0x000fce00078e0a03 */
.L_x_73:
[----:B0-----:R-:W-:-:S06]  /*0850*/  IMAD.WIDE R6, R2, 0x8, R10 ;  /* 0x0000000802067825 */ /* 0x001fcc00078e020a */
[----:B------:R-:W2:Y:S01]  /*0860*/  LDG.E.64 R6, desc[UR6][R6.64] ;  /* 0x0000000606067981 */ /* 0x000ea2000c1e1b00 */
[----:B------:R-:W-:Y:S02]  /*0870*/  VIADD R3, R3, 0x1 ;  /* 0x0000000103037836 */ /* 0x000fe40000000000 */
[----:B------:R-:W-:-:S03]  /*0880*/  VIADD R2, R2, 0x200 ;  /* 0x0000020002027836 */ /* 0x000fc60000000000 */
[----:B------:R-:W-:Y:S01]  /*0890*/  ISETP.NE.AND P0, PT, R3, RZ, PT ;  /* 0x000000ff0300720c */ /* 0x000fe20003f05270 */
[----:B--2--5:R-:W-:-:S12]  /*08a0*/  DADD R4, R6, R4 ;  /* 0x0000000006047229 */ /* 0x024fd80000000004 */
[----:B------:R-:W-:Y:S05]  /*08b0*/  @P0 BRA `(.L_x_73) ;  /* 0xfffffffc00e40947 */ /* 0x000fea000383ffff */
.L_x_65:
[----:B------:R-:W-:Y:S05]  /*08c0*/  BSYNC.RECONVERGENT B1 ;  /* 0x0000000000017941 */ /* 0x000fea0003800200 */
.L_x_64:
[----:B------:R-:W-:-:S04]  /*08d0*/  ISETP.GE.U32.AND P0, PT, R8, 0x200, PT ;  /* 0x000002000800780c */ /* 0x000fc80003f06070 */
[----:B------:R-:W-:-:S13]  /*08e0*/  ISETP.GE.U32.AND.EX P0, PT, R9, RZ, PT, P0 ;  /* 0x000000ff0900720c */ /* 0x000fda0003f06100 */
        /* <DEDUP_REMOVED lines=32> */
[----:B------:R-:W-:Y:S02]  /*0af0*/  ISETP.GT.AND P0, PT, R10, 0xf, PT ;  /* 0x0000000f0a00780c */ /* 0x000fe40003f04270 */
[----:B------:R-:W-:Y:S01]  /*0b00*/  @!P1 LOP3.LUT R8, R4, 0xf8, RZ, 0xc0, !PT ;  /* 0x000000f804089812 */ /* 0x000fe200078ec0ff */
[----:B------:R-:W0:Y:S04]  /*0b10*/  SHFL.DOWN PT, R3, R7, 0x10, 0x1f ;  /* 0x0a001f0007037f89 */ /* 0x000e2800000e0000 */
[----:B------:R-:W-:Y:S01]  /*0b20*/  @!P1 IMAD.IADD R9, R8, 0x1, R9 ;  /* 0x0000000108099824 */ /* 0x000fe200078e0209 */
[----:B0-----:R-:W-:-:S07]  /*0b30*/  DADD R4, R2, R6 ;  /* 0x0000000002047229 */ /* 0x001fce0000000006 */
[----:B------:R0:W-:Y:S01]  /*0b40*/  @!P1 STS.64 [R9+0x10], R4 ;  /* 0x0000100409009388 */ /* 0x0001e20000000a00 */
[----:B------:R-:W-:Y:S01]  /*0b50*/  BAR.SYNC.DEFER_BLOCKING 0x0 ;  /* 0x0000000000007b1d */ /* 0x000fe20000010000 */
[----:B------:R-:W-:Y:S02]  /*0b60*/  ISETP.NE.AND P1, PT, R0, RZ, PT ;  /* 0x000000ff0000720c */ /* 0x000fe40003f25270 */
[----:B------:R-:W-:Y:S02]  /*0b70*/  FSEL R2, R6, R4, P0 ;  /* 0x0000000406027208 */ /* 0x000fe40000000000 */
[----:B------:R-:W-:-:S09]  /*0b80*/  FSEL R3, R7, R5, P0 ;  /* 0x0000000507037208 */ /* 0x000fd20000000000 */
[----:B0-----:R-:W-:Y:S05]  /*0b90*/  @P1 BRA `(.L_x_75) ;  /* 0x00000018008c1947 */ /* 0x001fea0003800000 */
        /* <DEDUP_REMOVED lines=27> */
.L_x_74:
[----:B------:R-:W-:Y:S01]  /*0d50*/  LOP3.LUT R2, R0, 0x3e0, RZ, 0xc0, !PT ;  /* 0x000003e000027812 */ /* 0x000fe200078ec0ff */
[----:B------:R-:W0:Y:S03]  /*0d60*/  S2R R12, SR_LANEID ;  /* 0x00000000000c7919 */ /* 0x000e260000000000 */
[----:B------:R-:W-:Y:S01]  /*0d70*/  LOP3.LUT R7, RZ, R2, RZ, 0x33, !PT ;  /* 0x00000002ff077212 */ /* 0x000fe200078e33ff */
[----:B------:R-:W-:-:S04]  /*0d80*/  VIADD R3, R2, 0x20 ;  /* 0x0000002002037836 */ /* 0x000fc80000000000 */
[----:B------:R-:W-:Y:S01]  /*0d90*/  IMAD.IADD R7, R7, 0x1, R8 ;  /* 0x0000000107077824 */ /* 0x000fe200078e0208 */
[----:B------:R-:W-:-:S04]  /*0da0*/  ISETP.GT.U32.AND P0, PT, R3, R8, PT ;  /* 0x000000080300720c */ /* 0x000fc80003f04070 */
[----:B------:R-:W-:-:S05]  /*0db0*/  SEL R13, R7, 0x1f, P0 ;  /* 0x0000001f070d7807 */ /* 0x000fca0000000000 */
[----:B-----5:R-:W-:Y:S04]  /*0dc0*/  SHFL.DOWN PT, R2, R4, 0x1, R13 ;  /* 0x0820000004027989 */ /* 0x020fe800000e000d */
[----:B------:R-:W1:Y:S01]  /*0dd0*/  SHFL.DOWN PT, R3, R5, 0x1, R13 ;  /* 0x0820000005037989 */ /* 0x000e6200000e000d */
[C---:B0-----:R-:W-:Y:S01]  /*0de0*/  ISETP.GE.AND P0, PT, R12.reuse, R13, PT ;  /* 0x0000000d0c00720c */ /* 0x041fe20003f06270 */
[C---:B------:R-:W-:Y:S01]  /*0df0*/  VIADD R10, R12.reuse, 0x2 ;  /* 0x000000020c0a7836 */ /* 0x040fe20000000000 */
[----:B------:R-:W-:Y:S01]  /*0e00*/  ISETP.NE.AND P1, PT, R12, RZ, PT ;  /* 0x000000ff0c00720c */ /* 0x000fe20003f25270 */
[----:B-1----:R-:W-:-:S10]  /*0e10*/  DADD R2, R2, R4 ;  /* 0x0000000002027229 */ /* 0x002fd40000000004 */
[----:B------:R-:W-:Y:S01]  /*0e20*/  FSEL R6, R2, R4, !P0 ;  /* 0x0000000402067208 */ /* 0x000fe20004000000 */
[----:B------:R-:W-:Y:S01]  /*0e30*/  VIADD R4, R12, 0x4 ;  /* 0x000000040c047836 */ /* 0x000fe20000000000 */
[----:B------:R-:W-:Y:S02]  /*0e40*/  FSEL R7, R3, R5, !P0 ;  /* 0x0000000503077208 */ /* 0x000fe40004000000 */
[----:B------:R-:W-:Y:S01]  /*0e50*/  ISETP.GT.AND P0, PT, R10, R13, PT ;  /* 0x0000000d0a00720c */ /* 0x000fe20003f04270 */
[----:B------:R-:W-:Y:S04]  /*0e60*/  SHFL.DOWN PT, R2, R6, 0x2, R13 ;  /* 0x0840000006027989 */ /* 0x000fe800000e000d */
[----:B------:R-:W0:Y:S02]  /*0e70*/  SHFL.DOWN PT, R3, R7, 0x2, R13 ;  /* 0x0840000007037989 */ /* 0x000e2400000e000d */
[----:B0-----:R-:W-:-:S10]  /*0e80*/  DADD R2, R2, R6 ;  /* 0x0000000002027229 */ /* 0x001fd40000000006 */
[----:B------:R-:W-:Y:S01]  /*0e90*/  FSEL R10, R6, R2, P0 ;  /* 0x00000002060a7208 */ /* 0x000fe20000000000 */
[----:B------:R-:W-:Y:S01]  /*0ea0*/  VIADD R6, R12, 0x8 ;  /* 0x000000080c067836 */ /* 0x000fe20000000000 */
[----:B------:R-:W-:Y:S02]  /*0eb0*/  FSEL R11, R7, R3, P0 ;  /* 0x00000003070b7208 */ /* 0x000fe40000000000 */
[----:B------:R-:W-:Y:S01]  /*0ec0*/  ISETP.GT.AND P0, PT, R4, R13, PT ;  /* 0x0000000d0400720c */ /* 0x000fe20003f04270 */
[----:B------:R-:W-:Y:S04]  /*0ed0*/  SHFL.DOWN PT, R2, R10, 0x4, R13 ;  /* 0x088000000a027989 */ /* 0x000fe800000e000d */
[----:B------:R-:W0:Y:S02]  /*0ee0*/  SHFL.DOWN PT, R3, R11, 0x4, R13 ;  /* 0x088000000b037989 */ /* 0x000e2400000e000d */
[----:B0-----:R-:W-:-:S10]  /*0ef0*/  DADD R2, R2, R10 ;  /* 0x0000000002027229 */ /* 0x001fd4000000000a */
[----:B------:R-:W-:Y:S02]  /*0f00*/  FSEL R4, R10, R2, P0 ;  /* 0x000000020a047208 */ /* 0x000fe40000000000 */
[----:B------:R-:W-:Y:S02]  /*0f10*/  FSEL R5, R11, R3, P0 ;  /* 0x000000030b057208 */ /* 0x000fe40000000000 */
[----:B------:R-:W-:Y:S01]  /*0f20*/  ISETP.GT.AND P0, PT, R6, R13, PT ;  /* 0x0000000d0600720c */ /* 0x000fe20003f04270 */
[----:B------:R-:W-:Y:S01]  /*0f30*/  SHFL.DOWN PT, R2, R4, 0x8, R13 ;  /* 0x0900000004027989 */ /* 0x000fe200000e000d */
[----:B------:R-:W-:-:S03]  /*0f40*/  @!P1 MOV R10, 0x400 ;  /* 0x00000400000a9802 */ /* 0x000fc60000000f00 */
[----:B------:R-:W0:Y:S01]  /*0f50*/  SHFL.DOWN PT, R3, R5, 0x8, R13 ;  /* 0x0900000005037989 */ /* 0x000e2200000e000d */
[----:B------:R-:W1:Y:S01]  /*0f60*/  @!P1 S2R R11, SR_CgaCtaId ;  /* 0x00000000000b9919 */ /* 0x000e620000008800 */
[----:B0-----:R-:W-:-:S10]  /*0f70*/  DADD R2, R2, R4 ;  /* 0x0000000002027229 */ /* 0x001fd40000000004 */
[----:B------:R-:W-:Y:S01]  /*0f80*/  FSEL R6, R4, R2, P0 ;  /* 0x0000000204067208 */ /* 0x000fe20000000000 */
[----:B------:R-:W-:Y:S01]  /*0f90*/  VIADD R4, R12, 0x10 ;  /* 0x000000100c047836 */ /* 0x000fe20000000000 */
[----:B------:R-:W-:Y:S02]  /*0fa0*/  FSEL R7, R5, R3, P0 ;  /* 0x0000000305077208 */ /* 0x000fe40000000000 */
[----:B------:R-:W-:Y:S01]  /*0fb0*/  @!P1 SHF.R.U32.HI R5, RZ, 0x2, R0 ;  /* 0x00000002ff059819 */ /* 0x000fe20000011600 */
[----:B------:R-:W-:Y:S01]  /*0fc0*/  SHFL.DOWN PT, R2, R6, 0x10, R13 ;  /* 0x0a00000006027989 */ /* 0x000fe200000e000d */
[----:B-1----:R-:W-:Y:S02]  /*0fd0*/  @!P1 LEA R10, R11, R10, 0x18 ;  /* 0x0000000a0b0a9211 */ /* 0x002fe400078ec0ff */
[----:B------:R-:W-:Y:S01]  /*0fe0*/  @!P1 LOP3.LUT R5, R5, 0xf8, RZ, 0xc0, !PT ;  /* 0x000000f805059812 */ /* 0x000fe200078ec0ff */
[----:B------:R-:W0:Y:S01]  /*0ff0*/  SHFL.DOWN PT, R3, R7, 0x10, R13 ;  /* 0x0a00000007037989 */ /* 0x000e2200000e000d */
[----:B------:R-:W-:-:S03]  /*1000*/  ISETP.GT.AND P0, PT, R4, R13, PT ;  /* 0x0000000d0400720c */ /* 0x000fc60003f04270 */
[----:B------:R-:W-:Y:S01]  /*1010*/  @!P1 IMAD.IADD R5, R5, 0x1, R10 ;  /* 0x0000000105059824 */ /* 0x000fe200078e020a */
[----:B0-----:R-:W-:-:S10]  /*1020*/  DADD R2, R2, R6 ;  /* 0x0000000002027229 */ /* 0x001fd40000000006 */
[----:B------:R-:W-:Y:S02]  /*1030*/  FSEL R2, R6, R2, P0 ;  /* 0x0000000206027208 */ /* 0x000fe40000000000 */
[----:B------:R-:W-:-:S05]  /*1040*/  FSEL R3, R7, R3, P0 ;  /* 0x0000000307037208 */ /* 0x000fca0000000000 */
[----:B------:R0:W-:Y:S01]  /*1050*/  @!P1 STS.64 [R5+0x10], R2 ;  /* 0x0000100205009388 */ /* 0x0001e20000000a00 */
[----:B------:R-:W-:Y:S01]  /*1060*/  BAR.SYNC.DEFER_BLOCKING 0x0 ;  /* 0x0000000000007b1d */ /* 0x000fe20000010000 */
[----:B------:R-:W-:-:S13]  /*1070*/  ISETP.NE.AND P1, PT, R0, RZ, PT ;  /* 0x000000ff0000720c */ /* 0x000fda0003f25270 */
[----:B0-----:R-:W-:Y:S05]  /*1080*/  @P1 BRA `(.L_x_75) ;  /* 0x0000001400501947 */ /* 0x001fea0003800000 */
[----:B------:R-:W0:Y:S01]  /*1090*/  S2UR UR5, SR_CgaCtaId ;  /* 0x00000000000579c3 */ /* 0x000e220000008800 */
[----:B------:R-:W-:Y:S01]  /*10a0*/  UMOV UR4, 0x400 ;  /* 0x0000040000047882 */ /* 0x000fe20000000000 */
[----:B------:R-:W-:-:S04]  /*10b0*/  ISETP.GT.U32.AND P0, PT, R8, 0x20, PT ;  /* 0x000000200800780c */ /* 0x000fc80003f04070 */
[----:B------:R-:W-:Y:S01]  /*10c0*/  ISETP.GT.U32.AND.EX P0, PT, R9, RZ, PT, P0 ;  /* 0x000000ff0900720c */ /* 0x000fe20003f04100 */
[----:B0-----:R-:W-:-:S09]  /*10d0*/  ULEA UR4, UR5, UR4, 0x18 ;  /* 0x0000000405047291 */ /* 0x001fd2000f8ec0ff */
[----:B------:R-:W0:Y:S04]  /*10e0*/  LDS.64 R4, [UR4+0x18] ;  /* 0x00001804ff047984 */ /* 0x000e280008000a00 */
[----:B------:R-:W1:Y:S01]  /*10f0*/  LDS.128 R12, [UR4+0x20] ;  /* 0x00002004ff0c7984 */ /* 0x000e620008000c00 */
[----:B0-----:R-:W-:-:S10]  /*1100*/  DADD R4, R2, R4 ;  /* 0x0000000002047229 */ /* 0x001fd40000000004 */
[----:B------:R-:W-:Y:S02]  /*1110*/  FSEL R2, R4, R2, P0 ;  /* 0x0000000204027208 */ /* 0x000fe40000000000 */
[----:B------:R-:W-:Y:S02]  /*1120*/  FSEL R3, R5, R3, P0 ;  /* 0x0000000305037208 */ /* 0x000fe40000000000 */
[----:B------:R-:W0:Y:S01]  /*1130*/  LDS.128 R4, [UR4+0x30] ;  /* 0x00003004ff047984 */ /* 0x000e220008000c00 */
[----:B------:R-:W-:-:S03]  /*1140*/  ISETP.GT.U32.AND P0, PT, R8, 0x40, PT ;  /* 0x000000400800780c */ /* 0x000fc60003f04070 */
[----:B-1----:R-:W-:Y:S01]  /*1150*/  DADD R12, R12, R2 ;  /* 0x000000000c0c7229 */ /* 0x002fe20000000002 */
[----:B------:R-:W-:-:S09]  /*1160*/  ISETP.GT.U32.AND.EX P0, PT, R9, RZ, PT, P0 ;  /* 0x000000ff0900720c */ /* 0x000fd20003f04100 */
[----:B------:R-:W-:Y:S02]  /*1170*/  FSEL R2, R12, R2, P0 ;  /* 0x000000020c027208 */ /* 0x000fe40000000000 */
[----:B------:R-:W-:Y:S02]  /*1180*/  FSEL R3, R13, R3, P0 ;  /* 0x000000030d037208 */ /* 0x000fe40000000000 */
[----:B------:R-:W-:-:S04]  /*1190*/  ISETP.GT.U32.AND P0, PT, R8, 0x60, PT ;  /* 0x000000600800780c */ /* 0x000fc80003f04070 */
[----:B------:R-:W-:Y:S01]  /*11a0*/  DADD R14, R2, R14 ;  /* 0x00000000020e7229 */ /* 0x000fe2000000000e */
[----:B------:R-:W-:-:S09]  /*11b0*/  ISETP.GT.U32.AND.EX P0, PT, R9, RZ, PT, P0 ;  /* 0x000000ff0900720c */ /* 0x000fd20003f04100 */
[----:B------:R-:W-:Y:S02]  /*11c0*/  FSEL R2, R14, R2, P0 ;  /* 0x000000020e027208 */ /* 0x000fe40000000000 */
[----:B------:R-:W-:Y:S02]  /*11d0*/  FSEL R3, R15, R3, P0 ;  /* 0x000000030f037208 */ /* 0x000fe40000000000 */
[----:B------:R-:W1:Y:S01]  /*11e0*/  LDS.128 R12, [UR4+0x40] ;  /* 0x00004004ff0c7984 */ /* 0x000e620008000c00 */
[----:B------:R-:W-:-:S03]  /*11f0*/  ISETP.GT.U32.AND P0, PT, R8, 0x80, PT ;  /* 0x000000800800780c */ /* 0x000fc60003f04070 */
[----:B0-----:R-:W-:Y:S01]  /*1200*/  DADD R4, R4, R2 ;  /* 0x0000000004047229 */ /* 0x001fe20000000002 */
        /* <DEDUP_REMOVED lines=52> */
[----:B------:R-:W-:-:S04]  /*1550*/  ISETP.GT.U32.AND P0, PT, R8, 0x1c0, PT ;  /* 0x000001c00800780c */ /* 0x000fc80003f04070 */
        /* <DEDUP_REMOVED lines=8> */
[----:B------:R-:W-:Y:S01]  /*15e0*/  FSEL R3, R15, R3, P0 ;  /* 0x000000030f037208 */ /* 0x000fe20000000000 */
[----:B------:R-:W-:Y:S06]  /*15f0*/  BRA `(.L_x_75) ;  /* 0x0000000c00f47947 */ /* 0x000fec0003800000 */
.L_x_61:
[----:B------:R-:W0:Y:S01]  /*1600*/  S2R R0, SR_TID.X ;  /* 0x0000000000007919 */ /* 0x000e220000002100 */
[----:B------:R-:W0:Y:S02]  /*1610*/  LDC.64 R4, c[0x0][0x380] ;  /* 0x0000e000ff047b82 */ /* 0x000e240000000a00 */
[----:B0-----:R-:W-:-:S05]  /*1620*/  IMAD.WIDE.U32 R4, R0, 0x8, R4 ;  /* 0x0000000800047825 */ /* 0x001fca00078e0004 */
[----:B------:R-:W2:Y:S04]  /*1630*/  LDG.E.64 R2, desc[UR6][R4.64] ;  /* 0x0000000604027981 */ /* 0x000ea8000c1e1b00 */
[----:B------:R-:W2:Y:S04]  /*1640*/  LDG.E.64 R6, desc[UR6][R4.64+0x1000] ;  /* 0x0010000604067981 */ /* 0x000ea8000c1e1b00 */
[----:B------:R-:W3:Y:S04]  /*1650*/  LDG.E.64 R10, desc[UR6][R4.64+0x2000] ;  /* 0x00200006040a7981 */ /* 0x000ee8000c1e1b00 */
[----:B------:R-:W4:Y:S04]  /*1660*/  LDG.E.64 R12, desc[UR6][R4.64+0x3000] ;  /* 0x00300006040c7981 */ /* 0x000f28000c1e1b00 */
[----:B------:R-:W5:Y:S04]  /*1670*/  LDG.E.64 R14, desc[UR6][R4.64+0x4000] ;  /* 0x00400006040e7981 */ /* 0x000f68000c1e1b00 */
[----:B------:R-:W5:Y:S04]  /*1680*/  LDG.E.64 R16, desc[UR6][R4.64+0x5000] ;  /* 0x0050000604107981 */ /* 0x000f68000c1e1b00 */
[----:B------:R-:W5:Y:S01]  /*1690*/  LDG.E.64 R18, desc[UR6][R4.64+0x6000] ;  /* 0x0060000604127981 */ /* 0x000f62000c1e1b00 */
[----:B--2---:R-:W-:-:S08]  /*16a0*/  DADD R2, R2, R6 ;  /* 0x0000000002027229 */ /* 0x004fd00000000006 */
[----:B---3--:R-:W-:-:S08]  /*16b0*/  DADD R2, R10, R2 ;  /* 0x000000000a027229 */ /* 0x008fd00000000002 */
[----:B----4-:R-:W-:Y:S01]  /*16c0*/  DADD R2, R12, R2 ;  /* 0x000000000c027229 */ /* 0x010fe20000000002 */
[----:B------:R-:W-:-:S04]  /*16d0*/  IADD3 R12, P1, PT, R8, -0xe00, RZ ;  /* 0xfffff200080c7810 */ /* 0x000fc80007f3e0ff */
[----:B------:R-:W-:Y:S02]  /*16e0*/  ISETP.GE.U32.AND P0, PT, R12, 0xe00, PT ;  /* 0x00000e000c00780c */ /* 0x000fe40003f06070 */
[----:B------:R-:W-:Y:S01]  /*16f0*/  IADD3.X R13, PT, PT, R9, -0x1, RZ, P1, !PT ;  /* 0xffffffff090d7810 */ /* 0x000fe20000ffe4ff */
[----:B-----5:R-:W-:-:S03]  /*1700*/  DADD R2, R14, R2 ;  /* 0x000000000e027229 */ /* 0x020fc60000000002 */
[----:B------:R-:W-:-:S05]  /*1710*/  ISETP.GE.U32.AND.EX P0, PT, R13, RZ, PT, P0 ;  /* 0x000000ff0d00720c */ /* 0x000fca0003f06100 */
[----:B------:R-:W-:-:S08]  /*1720*/  DADD R2, R16, R2 ;  /* 0x0000000010027229 */ /* 0x000fd00000000002 */
[----:B------:R-:W-:Y:S01]  /*1730*/  DADD R6, R18, R2 ;  /* 0x0000000012067229 */ /* 0x000fe20000000002 */
[----:B------:R-:W-:Y:S02]  /*1740*/  IMAD.MOV.U32 R3, RZ, RZ, 0xe00 ;  /* 0x00000e00ff037424 */ /* 0x000fe400078e00ff */
[----:B------:R-:W-:Y:S01]  /*1750*/  IMAD.MOV.U32 R2, RZ, RZ, RZ ;  /* 0x000000ffff027224 */ /* 0x000fe200078e00ff */
[----:B------:R-:W-:Y:S07]  /*1760*/  @!P0 BRA `(.L_x_76) ;  /* 0x0000000000748947 */ /* 0x000fee0003800000 */
[----:B------:R-:W0:Y:S01]  /*1770*/  LDC.64 R8, c[0x0][0x390] ;  /* 0x0000e400ff087b82 */ /* 0x000e220000000a00 */
[----:B------:R-:W-:Y:S02]  /*1780*/  IMAD.MOV.U32 R3, RZ, RZ, 0xe00 ;  /* 0x00000e00ff037424 */ /* 0x000fe400078e00ff */
[----:B------:R-:W-:-:S07]  /*1790*/  IMAD.MOV.U32 R2, RZ, RZ, RZ ;  /* 0x000000ffff027224 */ /* 0x000fce00078e00ff */
.L_x_78:
[----:B------:R-:W-:-:S04]  /*17a0*/  LEA R16, P0, R3, R4, 0x3 ;  /* 0x0000000403107211 */ /* 0x000fc800078018ff */
[----:B------:R-:W-:-:S05]  /*17b0*/  LEA.HI.X R17, R3, R5, R2, 0x3, P0 ;  /* 0x0000000503117211 */ /* 0x000fca00000f1c02 */
[----:B------:R-:W2:Y:S04]  /*17c0*/  LDG.E.64 R18, desc[UR6][R16.64] ;  /* 0x0000000610127981 */ /* 0x000ea8000c1e1b00 */
[----:B------:R-:W3:Y:S04]  /*17d0*/  LDG.E.64 R20, desc[UR6][R16.64+0x1000] ;  /* 0x0010000610147981 */ /* 0x000ee8000c1e1b00 */
[----:B------:R-:W4:Y:S04]  /*17e0*/  LDG.E.64 R22, desc[UR6][R16.64+0x2000] ;  /* 0x0020000610167981 */ /* 0x000f28000c1e1b00 */
[----:B------:R-:W5:Y:S04]  /*17f0*/  LDG.E.64 R24, desc[UR6][R16.64+0x3000] ;  /* 0x0030000610187981 */ /* 0x000f68000c1e1b00 */
[----:B------:R-:W5:Y:S04]  /*1800*/  LDG.E.64 R26, desc[UR6][R16.64+0x4000] ;  /* 0x00400006101a7981 */ /* 0x000f68000c1e1b00 */
[----:B------:R-:W5:Y:S04]  /*1810*/  LDG.E.64 R10, desc[UR6][R16.64+0x5000] ;  /* 0x00500006100a7981 */ /* 0x000f68000c1e1b00 */
[----:B------:R-:W5:Y:S01]  /*1820*/  LDG.E.64 R14, desc[UR6][R16.64+0x6000] ;  /* 0x00600006100e7981 */ /* 0x000f62000c1e1b00 */
[----:B--2---:R-:W-:Y:S01]  /*1830*/  DADD R18, R18, R6 ;  /* 0x0000000012127229 */ /* 0x004fe20000000006 */
[----:B0-----:R-:W-:-:S04]  /*1840*/  IADD3 R6, P1, PT, -R3, R8, RZ ;  /* 0x0000000803067210 */ /* 0x001fc80007f3e1ff */
[----:B------:R-:W-:Y:S01]  /*1850*/  ISETP.GE.U32.AND P0, PT, R6, 0xe00, PT ;  /* 0x00000e000600780c */ /* 0x000fe20003f06070 */
[----:B------:R-:W-:Y:S02]  /*1860*/  IMAD.X R6, R9, 0x1, ~R2, P1 ;  /* 0x0000000109067824 */ /* 0x000fe400008e0e02 */
[----:B---3--:R-:W-:-:S03]  /*1870*/  DADD R18, R20, R18 ;  /* 0x0000000014127229 */ /* 0x008fc60000000012 */
[----:B------:R-:W-:-:S05]  /*1880*/  ISETP.GE.U32.AND.EX P0, PT, R6, RZ, PT, P0 ;  /* 0x000000ff0600720c */ /* 0x000fca0003f06100 */
[----:B----4-:R-:W-:-:S08]  /*1890*/  DADD R18, R22, R18 ;  /* 0x0000000016127229 */ /* 0x010fd00000000012 */
[----:B-----5:R-:W-:-:S08]  /*18a0*/  DADD R18, R24, R18 ;  /* 0x0000000018127229 */ /* 0x020fd00000000012 */
[----:B------:R-:W-:-:S08]  /*18b0*/  DADD R18, R26, R18 ;  /* 0x000000001a127229 */ /* 0x000fd00000000012 */
[----:B------:R-:W-:-:S08]  /*18c0*/  DADD R10, R10, R18 ;  /* 0x000000000a0a7229 */ /* 0x000fd00000000012 */
[----:B------:R-:W-:Y:S01]  /*18d0*/  DADD R6, R14, R10 ;  /* 0x000000000e067229 */ /* 0x000fe2000000000a */
[----:B------:R-:W-:Y:S10]  /*18e0*/  @!P0 BRA `(.L_x_77) ;  /* 0x0000000800208947 */ /* 0x000ff40003800000 */
[----:B------:R-:W-:-:S05]  /*18f0*/  IADD3 R3, P0, PT, R3, 0xe00, RZ ;  /* 0x00000e0003037810 */ /* 0x000fca0007f1e0ff */
[----:B------:R-:W-:Y:S01]  /*1900*/  IMAD.X R2, RZ, RZ, R2, P0 ;  /* 0x000000ffff027224 */ /* 0x000fe200000e0602 */
[----:B------:R-:W-:-:S04]  /*1910*/  ISETP.GT.U32.AND P0, PT, R3, R12, PT ;  /* 0x0000000c0300720c */ /* 0x000fc80003f04070 */
[----:B------:R-:W-:-:S13]  /*1920*/  ISETP.GT.U32.AND.EX P0, PT, R2, R13, PT, P0 ;  /* 0x0000000d0200720c */ /* 0x000fda0003f04100 */
[----:B------:R-:W-:Y:S05]  /*1930*/  @!P0 BRA `(.L_x_78) ;  /* 0xfffffffc00988947 */ /* 0x000fea000383ffff */
.L_x_76:
[----:B------:R-:W-:Y:S01]  /*1940*/  IMAD.IADD R5, R8, 0x1, -R3 ;  /* 0x0000000108057824 */ /* 0x000fe200078e0a03 */
[----:B------:R-:W-:Y:S01]  /*1950*/  ISETP.GE.U32.AND P1, PT, R3, R8, PT ;  /* 0x000000080300720c */ /* 0x000fe20003f26070 */
[----:B------:R-:W-:Y:S03]  /*1960*/  BSSY.RECONVERGENT B1, `(.L_x_77) ;  /* 0x0000080000017945 */ /* 0x000fe60003800200 */
[----:B------:R-:W-:-:S04]  /*1970*/  ISETP.GE.AND P0, PT, R0, R5, PT ;  /* 0x000000050000720c */ /* 0x000fc80003f06270 */
[----:B------:R-:W-:-:S13]  /*1980*/  ISETP.GE.U32.OR.EX P0, PT, R2, R9, P0, P1 ;  /* 0x000000090200720c */ /* 0x000fda0000706510 */
[----:B------:R-:W-:Y:S05]  /*1990*/  @P0 BRA `(.L_x_79) ;  /* 0x0000000400f00947 */ /* 0x000fea0003800000 */
[----:B------:R-:W-:Y:S01]  /*19a0*/  LOP3.LUT R4, RZ, R0, RZ, 0x33, !PT ;  /* 0x00000000ff047212 */ /* 0x000fe200078e33ff */
[----:B------:R-:W-:Y:S01]  /*19b0*/  BSSY.RECONVERGENT B2, `(.L_x_80) ;  /* 0x0000038000027945 */ /* 0x000fe20003800200 */
[----:B------:R-:W-:Y:S02]  /*19c0*/  IMAD.MOV.U32 R42, RZ, RZ, R0 ;  /* 0x000000ffff2a7224 */ /* 0x000fe400078e0000 */
[----:B------:R-:W-:-:S04]  /*19d0*/  IADD3 R8, PT, PT, -R3, R8, R4 ;  /* 0x0000000803087210 */ /* 0x000fc80007ffe104 */
[C---:B------:R-:W-:Y:S02]  /*19e0*/  ISETP.GE.U32.AND P1, PT, R8.reuse, 0x1e00, PT ;  /* 0x00001e000800780c */ /* 0x040fe40003f26070 */
[----:B------:R-:W-:-:S04]  /*19f0*/  LEA.HI R4, R8, 0x1, RZ, 0x17 ;  /* 0x0000000108047811 */ /* 0x000fc800078fb8ff */
[----:B------:R-:W-:-:S04]  /*1a00*/  LOP3.LUT R5, R4, 0xf, RZ, 0xc0, !PT ;  /* 0x0000000f04057812 */ /* 0x000fc800078ec0ff */
[----:B------:R-:W-:-:S03]  /*1a10*/  ISETP.NE.AND P0, PT, R5, RZ, PT ;  /* 0x000000ff0500720c */ /* 0x000fc60003f05270 */
[----:B------:R-:W-:Y:S10]  /*1a20*/  @!P1 BRA `(.L_x_81) ;  /* 0x0000000000c09947 */ /* 0x000ff40003800000 */
[----:B------:R-:W0:Y:S01]  /*1a30*/  LDCU.64 UR4, c[0x0][0x380] ;  /* 0x00007000ff0477ac */ /* 0x000e220008000a00 */
[----:B------:R-:W-:Y:S01]  /*1a40*/  IADD3 R9, P2, PT, R0, R3, RZ ;  /* 0x0000000300097210 */ /* 0x000fe20007f5e0ff */
[----:B------:R-:W-:Y:S01]  /*1a50*/  IMAD.MOV.U32 R42, RZ, RZ, R0 ;  /* 0x000000ffff2a7224 */ /* 0x000fe200078e0000 */
[----:B------:R-:W-:-:S03]  /*1a60*/  LOP3.LUT R43, R4, 0xfffff0, RZ, 0xc0, !PT ;  /* 0x00fffff0042b7812 */ /* 0x000fc600078ec0ff */
[----:B------:R-:W-:Y:S02]  /*1a70*/  IMAD.X R10, RZ, RZ, R2, P2 ;  /* 0x000000ffff0a7224 */ /* 0x000fe400010e0602 */
[----:B------:R-:W-:Y:S01]  /*1a80*/  IMAD.MOV R43, RZ, RZ, -R43 ;  /* 0x000000ffff2b7224 */ /* 0x000fe200078e0a2b */
[----:B0-----:R-:W-:-:S04]  /*1a90*/  LEA R8, P1, R9, UR4, 0x3 ;  /* 0x0000000409087c11 */ /* 0x001fc8000f8218ff */
[----:B------:R-:W-:Y:S02]  /*1aa0*/  IADD3 R8, P2, PT, R8, 0x8000, RZ ;  /* 0x0000800008087810 */ /* 0x000fe40007f5e0ff */
[----:B------:R-:W-:-:S05]  /*1ab0*/  LEA.HI.X R9, R9, UR5, R10, 0x3, P1 ;  /* 0x0000000509097c11 */ /* 0x000fca00088f1c0a */
[----:B------:R-:W-:-:S07]  /*1ac0*/  IMAD.X R9, RZ, RZ, R9, P2 ;  /* 0x000000ffff097224 */ /* 0x000fce00010e0609 */
.L_x_82:
[----:B------:R-:W2:Y:S04]  /*1ad0*/  LDG.E.64 R10, desc[UR6][R8.64+-0x8000] ;  /* 0xff800006080a7981 */ /* 0x000ea8000c1e1b00 */
[----:B------:R-:W3:Y:S04]  /*1ae0*/  LDG.E.64 R12, desc[UR6][R8.64+-0x7000] ;  /* 0xff900006080c7981 */ /* 0x000ee8000c1e1b00 */
[----:B------:R-:W4:Y:S04]  /*1af0*/  LDG.E.64 R14, desc[UR6][R8.64+-0x6000] ;  /* 0xffa00006080e7981 */ /* 0x000f28000c1e1b00 */
[----:B------:R-:W5:Y:S04]  /*1b00*/  LDG.E.64 R16, desc[UR6][R8.64+-0x5000] ;  /* 0xffb0000608107981 */ /* 0x000f68000c1e1b00 */
        /* <DEDUP_REMOVED lines=11> */
[----:B------:R0:W5:Y:S01]  /*1bc0*/  LDG.E.64 R40, desc[UR6][R8.64+0x7000] ;  /* 0x0070000608287981 */ /* 0x000162000c1e1b00 */
[----:B------:R-:W-:-:S02]  /*1bd0*/  VIADD R43, R43, 0x10 ;  /* 0x000000102b2b7836 */ /* 0x000fc40000000000 */
        /* <DEDUP_REMOVED lines=21> */
.L_x_81:
[----:B------:R-:W-:Y:S05]  /*1d30*/  BSYNC.RECONVERGENT B2 ;  /* 0x0000000000027941 */ /* 0x000fea0003800200 */
.L_x_80:
[----:B------:R-:W-:Y:S05]  /*1d40*/  @!P0 BRA `(.L_x_79) ;  /* 0x0000000400048947 */ /* 0x000fea0003800000 */
[----:B------:R-:W-:Y:S01]  /*1d50*/  ISETP.GE.U32.AND P1, PT, R5, 0x8, PT ;  /* 0x000000080500780c */ /* 0x000fe20003f26070 */
[----:B------:R-:W-:Y:S01]  /*1d60*/  BSSY.RECONVERGENT B2, `(.L_x_83) ;  /* 0x000001a000027945 */ /* 0x000fe20003800200 */
[----:B------:R-:W-:-:S04]  /*1d70*/  LOP3.LUT R26, R4, 0x7, RZ, 0xc0, !PT ;  /* 0x00000007041a7812 */ /* 0x000fc800078ec0ff */
[----:B------:R-:W-:-:S07]  /*1d80*/  ISETP.NE.AND P0, PT, R26, RZ, PT ;  /* 0x000000ff1a00720c */ /* 0x000fce0003f05270 */
[----:B------:R-:W-:Y:S06]  /*1d90*/  @!P1 BRA `(.L_x_84) ;  /* 0x0000000000589947 */ /* 0x000fec0003800000 */
[----:B------:R-:W0:Y:S01]  /*1da0*/  LDCU.64 UR4, c[0x0][0x380] ;  /* 0x00007000ff0477ac */ /* 0x000e220008000a00 */
[----:B------:R-:W-:-:S05]  /*1db0*/  IADD3 R5, P1, PT, R42, R3, RZ ;  /* 0x000000032a057210 */ /* 0x000fca0007f3e0ff */
[----:B------:R-:W-:Y:S01]  /*1dc0*/  IMAD.X R10, RZ, RZ, R2, P1 ;  /* 0x000000ffff0a7224 */ /* 0x000fe200008e0602 */
[----:B0-----:R-:W-:-:S04]  /*1dd0*/  LEA R8, P1, R5, UR4, 0x3 ;  /* 0x0000000405087c11 */ /* 0x001fc8000f8218ff */
        /* <DEDUP_REMOVED lines=18> */
.L_x_84:
[----:B------:R-:W-:Y:S05]  /*1f00*/  BSYNC.RECONVERGENT B2 ;  /* 0x0000000000027941 */ /* 0x000fea0003800200 */
.L_x_83:
        /* <DEDUP_REMOVED lines=20> */
.L_x_86:
[----:B------:R-:W-:Y:S05]  /*2050*/  BSYNC.RECONVERGENT B2 ;  /* 0x0000000000027941 */ /* 0x000fea0003800200 */
.L_x_85:
[----:B------:R-:W-:Y:S05]  /*2060*/  @!P0 BRA `(.L_x_79) ;  /* 0x00000000003c8947 */ /* 0x000fea0003800000 */
[----:B------:R-:W0:Y:S01]  /*2070*/  LDCU.64 UR4, c[0x0][0x380] ;  /* 0x00007000ff0477ac */ /* 0x000e220008000a00 */
[----:B------:R-:W-:Y:S01]  /*2080*/  IADD3 R3, P0, PT, R42, R3, RZ ;  /* 0x000000032a037210 */ /* 0x000fe20007f1e0ff */
[----:B------:R-:W-:-:S04]  /*2090*/  IMAD.MOV R4, RZ, RZ, -R16 ;  /* 0x000000ffff047224 */ /* 0x000fc800078e0a10 */
[----:B------:R-:W-:Y:S01]  /*20a0*/  IMAD.X R2, RZ, RZ, R2, P0 ;  /* 0x000000ffff027224 */ /* 0x000fe200000e0602 */
[----:B0-----:R-:W-:-:S04]  /*20b0*/  LEA R5, P1, R3, UR4, 0x3 ;  /* 0x0000000403057c11 */ /* 0x001fc8000f8218ff */
[----:B------:R-:W-:-:S09]  /*20c0*/  LEA.HI.X R8, R3, UR5, R2, 0x3, P1 ;  /* 0x0000000503087c11 */ /* 0x000fd200088f1c02 */
.L_x_87:
        /* <DEDUP_REMOVED lines=9> */
.L_x_79:
[----:B------:R-:W-:Y:S05]  /*2160*/  BSYNC.RECONVERGENT B1 ;  /* 0x0000000000017941 */ /* 0x000fea0003800200 */
.L_x_77:
        /* <DEDUP_REMOVED lines=40> */
[----:B------:R-:W-:-:S03]  /*23f0*/  FSEL R5, R5, R3, P0 ;  /* 0x0000000305057208 */ /* 0x000fc60000000000 */
[----:B0-----:R-:W-:Y:S02]  /*2400*/  IMAD.MOV.U32 R2, RZ, RZ, R0 ;  /* 0x000000ffff027224 */ /* 0x001fe400078e0000 */
[----:B------:R-:W-:-:S04]  /*2410*/  IMAD.MOV.U32 R3, RZ, RZ, R5 ;  /* 0x000000ffff037224 */ /* 0x000fc800078e0005 */
[----:B------:R-:W-:Y:S05]  /*2420*/  @P1 BRA `(.L_x_75) ;  /* 0x0000000000681947 */ /* 0x000fea0003800000 */
        /* <DEDUP_REMOVED lines=26> */
.L_x_75:
[----:B------:R-:W-:Y:S05]  /*25d0*/  BSYNC.RECONVERGENT B0 ;  /* 0x0000000000007941 */ /* 0x000fea0003800200 */
.L_x_60:
[----:B------:R-:W-:Y:S05]  /*25e0*/  @P1 EXIT ;  /* 0x000000000000194d */ /* 0x000fea0003800000 */
[----:B------:R-:W0:Y:S01]  /*25f0*/  LDCU.64 UR4, c[0x0][0x3a0] ;  /* 0x00007400ff0477ac */ /* 0x000e220008000a00 */
[----:B------:R-:W1:Y:S01]  /*2600*/  LDC.64 R4, c[0x0][0x388] ;  /* 0x0000e200ff047b82 */ /* 0x000e620000000a00 */
[----:B0-----:R-:W-:-:S07]  /*2610*/  DADD R2, R2, UR4 ;  /* 0x0000000402027e29 */ /* 0x001fce0008000000 */
[----:B-1----:R-:W-:Y:S01]  /*2620*/  STG.E.64 desc[UR6][R4.64], R2 ;  /* 0x0000000204007986 */ /* 0x002fe2000c101b06 */
[----:B------:R-:W-:Y:S05]  /*2630*/  EXIT ;  /* 0x000000000000794d */ /* 0x000fea0003800000 */
.L_x_88:
        /* <DEDUP_REMOVED lines=12> */
.L_x_207:


//--------------------- .text._ZN3cub18CUB_300001_SM_10006detail6reduce28DeviceReduceSingleTileKernelINS2_10policy_hubIdjN4cuda3std3__44plusIdEEE10Policy1000EPdSC_iS9_ddNS7_10__identityEEEvT0_T1_T2_T3_T4_T6_ --------------------------
	.section	.text._ZN3cub18CUB_300001_SM_10006detail6reduce28DeviceReduceSingleTileKernelINS2_10policy_hubIdjN4cuda3std3__44plusIdEEE10Policy1000EPdSC_iS9_ddNS7_10__identityEEEvT0_T1_T2_T3_T4_T6_,"ax",@progbits
	.align	128
        .global         _ZN3cub18CUB_300001_SM_10006detail6reduce28DeviceReduceSingleTileKernelINS2_10policy_hubIdjN4cuda3std3__44plusIdEEE10Policy1000EPdSC_iS9_ddNS7_10__identityEEEvT0_T1_T2_T3_T4_T6_
        .type           _ZN3cub18CUB_300001_SM_10006detail6reduce28DeviceReduceSingleTileKernelINS2_10policy_hubIdjN4cuda3std3__44plusIdEEE10Policy1000EPdSC_iS9_ddNS7_10__identityEEEvT0_T1_T2_T3_T4_T6_,@function
        .size           _ZN3cub18CUB_300001_SM_10006detail6reduce28DeviceReduceSingleTileKernelINS2_10policy_hubIdjN4cuda3std3__44plusIdEEE10Policy1000EPdSC_iS9_ddNS7_10__identityEEEvT0_T1_T2_T3_T4_T6_,(.L_x_208 - _ZN3cub18CUB_300001_SM_10006detail6reduce28DeviceReduceSingleTileKernelINS2_10policy_hubIdjN4cuda3std3__44plusIdEEE10Policy1000EPdSC_iS9_ddNS7_10__identityEEEvT0_T1_T2_T3_T4_T6_)
        .other          _ZN3cub18CUB_300001_SM_10006detail6reduce28DeviceReduceSingleTileKernelINS2_10policy_hubIdjN4cuda3std3__44plusIdEEE10Policy1000EPdSC_iS9_ddNS7_10__identityEEEvT0_T1_T2_T3_T4_T6_,@"STO_CUDA_ENTRY STV_DEFAULT"
_ZN3cub18CUB_300001_SM_10006detail6reduce28DeviceReduceSingleTileKernelINS2_10policy_hubIdjN4cuda3std3__44plusIdEEE10Policy1000EPdSC_iS9_ddNS7_10__identityEEEvT0_T1_T2_T3_T4_T6_:
.text._ZN3cub18CUB_300001_SM_10006detail6reduce28DeviceReduceSingleTileKernelINS2_10policy_hubIdjN4cuda3std3__44plusIdEEE10Policy1000EPdSC_iS9_ddNS7_10__identityEEEvT0_T1_T2_T3_T4_T6_:
        /* <DEDUP_REMOVED lines=13> */
.L_x_89:
        /* <DEDUP_REMOVED lines=13> */
.L_x_93:
[----:B------:R-:W-:Y:S05]  /*01a0*/  BSYNC.RECONVERGENT B1 ;  /* 0x0000000000017941 */ /* 0x000fea0003800200 */
.L_x_92:
[----:B------:R-:W-:Y:S01]  /*01b0*/  ISETP.GE.AND P0, PT, R5, R4, PT ;  /* 0x000000040500720c */ /* 0x000fe20003f06270 */
[----:B------:R-:W-:-:S12]  /*01c0*/  BSSY.RECONVERGENT B1, `(.L_x_94) ;  /* 0x0000078000017945 */ /* 0x000fd80003800200 */
[----:B------:R-:W-:Y:S05]  /*01d0*/  @P0 BRA `(.L_x_95) ;  /* 0x0000000400d80947 */ /* 0x000fea0003800000 */
[----:B------:R-:W-:Y:S01]  /*01e0*/  LOP3.LUT R9, RZ, R5, RZ, 0x33, !PT ;  /* 0x00000005ff097212 */ /* 0x000fe200078e33ff */
[----:B------:R-:W-:Y:S04]  /*01f0*/  BSSY.RECONVERGENT B2, `(.L_x_96) ;  /* 0x0000019000027945 */ /* 0x000fe80003800200 */
[----:B------:R-:W-:-:S04]  /*0200*/  IMAD.IADD R9, R9, 0x1, R4 ;  /* 0x0000000109097824 */ /* 0x000fc800078e0204 */
[C---:B------:R-:W-:Y:S01]  /*0210*/  IMAD.HI.U32 R0, R9.reuse, -0x33333333, RZ ;  /* 0xcccccccd09007827 */ /* 0x040fe200078e00ff */
[----:B------:R-:W-:-:S04]  /*0220*/  ISETP.GE.U32.AND P0, PT, R9, 0x780, PT ;  /* 0x000007800900780c */ /* 0x000fc80003f06070 */
[----:B------:R-:W-:-:S04]  /*0230*/  SHF.R.U32.HI R0, RZ, 0x9, R0 ;  /* 0x00000009ff007819 */ /* 0x000fc80000011600 */
[----:B------:R-:W-:-:S04]  /*0240*/  LOP3.LUT R2, R0, 0x3, RZ, 0xc0, !PT ;  /* 0x0000000300027812 */ /* 0x000fc800078ec0ff */
[----:B------:R-:W-:-:S13]  /*0250*/  ISETP.NE.AND P1, PT, R2, 0x3, PT ;  /* 0x000000030200780c */ /* 0x000fda0003f25270 */
[----:B------:R-:W-:Y:S05]  /*0260*/  @!P1 BRA `(.L_x_97) ;  /* 0x0000000000449947 */ /* 0x000fea0003800000 */
[----:B------:R-:W0:Y:S01]  /*0270*/  LDC.64 R8, c[0x0][0x380] ;  /* 0x0000e000ff087b82 */ /* 0x000e220000000a00 */
[----:B------:R-:W-:-:S05]  /*0280*/  VIADD R0, R0, 0x1 ;  /* 0x0000000100007836 */ /* 0x000fca0000000000 */
[----:B------:R-:W-:-:S05]  /*0290*/  LOP3.LUT R0, R0, 0x3, RZ, 0xc0, !PT ;  /* 0x0000000300007812 */ /* 0x000fca00078ec0ff */
[----:B------:R-:W-:Y:S02]  /*02a0*/  IMAD.MOV R0, RZ, RZ, -R0 ;  /* 0x000000ffff007224 */ /* 0x000fe400078e0a00 */
[----:B0-----:R-:W-:-:S04]  /*02b0*/  IMAD.WIDE.U32 R8, R5, 0x8, R8 ;  /* 0x0000000805087825 */ /* 0x001fc800078e0008 */
[----:B------:R-:W-:Y:S02]  /*02c0*/  IMAD.MOV.U32 R2, RZ, RZ, R8 ;  /* 0x000000ffff027224 */ /* 0x000fe400078e0008 */
[----:B------:R-:W-:-:S07]  /*02d0*/  IMAD.MOV.U32 R11, RZ, RZ, R9 ;  /* 0x000000ffff0b7224 */ /* 0x000fce00078e0009 */
.L_x_98:
        /* <DEDUP_REMOVED lines=10> */
.L_x_97:
[----:B------:R-:W-:Y:S05]  /*0380*/  BSYNC.RECONVERGENT B2 ;  /* 0x0000000000027941 */ /* 0x000fea0003800200 */
.L_x_96:
        /* <DEDUP_REMOVED lines=8> */
.L_x_101:
        /* <DEDUP_REMOVED lines=43> */
.L_x_100:
[----:B------:R-:W-:Y:S05]  /*06c0*/  BSYNC.RECONVERGENT B2 ;  /* 0x0000000000027941 */ /* 0x000fea0003800200 */
.L_x_99:
        /* <DEDUP_REMOVED lines=26> */
.L_x_103:
[----:B------:R-:W-:Y:S05]  /*0870*/  BSYNC.RECONVERGENT B2 ;  /* 0x0000000000027941 */ /* 0x000fea0003800200 */
.L_x_102:
        /* <DEDUP_REMOVED lines=12> */
.L_x_95:
[----:B------:R-:W-:Y:S05]  /*0940*/  BSYNC.RECONVERGENT B1 ;  /* 0x0000000000017941 */ /* 0x000fea0003800200 */
.L_x_94:
        /* <DEDUP_REMOVED lines=47> */
[----:B------:R-:W0:Y:S04]  /*0c40*/  LDS.128 R8, [UR4+0x20] ;  /* 0x00002004ff087984 */ /* 0x000e280008000c00 */
[----:B------:R-:W1:Y:S04]  /*0c50*/  LDS.128 R16, [UR4+0x30] ;  /* 0x00003004ff107984 */ /* 0x000e680008000c00 */
[----:B--2---:R-:W2:Y:S01]  /*0c60*/  LDS.128 R4, [UR4+0x40] ;  /* 0x00004004ff047984 */ /* 0x004ea20008000c00 */
[----:B0-----:R-:W-:-:S03]  /*0c70*/  DADD R8, R12, R8 ;  /* 0x000000000c087229 */ /* 0x001fc60000000008 */
[----:B------:R-:W-:Y:S05]  /*0c80*/  LDS.128 R12, [UR4+0x60] ;  /* 0x00006004ff0c7984 */ /* 0x000fea0008000c00 */
[----:B------:R-:W-:Y:S02]  /*0c90*/  DADD R2, R8, R10 ;  /* 0x0000000008027229 */ /* 0x000fe4000000000a */
[----:B------:R-:W0:Y:S06]  /*0ca0*/  LDS.128 R8, [UR4+0x50] ;  /* 0x00005004ff087984 */ /* 0x000e2c0008000c00 */
[----:B-1----:R-:W-:-:S08]  /*0cb0*/  DADD R2, R2, R16 ;  /* 0x0000000002027229 */ /* 0x002fd00000000010 */
[----:B------:R-:W-:-:S08]  /*0cc0*/  DADD R2, R2, R18 ;  /* 0x0000000002027229 */ /* 0x000fd00000000012 */
[----:B--2---:R-:W-:-:S08]  /*0cd0*/  DADD R2, R2, R4 ;  /* 0x0000000002027229 */ /* 0x004fd00000000004 */
[----:B------:R-:W-:Y:S01]  /*0ce0*/  DADD R2, R2, R6 ;  /* 0x0000000002027229 */ /* 0x000fe20000000006 */
[----:B------:R-:W1:Y:S07]  /*0cf0*/  LDS.128 R4, [UR4+0x70] ;  /* 0x00007004ff047984 */ /* 0x000e6e0008000c00 */
[----:B0-----:R-:W-:-:S08]  /*0d00*/  DADD R2, R2, R8 ;  /* 0x0000000002027229 */ /* 0x001fd00000000008 */
[----:B------:R-:W-:Y:S01]  /*0d10*/  DADD R2, R2, R10 ;  /* 0x0000000002027229 */ /* 0x000fe2000000000a */
[----:B------:R-:W0:Y:S07]  /*0d20*/  LDS.128 R8, [UR4+0x80] ;  /* 0x00008004ff087984 */ /* 0x000e2e0008000c00 */
[----:B------:R-:W-:-:S08]  /*0d30*/  DADD R2, R2, R12 ;  /* 0x0000000002027229 */ /* 0x000fd0000000000c */
[----:B------:R-:W-:Y:S01]  /*0d40*/  DADD R2, R2, R14 ;  /* 0x0000000002027229 */ /* 0x000fe2000000000e */
[----:B------:R-:W2:Y:S07]  /*0d50*/  LDS.128 R12, [UR4+0x90] ;  /* 0x00009004ff0c7984 */ /* 0x000eae0008000c00 */
[----:B-1----:R-:W-:-:S08]  /*0d60*/  DADD R2, R2, R4 ;  /* 0x0000000002027229 */ /* 0x002fd00000000004 */
[----:B------:R-:W-:Y:S01]  /*0d70*/  DADD R2, R2, R6 ;  /* 0x0000000002027229 */ /* 0x000fe20000000006 */
[----:B------:R-:W1:Y:S07]  /*0d80*/  LDS.128 R4, [UR4+0xa0] ;  /* 0x0000a004ff047984 */ /* 0x000e6e0008000c00 */
[----:B0-----:R-:W-:Y:S01]  /*0d90*/  DADD R2, R2, R8 ;  /* 0x0000000002027229 */ /* 0x001fe20000000008 */
[----:B------:R-:W0:Y:S07]  /*0da0*/  LDS.64 R8, [UR4+0xb0] ;  /* 0x0000b004ff087984 */ /* 0x000e2e0008000a00 */
[----:B------:R-:W-:-:S08]  /*0db0*/  DADD R2, R2, R10 ;  /* 0x0000000002027229 */ /* 0x000fd0000000000a */
[----:B--2---:R-:W-:-:S08]  /*0dc0*/  DADD R2, R2, R12 ;  /* 0x0000000002027229 */ /* 0x004fd0000000000c */
[----:B------:R-:W-:-:S08]  /*0dd0*/  DADD R2, R2, R14 ;  /* 0x0000000002027229 */ /* 0x000fd0000000000e */
[----:B-1----:R-:W-:-:S08]  /*0de0*/  DADD R2, R2, R4 ;  /* 0x0000000002027229 */ /* 0x002fd00000000004 */
[----:B------:R-:W-:-:S08]  /*0df0*/  DADD R2, R2, R6 ;  /* 0x0000000002027229 */ /* 0x000fd00000000006 */
[----:B0-----:R-:W-:Y:S01]  /*0e00*/  DADD R12, R2, R8 ;  /* 0x00000000020c7229 */ /* 0x001fe20000000008 */
[----:B------:R-:W-:Y:S10]  /*0e10*/  BRA `(.L_x_105) ;  /* 0x0000001800487947 */ /* 0x000ff40003800000 */
.L_x_104:
        /* <DEDUP_REMOVED lines=32> */
[----:B------:R-:W-:Y:S01]  /*1020*/  VIADD R0, R2, 0x10 ;  /* 0x0000001002007836 */ /* 0x000fe20000000000 */
[----:B------:R-:W-:Y:S02]  /*1030*/  @!P1 SHF.R.U32.HI R2, RZ, 0x2, R3 ;  /* 0x00000002ff029819 */ /* 0x000fe40000011603 */
[----:B------:R-:W1:Y:S02]  /*1040*/  SHFL.DOWN PT, R7, R11, 0x8, R5 ;  /* 0x090000000b077989 */ /* 0x000e6400000e0005 */
[----:B------:R-:W-:Y:S01]  /*1050*/  @!P1 LOP3.LUT R2, R2, 0xf8, RZ, 0xc0, !PT ;  /* 0x000000f802029812 */ /* 0x000fe200078ec0ff */
[----:B-1----:R-:W-:-:S10]  /*1060*/  DADD R6, R6, R10 ;  /* 0x0000000006067229 */ /* 0x002fd4000000000a */
[----:B------:R-:W-:Y:S02]  /*1070*/  FSEL R8, R10, R6, P0 ;  /* 0x000000060a087208 */ /* 0x000fe40000000000 */
[----:B------:R-:W-:Y:S02]  /*1080*/  FSEL R9, R11, R7, P0 ;  /* 0x000000070b097208 */ /* 0x000fe40000000000 */
[----:B------:R-:W-:Y:S01]  /*1090*/  @!P1 MOV R10, 0x400 ;  /* 0x00000400000a9802 */ /* 0x000fe20000000f00 */
[----:B------:R-:W-:Y:S01]  /*10a0*/  SHFL.DOWN PT, R6, R8, 0x10, R5 ;  /* 0x0a00000008067989 */ /* 0x000fe200000e0005 */
[----:B------:R-:W-:Y:S02]  /*10b0*/  ISETP.GT.AND P0, PT, R0, R5, PT ;  /* 0x000000050000720c */ /* 0x000fe40003f04270 */
[----:B0-----:R-:W-:Y:S01]  /*10c0*/  @!P1 LEA R11, R13, R10, 0x18 ;  /* 0x0000000a0d0b9211 */ /* 0x001fe200078ec0ff */
        /* <DEDUP_REMOVED lines=13> */
[----:B------:R-:W0:Y:S04]  /*11a0*/  LDS.128 R16, [UR4+0x20] ;  /* 0x00002004ff107984 */ /* 0x000e280008000c00 */
[----:B-1----:R-:W1:Y:S01]  /*11b0*/  LDS.128 R8, [UR4+0x30] ;  /* 0x00003004ff087984 */ /* 0x002e620008000c00 */
[----:B0-----:R-:W-:-:S10]  /*11c0*/  DADD R16, R12, R16 ;  /* 0x000000000c107229 */ /* 0x001fd40000000010 */
[----:B------:R-:W-:Y:S02]  /*11d0*/  FSEL R2, R16, R12, P1 ;  /* 0x0000000c10027208 */ /* 0x000fe40000800000 */
[----:B------:R-:W-:Y:S02]  /*11e0*/  FSEL R3, R17, R13, P1 ;  /* 0x0000000d11037208 */ /* 0x000fe40000800000 */
[----:B------:R-:W-:Y:S01]  /*11f0*/  ISETP.GT.AND P1, PT, R4, 0x40, PT ;  /* 0x000000400400780c */ /* 0x000fe20003f24270 */
[----:B------:R-:W0:Y:S03]  /*1200*/  LDS.128 R12, [UR4+0x40] ;  /* 0x00004004ff0c7984 */ /* 0x000e260008000c00 */
        /* <DEDUP_REMOVED lines=65> */
[----:B------:R-:W1:Y:S01]  /*1620*/  LDS.64 R2, [UR4+0xb0] ;  /* 0x0000b004ff027984 */ /* 0x000e620008000a00 */
        /* <DEDUP_REMOVED lines=11> */
[----:B------:R-:W-:Y:S01]  /*16e0*/  FSEL R13, R3, R7, P1 ;  /* 0x00000007030d7208 */ /* 0x000fe20000800000 */
[----:B------:R-:W-:Y:S06]  /*16f0*/  BRA `(.L_x_105) ;  /* 0x0000001000107947 */ /* 0x000fec0003800000 */
.L_x_91:
[----:B------:R-:W0:Y:S01]  /*1700*/  S2R R0, SR_TID.X ;  /* 0x0000000000007919 */ /* 0x000e220000002100 */
[----:B------:R-:W0:Y:S02]  /*1710*/  LDC.64 R6, c[0x0][0x380] ;  /* 0x0000e000ff067b82 */ /* 0x000e240000000a00 */
[----:B0-----:R-:W-:-:S05]  /*1720*/  IMAD.WIDE.U32 R6, R0, 0x8, R6 ;  /* 0x0000000800067825 */ /* 0x001fca00078e0006 */
[----:B------:R-:W2:Y:S04]  /*1730*/  LDG.E.64.CONSTANT R20, desc[UR6][R6.64] ;  /* 0x0000000606147981 */ /* 0x000ea8000c1e9b00 */
[----:B------:R-:W2:Y:S04]  /*1740*/  LDG.E.64.CONSTANT R2, desc[UR6][R6.64+0x1400] ;  /* 0x0014000606027981 */ /* 0x000ea8000c1e9b00 */
[----:B------:R-:W3:Y:S04]  /*1750*/  LDG.E.64.CONSTANT R8, desc[UR6][R6.64+0x2800] ;  /* 0x0028000606087981 */ /* 0x000ee8000c1e9b00 */
[----:B------:R-:W4:Y:S04]  /*1760*/  LDG.E.64.CONSTANT R10, desc[UR6][R6.64+0x3c00] ;  /* 0x003c0006060a7981 */ /* 0x000f28000c1e9b00 */
[----:B------:R-:W5:Y:S04]  /*1770*/  LDG.E.64.CONSTANT R12, desc[UR6][R6.64+0x5000] ;  /* 0x00500006060c7981 */ /* 0x000f68000c1e9b00 */
[----:B------:R-:W5:Y:S04]  /*1780*/  LDG.E.64.CONSTANT R14, desc[UR6][R6.64+0x6400] ;  /* 0x00640006060e7981 */ /* 0x000f68000c1e9b00 */
[----:B------:R-:W5:Y:S04]  /*1790*/  LDG.E.64.CONSTANT R16, desc[UR6][R6.64+0x7800] ;  /* 0x0078000606107981 */ /* 0x000f68000c1e9b00 */
[----:B------:R-:W5:Y:S01]  /*17a0*/  LDG.E.64.CONSTANT R18, desc[UR6][R6.64+0x8c00] ;  /* 0x008c000606127981 */ /* 0x000f62000c1e9b00 */
[----:B------:R-:W-:Y:S01]  /*17b0*/  ISETP.GE.U32.AND P0, PT, R4, 0x2800, PT ;  /* 0x000028000400780c */ /* 0x000fe20003f06070 */
[----:B--2---:R-:W-:-:S08]  /*17c0*/  DADD R2, R20, R2 ;  /* 0x0000000014027229 */ /* 0x004fd00000000002 */
[----:B---3--:R-:W-:Y:S01]  /*17d0*/  DADD R2, R8, R2 ;  /* 0x0000000008027229 */ /* 0x008fe20000000002 */
[----:B------:R-:W-:-:S07]  /*17e0*/  IMAD.MOV.U32 R9, RZ, RZ, 0x1400 ;  /* 0x00001400ff097424 */ /* 0x000fce00078e00ff */
[----:B----4-:R-:W-:-:S08]  /*17f0*/  DADD R2, R10, R2 ;  /* 0x000000000a027229 */ /* 0x010fd00000000002 */
[----:B-----5:R-:W-:-:S08]  /*1800*/  DADD R2, R12, R2 ;  /* 0x000000000c027229 */ /* 0x020fd00000000002 */
[----:B------:R-:W-:-:S08]  /*1810*/  DADD R2, R14, R2 ;  /* 0x000000000e027229 */ /* 0x000fd00000000002 */
[----:B------:R-:W-:-:S08]  /*1820*/  DADD R2, R16, R2 ;  /* 0x0000000010027229 */ /* 0x000fd00000000002 */
[----:B------:R-:W-:Y:S01]  /*1830*/  DADD R2, R18, R2 ;  /* 0x0000000012027229 */ /* 0x000fe20000000002 */
[----:B------:R-:W-:Y:S10]  /*1840*/  @!P0 BRA `(.L_x_106) ;  /* 0x00000000006c8947 */ /* 0x000ff40003800000 */
[----:B------:R-:W0:Y:S01]  /*1850*/  LDC R26, c[0x0][0x390] ;  /* 0x0000e400ff1a7b82 */ /* 0x000e220000000800 */
[----:B------:R-:W-:Y:S02]  /*1860*/  VIADD R8, R4, 0xffffec00 ;  /* 0xffffec0004087836 */ /* 0x000fe40000000000 */
[----:B------:R-:W-:-:S07]  /*1870*/  IMAD.MOV.U32 R9, RZ, RZ, 0x1400 ;  /* 0x00001400ff097424 */ /* 0x000fce00078e00ff */
.L_x_108:
[----:B------:R-:W-:-:S05]  /*1880*/  IMAD.WIDE R12, R9, 0x8, R6 ;  /* 0x00000008090c7825 */ /* 0x000fca00078e0206 */
[----:B------:R-:W2:Y:S04]  /*1890*/  LDG.E.64.CONSTANT R4, desc[UR6][R12.64] ;  /* 0x000000060c047981 */ /* 0x000ea8000c1e9b00 */
[----:B------:R-:W3:Y:S04]  /*18a0*/  LDG.E.64.CONSTANT R14, desc[UR6][R12.64+0x1400] ;  /* 0x001400060c0e7981 */ /* 0x000ee8000c1e9b00 */
[----:B------:R-:W4:Y:S04]  /*18b0*/  LDG.E.64.CONSTANT R16, desc[UR6][R12.64+0x2800] ;  /* 0x002800060c107981 */ /* 0x000f28000c1e9b00 */
[----:B------:R-:W5:Y:S04]  /*18c0*/  LDG.E.64.CONSTANT R18, desc[UR6][R12.64+0x3c00] ;  /* 0x003c00060c127981 */ /* 0x000f68000c1e9b00 */
        /* <DEDUP_REMOVED lines=8> */
[----:B------:R-:W-:-:S08]  /*1950*/  DADD R4, R20, R4 ;  /* 0x0000000014047229 */ /* 0x000fd00000000004 */
[----:B------:R-:W-:Y:S01]  /*1960*/  DADD R22, R22, R4 ;  /* 0x0000000016167229 */ /* 0x000fe20000000004 */
[----:B0-----:R-:W-:-:S04]  /*1970*/  IMAD.MOV.U32 R4, RZ, RZ, R26 ;  /* 0x000000ffff047224 */ /* 0x001fc800078e001a */
[----:B------:R-:W-:-:S03]  /*1980*/  IMAD.IADD R2, R4, 0x1, -R9 ;  /* 0x0000000104027824 */ /* 0x000fc600078e0a09 */
[----:B------:R-:W-:Y:S02]  /*1990*/  DADD R22, R24, R22 ;  /* 0x0000000018167229 */ /* 0x000fe40000000016 */
[----:B------:R-:W-:-:S06]  /*19a0*/  ISETP.GE.AND P0, PT, R2, 0x1400, PT ;  /* 0x000014000200780c */ /* 0x000fcc0003f06270 */
[----:B------:R-:W-:-:S07]  /*19b0*/  DADD R2, R10, R22 ;  /* 0x000000000a027229 */ /* 0x000fce0000000016 */
[----:B------:R-:W-:Y:S05]  /*19c0*/  @!P0 BRA `(.L_x_107) ;  /* 0x0000000800348947 */ /* 0x000fea0003800000 */
[----:B------:R-:W-:-:S05]  /*19d0*/  VIADD R9, R9, 0x1400 ;  /* 0x0000140009097836 */ /* 0x000fca0000000000 */
[----:B------:R-:W-:-:S13]  /*19e0*/  ISETP.GT.AND P0, PT, R9, R8, PT ;  /* 0x000000080900720c */ /* 0x000fda0003f04270 */
[----:B------:R-:W-:Y:S05]  /*19f0*/  @!P0 BRA `(.L_x_108) ;  /* 0xfffffffc00a08947 */ /* 0x000fea000383ffff */
.L_x_106:
[----:B------:R-:W-:-:S13]  /*1a00*/  ISETP.GE.AND P0, PT, R9, R4, PT ;  /* 0x000000040900720c */ /* 0x000fda0003f06270 */
[----:B------:R-:W-:Y:S05]  /*1a10*/  @P0 BRA `(.L_x_107) ;  /* 0x0000000800200947 */ /* 0x000fea0003800000 */
[----:B------:R-:W-:Y:S01]  /*1a20*/  IMAD.IADD R39, R4, 0x1, -R9 ;  /* 0x0000000104277824 */ /* 0x000fe200078e0a09 */
[----:B------:R-:W-:Y:S04]  /*1a30*/  BSSY.RECONVERGENT B1, `(.L_x_107) ;  /* 0x0000086000017945 */ /* 0x000fe80003800200 */
[----:B------:R-:W-:-:S13]  /*1a40*/  ISETP.GE.AND P0, PT, R0, R39, PT ;  /* 0x000000270000720c */ /* 0x000fda0003f06270 */
[----:B------:R-:W-:Y:S05]  /*1a50*/  @P0 BRA `(.L_x_109) ;  /* 0x00000008000c0947 */ /* 0x000fea0003800000 */
[----:B------:R-:W-:Y:S01]  /*1a60*/  LOP3.LUT R5, RZ, R0, RZ, 0x33, !PT ;  /* 0x00000000ff057212 */ /* 0x000fe200078e33ff */
[----:B------:R-:W-:Y:S01]  /*1a70*/  BSSY.RECONVERGENT B2, `(.L_x_110) ;  /* 0x0000017000027945 */ /* 0x000fe20003800200 */
[----:B------:R-:W-:Y:S02]  /*1a80*/  IMAD.MOV.U32 R38, RZ, RZ, R0 ;  /* 0x000000ffff267224 */ /* 0x000fe400078e0000 */
[----:B------:R-:W-:-:S04]  /*1a90*/  IADD3 R5, PT, PT, -R9, R4, R5 ;  /* 0x0000000409057210 */ /* 0x000fc80007ffe105 */
[C---:B------:R-:W-:Y:S01]  /*1aa0*/  ISETP.GE.U32.AND P1, PT, R5.reuse, 0x780, PT ;  /* 0x000007800500780c */ /* 0x040fe20003f26070 */
[----:B------:R-:W-:-:S05]  /*1ab0*/  IMAD.HI.U32 R4, R5, -0x33333333, RZ ;  /* 0xcccccccd05047827 */ /* 0x000fca00078e00ff */
[----:B------:R-:W-:-:S04]  /*1ac0*/  SHF.R.U32.HI R4, RZ, 0x9, R4 ;  /* 0x00000009ff047819 */ /* 0x000fc80000011604 */
[----:B------:R-:W-:-:S04]  /*1ad0*/  LOP3.LUT R6, R4, 0x3, RZ, 0xc0, !PT ;  /* 0x0000000304067812 */ /* 0x000fc800078ec0ff */
[----:B------:R-:W-:-:S13]  /*1ae0*/  ISETP.NE.AND P0, PT, R6, 0x3, PT ;  /* 0x000000030600780c */ /* 0x000fda0003f05270 */
[----:B------:R-:W-:Y:S05]  /*1af0*/  @!P0 BRA `(.L_x_111) ;  /* 0x0000000000388947 */ /* 0x000fea0003800000 */
[----:B------:R-:W0:Y:S01]  /*1b00*/  LDC.64 R6, c[0x0][0x380] ;  /* 0x0000e000ff067b82 */ /* 0x000e220000000a00 */
[----:B------:R-:W-:Y:S02]  /*1b10*/  VIADD R4, R4, 0x1 ;  /* 0x0000000104047836 */ /* 0x000fe40000000000 */
[----:B------:R-:W-:Y:S02]  /*1b20*/  IMAD.IADD R11, R0, 0x1, R9 ;  /* 0x00000001000b7824 */ /* 0x000fe400078e0209 */
[----:B------:R-:W-:Y:S01]  /*1b30*/  IMAD.MOV.U32 R38, RZ, RZ, R0 ;  /* 0x000000ffff267224 */ /* 0x000fe200078e0000 */
[----:B------:R-:W-:-:S05]  /*1b40*/  LOP3.LUT R4, R4, 0x3, RZ, 0xc0, !PT ;  /* 0x0000000304047812 */ /* 0x000fca00078ec0ff */
[----:B------:R-:W-:-:S07]  /*1b50*/  IMAD.MOV R8, RZ, RZ, -R4 ;  /* 0x000000ffff087224 */ /* 0x000fce00078e0a04 */
.L_x_112:
[----:B0-----:R-:W-:-:S06]  /*1b60*/  IMAD.WIDE.U32 R4, R11, 0x8, R6 ;  /* 0x000000080b047825 */ /* 0x001fcc00078e0006 */
[----:B------:R-:W2:Y:S01]  /*1b70*/  LDG.E.64.CONSTANT R4, desc[UR6][R4.64] ;  /* 0x0000000604047981 */ /* 0x000ea2000c1e9b00 */
[----:B------:R-:W-:Y:S02]  /*1b80*/  VIADD R8, R8, 0x1 ;  /* 0x0000000108087836 */ /* 0x000fe40000000000 */
[----:B------:R-:W-:Y:S02]  /*1b90*/  VIADD R38, R38, 0x280 ;  /* 0x0000028026267836 */ /* 0x000fe40000000000 */
[----:B------:R-:W-:Y:S01]  /*1ba0*/  VIADD R11, R11, 0x280 ;  /* 0x000002800b0b7836 */ /* 0x000fe20000000000 */
[----:B------:R-:W-:Y:S01]  /*1bb0*/  ISETP.NE.AND P0, PT, R8, RZ, PT ;  /* 0x000000ff0800720c */ /* 0x000fe20003f05270 */
[----:B--2---:R-:W-:-:S12]  /*1bc0*/  DADD R2, R4, R2 ;  /* 0x0000000004027229 */ /* 0x004fd80000000002 */
[----:B------:R-:W-:Y:S05]  /*1bd0*/  @P0 BRA `(.L_x_112) ;  /* 0xfffffffc00e00947 */ /* 0x000fea000383ffff */
.L_x_111:
[----:B------:R-:W-:Y:S05]  /*1be0*/  BSYNC.RECONVERGENT B2 ;  /* 0x0000000000027941 */ /* 0x000fea0003800200 */
.L_x_110:
[----:B------:R-:W-:Y:S05]  /*1bf0*/  @!P1 BRA `(.L_x_109) ;  /* 0x0000000400a49947 */ /* 0x000fea0003800000 */
[----:B------:R-:W0:Y:S01]  /*1c00*/  LDCU.64 UR4, c[0x0][0x380] ;  /* 0x00007000ff0477ac */ /* 0x000e220008000a00 */
[----:B------:R-:W-:Y:S01]  /*1c10*/  IMAD.IADD R7, R39, 0x1, -R38 ;  /* 0x0000000127077824 */ /* 0x000fe200078e0a26 */
[C---:B------:R-:W-:Y:S01]  /*1c20*/  IADD3 R5, P0, PT, R38.reuse, R9, RZ ;  /* 0x0000000926057210 */ /* 0x040fe20007f1e0ff */
[----:B------:R-:W-:Y:S01]  /*1c30*/  BSSY.RECONVERGENT B2, `(.L_x_113) ;  /* 0x000003a000027945 */ /* 0x000fe20003800200 */
[----:B------:R-:W-:Y:S02]  /*1c40*/  IMAD.IADD R40, R38, 0x1, R9 ;  /* 0x0000000126287824 */ /* 0x000fe400078e0209 */
        /* <DEDUP_REMOVED lines=10> */
.L_x_115:
[----:B------:R-:W0:Y:S01]  /*1cf0*/  LDC.64 R30, c[0x0][0x380] ;  /* 0x0000e000ff1e7b82 */ /* 0x000e220000000a00 */
[----:B------:R-:W2:Y:S04]  /*1d00*/  LDG.E.64.CONSTANT R8, desc[UR6][R4.64+-0x1400] ;  /* 0xffec000604087981 */ /* 0x000ea8000c1e9b00 */
[----:B------:R-:W3:Y:S01]  /*1d10*/  LDG.E.64.CONSTANT R10, desc[UR6][R4.64] ;  /* 0x00000006040a7981 */ /* 0x000ee2000c1e9b00 */
[----:B------:R-:W-:-:S03]  /*1d20*/  VIADD R15, R40, 0xa00 ;  /* 0x00000a00280f7836 */ /* 0x000fc60000000000 */
[----:B------:R-:W4:Y:S04]  /*1d30*/  LDG.E.64.CONSTANT R12, desc[UR6][R4.64+0x1400] ;  /* 0x00140006040c7981 */ /* 0x000f28000c1e9b00 */
[----:B------:R-:W5:Y:S04]  /*1d40*/  LDG.E.64.CONSTANT R16, desc[UR6][R4.64+0x3c00] ;  /* 0x003c000604107981 */ /* 0x000f68000c1e9b00 */
[----:B------:R-:W5:Y:S01]  /*1d50*/  LDG.E.64.CONSTANT R18, desc[UR6][R4.64+0x5000] ;  /* 0x0050000604127981 */ /* 0x000f62000c1e9b00 */
[----:B------:R-:W-:-:S03]  /*1d60*/  VIADD R23, R40, 0x1400 ;  /* 0x0000140028177836 */ /* 0x000fc60000000000 */
[----:B------:R-:W5:Y:S01]  /*1d70*/  LDG.E.64.CONSTANT R20, desc[UR6][R4.64+0x6400] ;  /* 0x0064000604147981 */ /* 0x000f62000c1e9b00 */
[----:B0-----:R-:W-:-:S03]  /*1d80*/  IMAD.WIDE.U32 R6, R40, 0x8, R30 ;  /* 0x0000000828067825 */ /* 0x001fc600078e001e */
[----:B------:R-:W5:Y:S04]  /*1d90*/  LDG.E.64.CONSTANT R24, desc[UR6][R4.64+0x8c00] ;  /* 0x008c000604187981 */ /* 0x000f68000c1e9b00 */
[----:B------:R-:W5:Y:S04]  /*1da0*/  LDG.E.64.CONSTANT R26, desc[UR6][R4.64+0xa000] ;  /* 0x00a00006041a7981 */ /* 0x000f68000c1e9b00 */
[----:B------:R-:W2:Y:S01]  /*1db0*/  LDG.E.64.CONSTANT R6, desc[UR6][R6.64] ;  /* 0x0000000606067981 */ /* 0x000ea2000c1e9b00 */
[----:B------:R-:W-:-:S03]  /*1dc0*/  IMAD.WIDE.U32 R14, R15, 0x8, R30 ;  /* 0x000000080f0e7825 */ /* 0x000fc600078e001e */
[----:B------:R-:W5:Y:S04]  /*1dd0*/  LDG.E.64.CONSTANT R28, desc[UR6][R4.64+0xb400] ;  /* 0x00b40006041c7981 */ /* 0x000f68000c1e9b00 */
[----:B------:R-:W5:Y:S01]  /*1de0*/  LDG.E.64.CONSTANT R14, desc[UR6][R14.64] ;  /* 0x000000060e0e7981 */ /* 0x000f62000c1e9b00 */
[----:B------:R-:W-:-:S03]  /*1df0*/  IMAD.WIDE.U32 R22, R23, 0x8, R30 ;  /* 0x0000000817167825 */ /* 0x000fc600078e001e */
[----:B------:R-:W5:Y:S04]  /*1e00*/  LDG.E.64.CONSTANT R34, desc[UR6][R4.64+0xf000] ;  /* 0x00f0000604227981 */ /* 0x000f68000c1e9b00 */
[----:B------:R-:W5:Y:S01]  /*1e10*/  LDG.E.64.CONSTANT R22, desc[UR6][R22.64] ;  /* 0x0000000616167981 */ /* 0x000f62000c1e9b00 */
[----:B------:R-:W-:-:S03]  /*1e20*/  VIADD R33, R40, 0x1e00 ;  /* 0x00001e0028217836 */ /* 0x000fc60000000000 */
[----:B------:R-:W5:Y:S01]  /*1e30*/  LDG.E.64.CONSTANT R36, desc[UR6][R4.64+0x10400] ;  /* 0x0104000604247981 */ /* 0x000f62000c1e9b00 */
[----:B------:R-:W-:-:S03]  /*1e40*/  IMAD.WIDE.U32 R30, R33, 0x8, R30 ;  /* 0x00000008211e7825 */ /* 0x000fc600078e001e */
[----:B------:R0:W5:Y:S04]  /*1e50*/  LDG.E.64.CONSTANT R32, desc[UR6][R4.64+0xdc00] ;  /* 0x00dc000604207981 */ /* 0x000168000c1e9b00 */
[----:B------:R-:W5:Y:S01]  /*1e60*/  LDG.E.64.CONSTANT R30, desc[UR6][R30.64] ;  /* 0x000000061e1e7981 */ /* 0x000f62000c1e9b00 */
[----:B------:R-:W-:-:S05]  /*1e70*/  VIADD R38, R38, 0x2800 ;  /* 0x0000280026267836 */ /* 0x000fca0000000000 */
[----:B------:R-:W-:Y:S02]  /*1e80*/  ISETP.GE.AND P1, PT, R38, R41, PT ;  /* 0x000000292600720c */ /* 0x000fe40003f26270 */
[----:B0-----:R-:W-:Y:S01]  /*1e90*/  IADD3 R4, P2, PT, R4, 0x14000, RZ ;  /* 0x0001400004047810 */ /* 0x001fe20007f5e0ff */
[----:B------:R-:W-:-:S04]  /*1ea0*/  VIADD R40, R40, 0x2800 ;  /* 0x0000280028287836 */ /* 0x000fc80000000000 */
[----:B------:R-:W-:Y:S01]  /*1eb0*/  IMAD.X R5, RZ, RZ, R5, P2 ;  /* 0x000000ffff057224 */ /* 0x000fe200010e0605 */
[----:B--2---:R-:W-:-:S08]  /*1ec0*/  DADD R6, R6, R2 ;  /* 0x0000000006067229 */ /* 0x004fd00000000002 */
[----:B------:R-:W-:-:S08]  /*1ed0*/  DADD R6, R6, R8 ;  /* 0x0000000006067229 */ /* 0x000fd00000000008 */
        /* <DEDUP_REMOVED lines=15> */
.L_x_114:
[----:B------:R-:W-:Y:S05]  /*1fd0*/  BSYNC.RECONVERGENT B2 ;  /* 0x0000000000027941 */ /* 0x000fea0003800200 */
.L_x_113:
[----:B------:R-:W-:Y:S01]  /*1fe0*/  IMAD.IADD R6, R39, 0x1, -R38 ;  /* 0x0000000127067824 */ /* 0x000fe200078e0a26 */
[----:B------:R-:W-:Y:S04]  /*1ff0*/  BSSY.RECONVERGENT B2, `(.L_x_116) ;  /* 0x000001d000027945 */ /* 0x000fe80003800200 */
[----:B------:R-:W-:-:S13]  /*2000*/  ISETP.GT.AND P1, PT, R6, 0xa00, PT ;  /* 0x00000a000600780c */ /* 0x000fda0003f24270 */
[----:B------:R-:W-:Y:S05]  /*2010*/  @!P1 BRA `(.L_x_117) ;  /* 0x0000000000689947 */ /* 0x000fea0003800000 */
[----:B------:R-:W0:Y:S01]  /*2020*/  LDC.64 R14, c[0x0][0x380] ;  /* 0x0000e000ff0e7b82 */ /* 0x000e220000000a00 */
[----:B------:R-:W2:Y:S04]  /*2030*/  LDG.E.64.CONSTANT R8, desc[UR6][R4.64+-0x1400] ;  /* 0xffec000604087981 */ /* 0x000ea8000c1e9b00 */
[----:B------:R-:W3:Y:S01]  /*2040*/  LDG.E.64.CONSTANT R10, desc[UR6][R4.64] ;  /* 0x00000006040a7981 */ /* 0x000ee2000c1e9b00 */
[----:B------:R-:W-:-:S03]  /*2050*/  VIADD R17, R40, 0xa00 ;  /* 0x00000a0028117836 */ /* 0x000fc60000000000 */
[----:B------:R-:W4:Y:S04]  /*2060*/  LDG.E.64.CONSTANT R12, desc[UR6][R4.64+0x1400] ;  /* 0x00140006040c7981 */ /* 0x000f28000c1e9b00 */
[----:B------:R-:W5:Y:S04]  /*2070*/  LDG.E.64.CONSTANT R18, desc[UR6][R4.64+0x5000] ;  /* 0x0050000604127981 */ /* 0x000f68000c1e9b00 */
[----:B------:R1:W5:Y:S01]  /*2080*/  LDG.E.64.CONSTANT R20, desc[UR6][R4.64+0x6400] ;  /* 0x0064000604147981 */ /* 0x000362000c1e9b00 */
[----:B0-----:R-:W-:-:S06]  /*2090*/  IMAD.WIDE.U32 R6, R40, 0x8, R14 ;  /* 0x0000000828067825 */ /* 0x001fcc00078e000e */
[----:B------:R-:W2:Y:S01]  /*20a0*/  LDG.E.64.CONSTANT R6, desc[UR6][R6.64] ;  /* 0x0000000606067981 */ /* 0x000ea2000c1e9b00 */
[----:B------:R-:W-:-:S03]  /*20b0*/  IMAD.WIDE.U32 R14, R17, 0x8, R14 ;  /* 0x00000008110e7825 */ /* 0x000fc600078e000e */
[----:B------:R-:W5:Y:S04]  /*20c0*/  LDG.E.64.CONSTANT R16, desc[UR6][R4.64+0x3c00] ;  /* 0x003c000604107981 */ /* 0x000f68000c1e9b00 */
[----:B------:R-:W5:Y:S01]  /*20d0*/  LDG.E.64.CONSTANT R14, desc[UR6][R14.64] ;  /* 0x000000060e0e7981 */ /* 0x000f62000c1e9b00 */
[----:B------:R-:W-:Y:S01]  /*20e0*/  PLOP3.LUT P0, PT, PT, PT, PT, 0x8, 0x80 ;  /* 0x000000000080781c */ /* 0x000fe20003f0e170 */
[----:B------:R-:W-:Y:S02]  /*20f0*/  VIADD R38, R38, 0x1400 ;  /* 0x0000140026267836 */ /* 0x000fe40000000000 */
[----:B------:R-:W-:Y:S01]  /*2100*/  VIADD R40, R40, 0x1400 ;  /* 0x0000140028287836 */ /* 0x000fe20000000000 */
[----:B--2---:R-:W-:-:S08]  /*2110*/  DADD R2, R2, R6 ;  /* 0x0000000002027229 */ /* 0x004fd00000000006 */
[----:B------:R-:W-:-:S08]  /*2120*/  DADD R2, R2, R8 ;  /* 0x0000000002027229 */ /* 0x000fd00000000008 */
[----:B---3--:R-:W-:-:S08]  /*2130*/  DADD R2, R2, R10 ;  /* 0x0000000002027229 */ /* 0x008fd0000000000a */
[----:B----4-:R-:W-:-:S08]  /*2140*/  DADD R2, R2, R12 ;  /* 0x0000000002027229 */ /* 0x010fd0000000000c */
[----:B-----5:R-:W-:-:S08]  /*2150*/  DADD R2, R2, R14 ;  /* 0x0000000002027229 */ /* 0x020fd0000000000e */
[----:B------:R-:W-:Y:S01]  /*2160*/  DADD R2, R2, R16 ;  /* 0x0000000002027229 */ /* 0x000fe20000000010 */
[----:B------:R-:W-:-:S07]  /*2170*/  IADD3 R6, P1, PT, R4, 0xa000, RZ ;  /* 0x0000a00004067810 */ /* 0x000fce0007f3e0ff */
[----:B------:R-:W-:Y:S01]  /*2180*/  DADD R2, R2, R18 ;  /* 0x0000000002027229 */ /* 0x000fe20000000012 */
[----:B-1----:R-:W-:Y:S02]  /*2190*/  IMAD.X R5, RZ, RZ, R5, P1 ;  /* 0x000000ffff057224 */ /* 0x002fe400008e0605 */
[----:B------:R-:W-:-:S05]  /*21a0*/  IMAD.MOV.U32 R4, RZ, RZ, R6 ;  /* 0x000000ffff047224 */ /* 0x000fca00078e0006 */
[----:B------:R-:W-:-:S11]  /*21b0*/  DADD R2, R2, R20 ;  /* 0x0000000002027229 */ /* 0x000fd60000000014 */
.L_x_117:
[----:B------:R-:W-:Y:S05]  /*21c0*/  BSYNC.RECONVERGENT B2 ;  /* 0x0000000000027941 */ /* 0x000fea0003800200 */
.L_x_116:
[----:B------:R-:W-:-:S13]  /*21d0*/  ISETP.LT.OR P0, PT, R38, R39, P0 ;  /* 0x000000272600720c */ /* 0x000fda0000701670 */
[----:B------:R-:W-:Y:S05]  /*21e0*/  @!P0 BRA `(.L_x_109) ;  /* 0x0000000000288947 */ /* 0x000fea0003800000 */
[----:B------:R-:W0:Y:S01]  /*21f0*/  LDC.64 R6, c[0x0][0x380] ;  /* 0x0000e000ff067b82 */ /* 0x000e220000000a00 */
[----:B------:R-:W2:Y:S04]  /*2200*/  LDG.E.64.CONSTANT R8, desc[UR6][R4.64] ;  /* 0x0000000604087981 */ /* 0x000ea8000c1e9b00 */
[----:B------:R-:W3:Y:S01]  /*2210*/  LDG.E.64.CONSTANT R10, desc[UR6][R4.64+0x1400] ;  /* 0x00140006040a7981 */ /* 0x000ee2000c1e9b00 */
[----:B0-----:R-:W-:-:S03]  /*2220*/  IMAD.WIDE.U32 R40, R40, 0x8, R6 ;  /* 0x0000000828287825 */ /* 0x001fc600078e0006 */
[----:B------:R-:W4:Y:S04]  /*2230*/  LDG.E.64.CONSTANT R6, desc[UR6][R4.64+-0x1400] ;  /* 0xffec000604067981 */ /* 0x000f28000c1e9b00 */
[----:B------:R-:W5:Y:S02]  /*2240*/  LDG.E.64.CONSTANT R40, desc[UR6][R40.64] ;  /* 0x0000000628287981 */ /* 0x000f64000c1e9b00 */
[----:B-----5:R-:W-:-:S08]  /*2250*/  DADD R2, R2, R40 ;  /* 0x0000000002027229 */ /* 0x020fd00000000028 */
[----:B----4-:R-:W-:-:S08]  /*2260*/  DADD R2, R2, R6 ;  /* 0x0000000002027229 */ /* 0x010fd00000000006 */
[----:B--2---:R-:W-:-:S08]  /*2270*/  DADD R2, R2, R8 ;  /* 0x0000000002027229 */ /* 0x004fd00000000008 */
[----:B---3--:R-:W-:-:S11]  /*2280*/  DADD R2, R2, R10 ;  /* 0x0000000002027229 */ /* 0x008fd6000000000a */
.L_x_109:
[----:B------:R-:W-:Y:S05]  /*2290*/  BSYNC.RECONVERGENT B1 ;  /* 0x0000000000017941 */ /* 0x000fea0003800200 */
.L_x_107:
        /* <DEDUP_REMOVED lines=16> */
[----:B------:R-:W-:Y:S01]  /*23a0*/  SHFL.DOWN PT, R2, R4, 0x4, 0x1f ;  /* 0x08801f0004027f89 */ /* 0x000fe200000e0000 */
[----:B------:R-:W-:Y:S02]  /*23b0*/  @!P1 MOV R7, 0x400 ;  /* 0x0000040000079802 */ /* 0x000fe40000000f00 */
[----:B------:R-:W-:Y:S01]  /*23c0*/  @!P1 SHF.R.U32.HI R6, RZ, 0x2, R0 ;  /* 0x00000002ff069819 */ /* 0x000fe20000011600 */
[----:B------:R-:W0:Y:S01]  /*23d0*/  SHFL.DOWN PT, R3, R5, 0x4, 0x1f ;  /* 0x08801f0005037f89 */ /* 0x000e2200000e0000 */
[----:B-1----:R-:W-:-:S02]  /*23e0*/  @!P1 LEA R7, R12, R7, 0x18 ;  /* 0x000000070c079211 */ /* 0x002fc400078ec0ff */
[----:B------:R-:W-:-:S05]  /*23f0*/  @!P1 LOP3.LUT R6, R6, 0xf8, RZ, 0xc0, !PT ;  /* 0x000000f806069812 */ /* 0x000fca00078ec0ff */
[----:B------:R-:W-:Y:S01]  /*2400*/  @!P1 IMAD.IADD R7, R6, 0x1, R7 ;  /* 0x0000000106079824 */ /* 0x000fe200078e0207 */
        /* <DEDUP_REMOVED lines=22> */
[----:B------:R-:W1:Y:S04]  /*2570*/  LDS.128 R8, [UR4+0x20] ;  /* 0x00002004ff087984 */ /* 0x000e680008000c00 */
[----:B------:R-:W2:Y:S04]  /*2580*/  LDS.128 R16, [UR4+0x30] ;  /* 0x00003004ff107984 */ /* 0x000ea80008000c00 */
[----:B0-----:R-:W0:Y:S01]  /*2590*/  LDS.128 R4, [UR4+0x40] ;  /* 0x00004004ff047984 */ /* 0x001e220008000c00 */
[----:B-1----:R-:W-:-:S03]  /*25a0*/  DADD R8, R12, R8 ;  /* 0x000000000c087229 */ /* 0x002fc60000000008 */
[----:B------:R-:W-:Y:S05]  /*25b0*/  LDS.128 R12, [UR4+0x60] ;  /* 0x00006004ff0c7984 */ /* 0x000fea0008000c00 */
[----:B------:R-:W-:Y:S02]  /*25c0*/  DADD R2, R8, R10 ;  /* 0x0000000008027229 */ /* 0x000fe4000000000a */
[----:B------:R-:W1:Y:S06]  /*25d0*/  LDS.128 R8, [UR4+0x50] ;  /* 0x00005004ff087984 */ /* 0x000e6c0008000c00 */
[----:B--2---:R-:W-:-:S08]  /*25e0*/  DADD R2, R2, R16 ;  /* 0x0000000002027229 */ /* 0x004fd00000000010 */
[----:B------:R-:W-:-:S08]  /*25f0*/  DADD R2, R2, R18 ;  /* 0x0000000002027229 */ /* 0x000fd00000000012 */
[----:B0-----:R-:W-:-:S08]  /*2600*/  DADD R2, R2, R4 ;  /* 0x0000000002027229 */ /* 0x001fd00000000004 */
[----:B------:R-:W-:Y:S01]  /*2610*/  DADD R2, R2, R6 ;  /* 0x0000000002027229 */ /* 0x000fe20000000006 */
[----:B------:R-:W0:Y:S07]  /*2620*/  LDS.128 R4, [UR4+0x70] ;  /* 0x00007004ff047984 */ /* 0x000e2e0008000c00 */
[----:B-1----:R-:W-:-:S08]  /*2630*/  DADD R2, R2, R8 ;  /* 0x0000000002027229 */ /* 0x002fd00000000008 */
[----:B------:R-:W-:Y:S01]  /*2640*/  DADD R2, R2, R10 ;  /* 0x0000000002027229 */ /* 0x000fe2000000000a */
[----:B------:R-:W1:Y:S07]  /*2650*/  LDS.128 R8, [UR4+0x80] ;  /* 0x00008004ff087984 */ /* 0x000e6e0008000c00 */
[----:B------:R-:W-:-:S08]  /*2660*/  DADD R2, R2, R12 ;  /* 0x0000000002027229 */ /* 0x000fd0000000000c */
[----:B------:R-:W-:Y:S01]  /*2670*/  DADD R2, R2, R14 ;  /* 0x0000000002027229 */ /* 0x000fe2000000000e */
[----:B------:R-:W2:Y:S07]  /*2680*/  LDS.128 R12, [UR4+0x90] ;  /* 0x00009004ff0c7984 */ /* 0x000eae0008000c00 */
[----:B0-----:R-:W-:-:S08]  /*2690*/  DADD R2, R2, R4 ;  /* 0x0000000002027229 */ /* 0x001fd00000000004 */
[----:B------:R-:W-:Y:S01]  /*26a0*/  DADD R2, R2, R6 ;  /* 0x0000000002027229 */ /* 0x000fe20000000006 */
[----:B------:R-:W0:Y:S07]  /*26b0*/  LDS.128 R4, [UR4+0xa0] ;  /* 0x0000a004ff047984 */ /* 0x000e2e0008000c00 */
[----:B-1----:R-:W-:Y:S01]  /*26c0*/  DADD R2, R2, R8 ;  /* 0x0000000002027229 */ /* 0x002fe20000000008 */
[----:B------:R-:W1:Y:S07]  /*26d0*/  LDS.64 R8, [UR4+0xb0] ;  /* 0x0000b004ff087984 */ /* 0x000e6e0008000a00 */
[----:B------:R-:W-:-:S08]  /*26e0*/  DADD R2, R2, R10 ;  /* 0x0000000002027229 */ /* 0x000fd0000000000a */
[----:B--2---:R-:W-:-:S08]  /*26f0*/  DADD R2, R2, R12 ;  /* 0x0000000002027229 */ /* 0x004fd0000000000c */
[----:B------:R-:W-:-:S08]  /*2700*/  DADD R2, R2, R14 ;  /* 0x0000000002027229 */ /* 0x000fd0000000000e */
[----:B0-----:R-:W-:-:S08]  /*2710*/  DADD R2, R2, R4 ;  /* 0x0000000002027229 */ /* 0x001fd00000000004 */
[----:B------:R-:W-:-:S08]  /*2720*/  DADD R2, R2, R6 ;  /* 0x0000000002027229 */ /* 0x000fd00000000006 */
[----:B-1----:R-:W-:-:S11]  /*2730*/  DADD R12, R2, R8 ;  /* 0x00000000020c7229 */ /* 0x002fd60000000008 */
.L_x_105:
[----:B------:R-:W-:Y:S05]  /*2740*/  BSYNC.RECONVERGENT B0 ;  /* 0x0000000000007941 */ /* 0x000fea0003800200 */
.L_x_90:
[----:B------:R-:W-:Y:S05]  /*2750*/  @P0 EXIT ;  /* 0x000000000000094d */ /* 0x000fea0003800000 */
[----:B------:R-:W1:Y:S01]  /*2760*/  LDCU.64 UR4, c[0x0][0x398] ;  /* 0x00007300ff0477ac */ /* 0x000e620008000a00 */
[----:B0-----:R-:W0:Y:S01]  /*2770*/  LDC.64 R2, c[0x0][0x388] ;  /* 0x0000e200ff027b82 */ /* 0x001e220000000a00 */
[----:B-1----:R-:W-:-:S07]  /*2780*/  DADD R12, R12, UR4 ;  /* 0x000000040c0c7e29 */ /* 0x002fce0008000000 */
[----:B0-----:R-:W-:Y:S01]  /*2790*/  STG.E.64 desc[UR6][R2.64], R12 ;  /* 0x0000000c02007986 */ /* 0x001fe2000c101b06 */
[----:B------:R-:W-:Y:S05]  /*27a0*/  EXIT ;  /* 0x000000000000794d */ /* 0x000fea0003800000 */
.L_x_118:
        /* <DEDUP_REMOVED lines=13> */
.L_x_208:


//--------------------- .text._ZN3cub18CUB_300001_SM_10006detail6reduce18DeviceReduceKernelINS2_10policy_hubIdjN4cuda3std3__44plusIdEEE10Policy1000EN6thrust24THRUST_300001_SM_1000_NS6detail15normal_iteratorINSD_10device_ptrIdEEEEjS9_dNS7_10__identityEEEvT0_PT3_T1_NS0_13GridEvenShareISN_EET2_T4_ --------------------------
	.section	.text._ZN3cub18CUB_300001_SM_10006detail6reduce18DeviceReduceKernelINS2_10policy_hubIdjN4cuda3std3__44plusIdEEE10Policy1000EN6thrust24THRUST_300001_SM_1000_NS6detail15normal_iteratorINSD_10device_ptrIdEEEEjS9_dNS7_10__identityEEEvT0_PT3_T1_NS0_13GridEvenShareISN_EET2_T4_,"ax",@progbits
	.align	128
        .global         _ZN3cub18CUB_300001_SM_10006detail6reduce18DeviceReduceKernelINS2_10policy_hubIdjN4cuda3std3__44plusIdEEE10Policy1000EN6thrust24THRUST_300001_SM_1000_NS6detail15normal_iteratorINSD_10device_ptrIdEEEEjS9_dNS7_10__identityEEEvT0_PT3_T1_NS0_13GridEvenShareISN_EET2_T4_
        .type           _ZN3cub18CUB_300001_SM_10006detail6reduce18DeviceReduceKernelINS2_10policy_hubIdjN4cuda3std3__44plusIdEEE10Policy1000EN6thrust24THRUST_300001_SM_1000_NS6detail15normal_iteratorINSD_10device_ptrIdEEEEjS9_dNS7_10__identityEEEvT0_PT3_T1_NS0_13GridEvenShareISN_EET2_T4_,@function
        .size           _ZN3cub18CUB_300001_SM_10006detail6reduce18DeviceReduceKernelINS2_10policy_hubIdjN4cuda3std3__44plusIdEEE10Policy1000EN6thrust24THRUST_300001_SM_1000_NS6detail15normal_iteratorINSD_10device_ptrIdEEEEjS9_dNS7_10__identityEEEvT0_PT3_T1_NS0_13GridEvenShareISN_EET2_T4_,(.L_x_209 - _ZN3cub18CUB_300001_SM_10006detail6reduce18DeviceReduceKernelINS2_10policy_hubIdjN4cuda3std3__44plusIdEEE10Policy1000EN6thrust24THRUST_300001_SM_1000_NS6detail15normal_iteratorINSD_10device_ptrIdEEEEjS9_dNS7_10__identityEEEvT0_PT3_T1_NS0_13GridEvenShareISN_EET2_T4_)
        .other          _ZN3cub18CUB_300001_SM_10006detail6reduce18DeviceReduceKernelINS2_10policy_hubIdjN4cuda3std3__44plusIdEEE10Policy1000EN6thrust24THRUST_300001_SM_1000_NS6detail15normal_iteratorINSD_10device_ptrIdEEEEjS9_dNS7_10__identityEEEvT0_PT3_T1_NS0_13GridEvenShareISN_EET2_T4_,@"STO_CUDA_ENTRY STV_DEFAULT"
_ZN3cub18CUB_300001_SM_10006detail6reduce18DeviceReduceKernelINS2_10policy_hubIdjN4cuda3std3__44plusIdEEE10Policy1000EN6thrust24THRUST_300001_SM_1000_NS6detail15normal_iteratorINSD_10device_ptrIdEEEEjS9_dNS7_10__identityEEEvT0_PT3_T1_NS0_13GridEvenShareISN_EET2_T4_:
.text._ZN3cub18CUB_300001_SM_10006detail6reduce18DeviceReduceKernelINS2_10policy_hubIdjN4cuda3std3__44plusIdEEE10Policy1000EN6thrust24THRUST_300001_SM_1000_NS6detail15normal_iteratorINSD_10device_ptrIdEEEEjS9_dNS7_10__identityEEEvT0_PT3_T1_NS0_13GridEvenShareISN_EET2_T4_:
[----:B------:R-:W-:Y:S08]  /*0000*/  LDC R1, c[0x0][0x37c] ;  /* 0x0000df00ff017b82 */ /* 0x000ff00000000800 */
[----:B------:R-:W0:Y:S01]  /*0010*/  S2UR UR9, SR_CTAID.X ;  /* 0x00000000000979c3 */ /* 0x000e220000002500 */
[----:B------:R-:W1:Y:S01]  /*0020*/  LDCU.64 UR12, c[0x0][0x3a8] ;  /* 0x00007500ff0c77ac */ /* 0x000e620008000a00 */
[----:B------:R-:W-:Y:S01]  /*0030*/  BSSY.RECONVERGENT B0, `(.L_x_119) ;  /* 0x00002d4000007945 */ /* 0x000fe20003800200 */
[----:B------:R-:W2:Y:S01]  /*0040*/  LDCU.64 UR10, c[0x0][0x358] ;  /* 0x00006b00ff0a77ac */ /* 0x000ea20008000a00 */
[----:B-1----:R-:W-:Y:S01]  /*0050*/  IMAD.U32 R4, RZ, RZ, UR12 ;  /* 0x0000000cff047e24 */ /* 0x002fe2000f8e00ff */
[----:B------:R-:W-:-:S02]  /*0060*/  UIMAD UR8, UR13, 0x1400, URZ ;  /* 0x000014000d0878a4 */ /* 0x000fc4000f8e02ff */
[----:B0-----:R-:W-:-:S06]  /*0070*/  UIMAD UR4, UR9, 0x1400, URZ ;  /* 0x00001400090478a4 */ /* 0x001fcc000f8e02ff */
[----:B------:R-:W-:-:S05]  /*0080*/  VIADD R0, R4, -UR4 ;  /* 0x8000000404007c36 */ /* 0x000fca0008000000 */
[----:B------:R-:W-:-:S13]  /*0090*/  ISETP.GT.U32.AND P0, PT, R0, 0x13ff, PT ;  /* 0x000013ff0000780c */ /* 0x000fda0003f04070 */
[----:B--2---:R-:W-:Y:S05]  /*00a0*/  @P0 BRA `(.L_x_120) ;  /* 0x0000001800380947 */ /* 0x004fea0003800000 */
[----:B------:R-:W0:Y:S01]  /*00b0*/  S2R R3, SR_TID.X ;  /* 0x0000000000037919 */ /* 0x000e220000002100 */
[----:B------:R-:W-:Y:S01]  /*00c0*/  BSSY.RECONVERGENT B1, `(.L_x_121) ;  /* 0x000000a000017945 */ /* 0x000fe20003800200 */
[----:B------:R-:W-:Y:S02]  /*00d0*/  CS2R R20, SRZ ;  /* 0x0000000000147805 */ /* 0x000fe4000001ff00 */
[----:B0-----:R-:W-:Y:S01]  /*00e0*/  ISETP.GE.U32.AND P0, PT, R3, R0, PT ;  /* 0x000000000300720c */ /* 0x001fe20003f06070 */
[----:B------:R-:W-:-:S12]  /*00f0*/  IMAD.MOV.U32 R19, RZ, RZ, R3 ;  /* 0x000000ffff137224 */ /* 0x000fd800078e0003 */
[----:B------:R-:W-:Y:S05]  /*0100*/  @P0 BRA `(.L_x_122) ;  /* 0x0000000000140947 */ /* 0x000fea0003800000 */
[----:B------:R-:W0:Y:S01]  /*0110*/  LDC.64 R20, c[0x0][0x380] ;  /* 0x0000e000ff147b82 */ /* 0x000e220000000a00 */
[----:B------:R-:W-:-:S04]  /*0120*/  VIADD R5, R3, UR4 ;  /* 0x0000000403057c36 */ /* 0x000fc80008000000 */
[----:B0-----:R-:W-:-:S06]  /*0130*/  IMAD.WIDE.U32 R20, R5, 0x8, R20 ;  /* 0x0000000805147825 */ /* 0x001fcc00078e0014 */
[----:B------:R-:W5:Y:S01]  /*0140*/  LDG.E.64 R20, desc[UR10][R20.64] ;  /* 0x0000000a14147981 */ /* 0x000f62000c1e1b00 */
[----:B------:R-:W-:-:S07]  /*0150*/  VIADD R19, R3, 0x280 ;  /* 0x0000028003137836 */ /* 0x000fce0000000000 */
.L_x_122:
[----:B------:R-:W-:Y:S05]  /*0160*/  BSYNC.RECONVERGENT B1 ;  /* 0x0000000000017941 */ /* 0x000fea0003800200 */
.L_x_121:
[----:B------:R-:W-:Y:S01]  /*0170*/  ISETP.GE.U32.AND P0, PT, R19, R0, PT ;  /* 0x000000001300720c */ /* 0x000fe20003f06070 */
[----:B------:R-:W-:-:S12]  /*0180*/  BSSY.RECONVERGENT B1, `(.L_x_123) ;  /* 0x00000a5000017945 */ /* 0x000fd80003800200 */
[----:B------:R-:W-:Y:S05]  /*0190*/  @P0 BRA `(.L_x_124) ;  /* 0x00000008008c0947 */ /* 0x000fea0003800000 */
[----:B------:R-:W-:Y:S01]  /*01a0*/  LOP3.LUT R5, RZ, R19, RZ, 0x33, !PT ;  /* 0x00000013ff057212 */ /* 0x000fe200078e33ff */
[----:B------:R-:W-:Y:S03]  /*01b0*/  BSSY.RECONVERGENT B2, `(.L_x_125) ;  /* 0x0000053000027945 */ /* 0x000fe60003800200 */
[----:B------:R-:W-:-:S04]  /*01c0*/  IADD3 R5, PT, PT, R4, -UR4, R5 ;  /* 0x8000000404057c10 */ /* 0x000fc8000fffe005 */
[C---:B------:R-:W-:Y:S01]  /*01d0*/  ISETP.GE.U32.AND P0, PT, R5.reuse, 0x2580, PT ;  /* 0x000025800500780c */ /* 0x040fe20003f06070 */
[----:B------:R-:W-:-:S05]  /*01e0*/  IMAD.HI.U32 R4, R5, -0x33333333, RZ ;  /* 0xcccccccd05047827 */ /* 0x000fca00078e00ff */
[----:B------:R-:W-:-:S04]  /*01f0*/  LEA.HI R4, R4, 0x1, RZ, 0x17 ;  /* 0x0000000104047811 */ /* 0x000fc800078fb8ff */
[----:B------:R-:W-:-:S03]  /*0200*/  LOP3.LUT R5, R4, 0xf, RZ, 0xc0, !PT ;  /* 0x0000000f04057812 */ /* 0x000fc600078ec0ff */
[----:B------:R-:W-:Y:S05]  /*0210*/  @!P0 BRA `(.L_x_126) ;  /* 0x0000000400308947 */ /* 0x000fea0003800000 */
[----:B------:R-:W-:Y:S01]  /*0220*/  LOP3.LUT R24, R4, 0xfffff0, RZ, 0xc0, !PT ;  /* 0x00fffff004187812 */ /* 0x000fe200078ec0ff */
[----:B------:R-:W-:Y:S01]  /*0230*/  BSSY.RECONVERGENT B3, `(.L_x_127) ;  /* 0x0000049000037945 */ /* 0x000fe20003800200 */
[C---:B------:R-:W-:Y:S02]  /*0240*/  VIADD R2, R19.reuse, 0x1400 ;  /* 0x0000140013027836 */ /* 0x040fe40000000000 */
[----:B------:R-:W-:Y:S02]  /*0250*/  VIADD R25, R19, UR4 ;  /* 0x0000000413197c36 */ /* 0x000fe40008000000 */
[----:B------:R-:W-:-:S07]  /*0260*/  IMAD.MOV R24, RZ, RZ, -R24 ;  /* 0x000000ffff187224 */ /* 0x000fce00078e0a18 */
.L_x_128:
[----:B------:R-:W0:Y:S02]  /*0270*/  LDC.64 R22, c[0x0][0x380] ;  /* 0x0000e000ff167b82 */ /* 0x000e240000000a00 */
[----:B0-----:R-:W-:-:S06]  /*0280*/  IMAD.WIDE.U32 R18, R25, 0x8, R22 ;  /* 0x0000000819127825 */ /* 0x001fcc00078e0016 */
[----:B------:R-:W2:Y:S01]  /*0290*/  LDG.E.64 R18, desc[UR10][R18.64] ;  /* 0x0000000a12127981 */ /* 0x000ea2000c1e1b00 */
[C---:B------:R-:W-:Y:S02]  /*02a0*/  VIADD R7, R25.reuse, 0x280 ;  /* 0x0000028019077836 */ /* 0x040fe40000000000 */
[----:B------:R-:W-:Y:S02]  /*02b0*/  VIADD R17, R25, 0x500 ;  /* 0x0000050019117836 */ /* 0x000fe40000000000 */
[----:B------:R-:W-:-:S04]  /*02c0*/  IMAD.WIDE.U32 R6, R7, 0x8, R22 ;  /* 0x0000000807067825 */ /* 0x000fc800078e0016 */
[--C-:B------:R-:W-:Y:S02]  /*02d0*/  IMAD.WIDE.U32 R16, R17, 0x8, R22.reuse ;  /* 0x0000000811107825 */ /* 0x100fe400078e0016 */
[----:B------:R-:W3:Y:S02]  /*02e0*/  LDG.E.64 R6, desc[UR10][R6.64] ;  /* 0x0000000a06067981 */ /* 0x000ee4000c1e1b00 */
[C---:B------:R-:W-:Y:S02]  /*02f0*/  VIADD R15, R25.reuse, 0x780 ;  /* 0x00000780190f7836 */ /* 0x040fe40000000000 */
[----:B------:R-:W4:Y:S01]  /*0300*/  LDG.E.64 R16, desc[UR10][R16.64] ;  /* 0x0000000a10107981 */ /* 0x000f22000c1e1b00 */
[----:B------:R-:W-:Y:S02]  /*0310*/  VIADD R13, R25, 0xa00 ;  /* 0x00000a00190d7836 */ /* 0x000fe40000000000 */
[----:B------:R-:W-:-:S04]  /*0320*/  IMAD.WIDE.U32 R14, R15, 0x8, R22 ;  /* 0x000000080f0e7825 */ /* 0x000fc800078e0016 */
[--C-:B------:R-:W-:Y:S02]  /*0330*/  IMAD.WIDE.U32 R12, R13, 0x8, R22.reuse ;  /* 0x000000080d0c7825 */ /* 0x100fe400078e0016 */
[----:B------:R-:W4:Y:S02]  /*0340*/  LDG.E.64 R14, desc[UR10][R14.64] ;  /* 0x0000000a0e0e7981 */ /* 0x000f24000c1e1b00 */
[C---:B------:R-:W-:Y:S02]  /*0350*/  VIADD R11, R25.reuse, 0xc80 ;  /* 0x00000c80190b7836 */ /* 0x040fe40000000000 */
[----:B------:R-:W4:Y:S01]  /*0360*/  LDG.E.64 R12, desc[UR10][R12.64] ;  /* 0x0000000a0c0c7981 */ /* 0x000f22000c1e1b00 */
[----:B------:R-:W-:Y:S02]  /*0370*/  VIADD R9, R25, 0xf00 ;  /* 0x00000f0019097836 */ /* 0x000fe40000000000 */
[----:B------:R-:W-:-:S04]  /*0380*/  IMAD.WIDE.U32 R10, R11, 0x8, R22 ;  /* 0x000000080b0a7825 */ /* 0x000fc800078e0016 */
[----:B------:R-:W-:Y:S02]  /*0390*/  IMAD.WIDE.U32 R8, R9, 0x8, R22 ;  /* 0x0000000809087825 */ /* 0x000fe400078e0016 */
[----:B------:R-:W4:Y:S04]  /*03a0*/  LDG.E.64 R10, desc[UR10][R10.64] ;  /* 0x0000000a0a0a7981 */ /* 0x000f28000c1e1b00 */
[----:B------:R-:W4:Y:S01]  /*03b0*/  LDG.E.64 R8, desc[UR10][R8.64] ;  /* 0x0000000a08087981 */ /* 0x000f22000c1e1b00 */
[----:B--2--5:R-:W-:Y:S01]  /*03c0*/  DADD R18, R18, R20 ;  /* 0x0000000012127229 */ /* 0x024fe20000000014 */
[----:B------:R-:W-:-:S04]  /*03d0*/  VIADD R21, R25, 0x1180 ;  /* 0x0000118019157836 */ /* 0x000fc80000000000 */
[----:B------:R-:W-:-:S06]  /*03e0*/  IMAD.WIDE.U32 R20, R21, 0x8, R22 ;  /* 0x0000000815147825 */ /* 0x000fcc00078e0016 */
[----:B------:R-:W2:Y:S01]  /*03f0*/  LDG.E.64 R20, desc[UR10][R20.64] ;  /* 0x0000000a14147981 */ /* 0x000ea2000c1e1b00 */
[----:B---3--:R-:W-:Y:S01]  /*0400*/  DADD R18, R18, R6 ;  /* 0x0000000012127229 */ /* 0x008fe20000000006 */
[----:B------:R-:W-:-:S04]  /*0410*/  VIADD R7, R25, 0x1400 ;  /* 0x0000140019077836 */ /* 0x000fc80000000000 */
[----:B------:R-:W-:-:S03]  /*0420*/  IMAD.WIDE.U32 R6, R7, 0x8, R22 ;  /* 0x0000000807067825 */ /* 0x000fc600078e0016 */
[----:B----4-:R-:W-:Y:S01]  /*0430*/  DADD R16, R18, R16 ;  /* 0x0000000012107229 */ /* 0x010fe20000000010 */
[----:B------:R-:W-:Y:S02]  /*0440*/  VIADD R19, R25, 0x1680 ;  /* 0x0000168019137836 */ /* 0x000fe40000000000 */
[----:B------:R-:W3:Y:S02]  /*0450*/  LDG.E.64 R6, desc[UR10][R6.64] ;  /* 0x0000000a06067981 */ /* 0x000ee4000c1e1b00 */
[----:B------:R-:W-:-:S03]  /*0460*/  IMAD.WIDE.U32 R18, R19, 0x8, R22 ;  /* 0x0000000813127825 */ /* 0x000fc600078e0016 */
[----:B------:R-:W-:Y:S01]  /*0470*/  DADD R14, R16, R14 ;  /* 0x00000000100e7229 */ /* 0x000fe2000000000e */
[----:B------:R-:W-:Y:S02]  /*0480*/  VIADD R17, R25, 0x1900 ;  /* 0x0000190019117836 */ /* 0x000fe40000000000 */
[----:B------:R-:W4:Y:S02]  /*0490*/  LDG.E.64 R18, desc[UR10][R18.64] ;  /* 0x0000000a12127981 */ /* 0x000f24000c1e1b00 */
        /* <DEDUP_REMOVED lines=12> */
[----:B------:R-:W-:-:S06]  /*0560*/  IMAD.WIDE.U32 R10, R11, 0x8, R22 ;  /* 0x000000080b0a7825 */ /* 0x000fcc00078e0016 */
[----:B------:R-:W4:Y:S01]  /*0570*/  LDG.E.64 R10, desc[UR10][R10.64] ;  /* 0x0000000a0a0a7981 */ /* 0x000f22000c1e1b00 */
[C---:B------:R-:W-:Y:S01]  /*0580*/  VIADD R27, R25.reuse, 0x2580 ;  /* 0x00002580191b7836 */ /* 0x040fe20000000000 */
[----:B--2---:R-:W-:Y:S01]  /*0590*/  DADD R20, R8, R20 ;  /* 0x0000000008147229 */ /* 0x004fe20000000014 */
[----:B------:R-:W-:-:S04]  /*05a0*/  VIADD R9, R25, 0x2300 ;  /* 0x0000230019097836 */ /* 0x000fc80000000000 */
[----:B------:R-:W-:-:S04]  /*05b0*/  IMAD.WIDE.U32 R8, R9, 0x8, R22 ;  /* 0x0000000809087825 */ /* 0x000fc800078e0016 */
[----:B------:R-:W-:Y:S02]  /*05c0*/  IMAD.WIDE.U32 R22, R27, 0x8, R22 ;  /* 0x000000081b167825 */ /* 0x000fe400078e0016 */
[----:B------:R-:W2:Y:S04]  /*05d0*/  LDG.E.64 R8, desc[UR10][R8.64] ;  /* 0x0000000a08087981 */ /* 0x000ea8000c1e1b00 */
[----:B------:R-:W2:Y:S01]  /*05e0*/  LDG.E.64 R22, desc[UR10][R22.64] ;  /* 0x0000000a16167981 */ /* 0x000ea2000c1e1b00 */
[----:B---3--:R-:W-:-:S08]  /*05f0*/  DADD R6, R20, R6 ;  /* 0x0000000014067229 */ /* 0x008fd00000000006 */
[----:B----4-:R-:W-:-:S08]  /*0600*/  DADD R6, R6, R18 ;  /* 0x0000000006067229 */ /* 0x010fd00000000012 */
[----:B------:R-:W-:-:S08]  /*0610*/  DADD R6, R6, R16 ;  /* 0x0000000006067229 */ /* 0x000fd00000000010 */
[----:B------:R-:W-:Y:S01]  /*0620*/  DADD R6, R6, R14 ;  /* 0x0000000006067229 */ /* 0x000fe2000000000e */
[----:B------:R-:W-:-:S07]  /*0630*/  VIADD R24, R24, 0x10 ;  /* 0x0000001018187836 */ /* 0x000fce0000000000 */
[----:B------:R-:W-:Y:S01]  /*0640*/  DADD R6, R6, R12 ;  /* 0x0000000006067229 */ /* 0x000fe2000000000c */
[----:B------:R-:W-:-:S07]  /*0650*/  ISETP.NE.AND P0, PT, R24, RZ, PT ;  /* 0x000000ff1800720c */ /* 0x000fce0003f05270 */
[----:B------:R-:W-:Y:S01]  /*0660*/  DADD R6, R6, R10 ;  /* 0x0000000006067229 */ /* 0x000fe2000000000a */
[----:B------:R-:W-:Y:S02]  /*0670*/  VIADD R2, R2, 0x2800 ;  /* 0x0000280002027836 */ /* 0x000fe40000000000 */
[----:B------:R-:W-:-:S05]  /*0680*/  VIADD R25, R25, 0x2800 ;  /* 0x0000280019197836 */ /* 0x000fca0000000000 */
[----:B--2---:R-:W-:-:S08]  /*0690*/  DADD R6, R6, R8 ;  /* 0x0000000006067229 */ /* 0x004fd00000000008 */
[----:B------:R-:W-:Y:S01]  /*06a0*/  DADD R20, R6, R22 ;  /* 0x0000000006147229 */ /* 0x000fe20000000016 */
[----:B------:R-:W-:Y:S10]  /*06b0*/  @P0 BRA `(.L_x_128) ;  /* 0xfffffff800ec0947 */ /* 0x000ff4000383ffff */
[----:B------:R-:W-:Y:S05]  /*06c0*/  BSYNC.RECONVERGENT B3 ;  /* 0x0000000000037941 */ /* 0x000fea0003800200 */
.L_x_127:
[----:B------:R-:W-:-:S07]  /*06d0*/  VIADD R19, R2, 0xffffec00 ;  /* 0xffffec0002137836 */ /* 0x000fce0000000000 */
.L_x_126:
[----:B------:R-:W-:Y:S05]  /*06e0*/  BSYNC.RECONVERGENT B2 ;  /* 0x0000000000027941 */ /* 0x000fea0003800200 */
.L_x_125:
[----:B------:R-:W-:-:S13]  /*06f0*/  ISETP.NE.AND P0, PT, R5, RZ, PT ;  /* 0x000000ff0500720c */ /* 0x000fda0003f05270 */
[----:B------:R-:W-:Y:S05]  /*0700*/  @!P0 BRA `(.L_x_124) ;  /* 0x0000000400308947 */ /* 0x000fea0003800000 */
[----:B------:R-:W-:Y:S01]  /*0710*/  ISETP.GE.U32.AND P0, PT, R5, 0x8, PT ;  /* 0x000000080500780c */ /* 0x000fe20003f06070 */
[----:B------:R-:W-:Y:S01]  /*0720*/  BSSY.RECONVERGENT B2, `(.L_x_129) ;  /* 0x0000026000027945 */ /* 0x000fe20003800200 */
[----:B------:R-:W-:-:S04]  /*0730*/  LOP3.LUT R2, R4, 0x7, RZ, 0xc0, !PT ;  /* 0x0000000704027812 */ /* 0x000fc800078ec0ff */
[----:B------:R-:W-:-:S07]  /*0740*/  ISETP.NE.AND P1, PT, R2, RZ, PT ;  /* 0x000000ff0200720c */ /* 0x000fce0003f25270 */
[----:B------:R-:W-:Y:S06]  /*0750*/  @!P0 BRA `(.L_x_130) ;  /* 0x0000000000888947 */ /* 0x000fec0003800000 */
[----:B------:R-:W0:Y:S01]  /*0760*/  LDC.64 R22, c[0x0][0x380] ;  /* 0x0000e000ff167b82 */ /* 0x000e220000000a00 */
[----:B------:R-:W-:-:S04]  /*0770*/  VIADD R5, R19, UR4 ;  /* 0x0000000413057c36 */ /* 0x000fc80008000000 */
[C---:B------:R-:W-:Y:S02]  /*0780*/  VIADD R15, R5.reuse, 0x280 ;  /* 0x00000280050f7836 */ /* 0x040fe40000000000 */
[C---:B------:R-:W-:Y:S02]  /*0790*/  VIADD R13, R5.reuse, 0x500 ;  /* 0x00000500050d7836 */ /* 0x040fe40000000000 */
[----:B0-----:R-:W-:-:S04]  /*07a0*/  IMAD.WIDE.U32 R16, R5, 0x8, R22 ;  /* 0x0000000805107825 */ /* 0x001fc800078e0016 */
[--C-:B------:R-:W-:Y:S02]  /*07b0*/  IMAD.WIDE.U32 R14, R15, 0x8, R22.reuse ;  /* 0x000000080f0e7825 */ /* 0x100fe400078e0016 */
[----:B------:R-:W2:Y:S02]  /*07c0*/  LDG.E.64 R16, desc[UR10][R16.64] ;  /* 0x0000000a10107981 */ /* 0x000ea4000c1e1b00 */
[----:B------:R-:W-:Y:S02]  /*07d0*/  IMAD.WIDE.U32 R12, R13, 0x8, R22 ;  /* 0x000000080d0c7825 */ /* 0x000fe400078e0016 */
[----:B------:R-:W3:Y:S02]  /*07e0*/  LDG.E.64 R14, desc[UR10][R14.64] ;  /* 0x0000000a0e0e7981 */ /* 0x000ee4000c1e1b00 */
[C---:B------:R-:W-:Y:S02]  /*07f0*/  VIADD R11, R5.reuse, 0x780 ;  /* 0x00000780050b7836 */ /* 0x040fe40000000000 */
[----:B------:R-:W4:Y:S01]  /*0800*/  LDG.E.64 R12, desc[UR10][R12.64] ;  /* 0x0000000a0c0c7981 */ /* 0x000f22000c1e1b00 */
[----:B------:R-:W-:-:S02]  /*0810*/  VIADD R9, R5, 0xa00 ;  /* 0x00000a0005097836 */ /* 0x000fc40000000000 */
[----:B------:R-:W-:-:S04]  /*0820*/  IMAD.WIDE.U32 R10, R11, 0x8, R22 ;  /* 0x000000080b0a7825 */ /* 0x000fc800078e0016 */
[--C-:B------:R-:W-:Y:S02]  /*0830*/  IMAD.WIDE.U32 R8, R9, 0x8, R22.reuse ;  /* 0x0000000809087825 */ /* 0x100fe400078e0016 */
[----:B------:R-:W4:Y:S02]  /*0840*/  LDG.E.64 R10, desc[UR10][R10.64] ;  /* 0x0000000a0a0a7981 */ /* 0x000f24000c1e1b00 */
[C---:B------:R-:W-:Y:S02]  /*0850*/  VIADD R7, R5.reuse, 0xc80 ;  /* 0x00000c8005077836 */ /* 0x040fe40000000000 */
[----:B------:R-:W4:Y:S01]  /*0860*/  LDG.E.64 R8, desc[UR10][R8.64] ;  /* 0x0000000a08087981 */ /* 0x000f22000c1e1b00 */
[----:B------:R-:W-:Y:S02]  /*0870*/  VIADD R25, R5, 0xf00 ;  /* 0x00000f0005197836 */ /* 0x000fe40000000000 */
[----:B------:R-:W-:-:S04]  /*0880*/  IMAD.WIDE.U32 R6, R7, 0x8, R22 ;  /* 0x0000000807067825 */ /* 0x000fc800078e0016 */
[--C-:B------:R-:W-:Y:S02]  /*0890*/  IMAD.WIDE.U32 R24, R25, 0x8, R22.reuse ;  /* 0x0000000819187825 */ /* 0x100fe400078e0016 */
[----:B------:R-:W4:Y:S02]  /*08a0*/  LDG.E.64 R6, desc[UR10][R6.64] ;  /* 0x0000000a06067981 */ /* 0x000f24000c1e1b00 */
[----:B------:R-:W-:Y:S02]  /*08b0*/  VIADD R5, R5, 0x1180 ;  /* 0x0000118005057836 */ /* 0x000fe40000000000 */
[----:B------:R-:W4:Y:S02]  /*08c0*/  LDG.E.64 R24, desc[UR10][R24.64] ;  /* 0x0000000a18187981 */ /* 0x000f24000c1e1b00 */
[----:B------:R-:W-:-:S06]  /*08d0*/  IMAD.WIDE.U32 R22, R5, 0x8, R22 ;  /* 0x0000000805167825 */ /* 0x000fcc00078e0016 */
        /* <DEDUP_REMOVED lines=10> */
.L_x_130:
[----:B------:R-:W-:Y:S05]  /*0980*/  BSYNC.RECONVERGENT B2 ;  /* 0x0000000000027941 */ /* 0x000fea0003800200 */
.L_x_129:
        /* <DEDUP_REMOVED lines=13> */
[--C-:B------:R-:W-:Y:S02]  /*0a60*/  IMAD.WIDE.U32 R12, R13, 0x8, R8.reuse ;  /* 0x000000080d0c7825 */ /* 0x100fe400078e0008 */
[----:B------:R-:W3:Y:S02]  /*0a70*/  LDG.E.64 R10, desc[UR10][R10.64] ;  /* 0x0000000a0a0a7981 */ /* 0x000ee4000c1e1b00 */
        /* <DEDUP_REMOVED lines=8> */
[----:B------:R-:W-:-:S11]  /*0b00*/  DADD R20, R20, R8 ;  /* 0x0000000014147229 */ /* 0x000fd60000000008 */
.L_x_132:
[----:B------:R-:W-:Y:S05]  /*0b10*/  BSYNC.RECONVERGENT B2 ;  /* 0x0000000000027941 */ /* 0x000fea0003800200 */
.L_x_131:
[----:B------:R-:W-:Y:S05]  /*0b20*/  @!P1 BRA `(.L_x_124) ;  /* 0x0000000000289947 */ /* 0x000fea0003800000 */
[----:B------:R-:W0:Y:S01]  /*0b30*/  LDC.64 R6, c[0x0][0x380] ;  /* 0x0000e000ff067b82 */ /* 0x000e220000000a00 */
[----:B------:R-:W-:Y:S02]  /*0b40*/  VIADD R9, R19, UR4 ;  /* 0x0000000413097c36 */ /* 0x000fe40008000000 */
[----:B------:R-:W-:-:S07]  /*0b50*/  IMAD.MOV R2, RZ, RZ, -R4 ;  /* 0x000000ffff027224 */ /* 0x000fce00078e0a04 */
.L_x_133:
[----:B0-----:R-:W-:-:S06]  /*0b60*/  IMAD.WIDE.U32 R4, R9, 0x8, R6 ;  /* 0x0000000809047825 */ /* 0x001fcc00078e0006 */
[----:B------:R-:W2:Y:S01]  /*0b70*/  LDG.E.64 R4, desc[UR10][R4.64] ;  /* 0x0000000a04047981 */ /* 0x000ea2000c1e1b00 */
[----:B------:R-:W-:Y:S02]  /*0b80*/  VIADD R2, R2, 0x1 ;  /* 0x0000000102027836 */ /* 0x000fe40000000000 */
[----:B------:R-:W-:-:S03]  /*0b90*/  VIADD R9, R9, 0x280 ;  /* 0x0000028009097836 */ /* 0x000fc60000000000 */
[----:B------:R-:W-:Y:S01]  /*0ba0*/  ISETP.NE.AND P0, PT, R2, RZ, PT ;  /* 0x000000ff0200720c */ /* 0x000fe20003f05270 */
[----:B--2--5:R-:W-:-:S12]  /*0bb0*/  DADD R20, R4, R20 ;  /* 0x0000000004147229 */ /* 0x024fd80000000014 */
[----:B------:R-:W-:Y:S05]  /*0bc0*/  @P0 BRA `(.L_x_133) ;  /* 0xfffffffc00e40947 */ /* 0x000fea000383ffff */
.L_x_124:
[----:B------:R-:W-:Y:S05]  /*0bd0*/  BSYNC.RECONVERGENT B1 ;  /* 0x0000000000017941 */ /* 0x000fea0003800200 */
.L_x_123:
[----:B------:R-:W-:-:S13]  /*0be0*/  ISETP.GE.U32.AND P0, PT, R0, 0x280, PT ;  /* 0x000002800000780c */ /* 0x000fda0003f06070 */
        /* <DEDUP_REMOVED lines=50> */
[----:B------:R-:W1:Y:S05]  /*0f10*/  LDS.128 R4, [UR4+0x50] ;  /* 0x00005004ff047984 */ /* 0x000e6a0008000c00 */
[----:B------:R-:W-:-:S08]  /*0f20*/  DADD R16, R16, R18 ;  /* 0x0000000010107229 */ /* 0x000fd00000000012 */
[----:B--2---:R-:W-:-:S08]  /*0f30*/  DADD R12, R16, R12 ;  /* 0x00000000100c7229 */ /* 0x004fd0000000000c */
[----:B------:R-:W-:Y:S02]  /*0f40*/  DADD R2, R12, R14 ;  /* 0x000000000c027229 */ /* 0x000fe4000000000e */
[----:B------:R-:W2:Y:S06]  /*0f50*/  LDS.128 R12, [UR4+0x60] ;  /* 0x00006004ff0c7984 */ /* 0x000eac0008000c00 */
[----:B0-----:R-:W-:-:S08]  /*0f60*/  DADD R2, R2, R8 ;  /* 0x0000000002027229 */ /* 0x001fd00000000008 */
[----:B------:R-:W-:Y:S01]  /*0f70*/  DADD R2, R2, R10 ;  /* 0x0000000002027229 */ /* 0x000fe2000000000a */
[----:B------:R-:W0:Y:S07]  /*0f80*/  LDS.128 R8, [UR4+0x70] ;  /* 0x00007004ff087984 */ /* 0x000e2e0008000c00 */
        /* <DEDUP_REMOVED lines=16> */
[----:B-1----:R-:W-:Y:S01]  /*1090*/  DADD R4, R2, R4 ;  /* 0x0000000002047229 */ /* 0x002fe20000000004 */
[----:B------:R-:W-:Y:S10]  /*10a0*/  BRA `(.L_x_135) ;  /* 0x0000001c00307947 */ /* 0x000ff40003800000 */
.L_x_134:
[----:B------:R-:W-:-:S04]  /*10b0*/  LOP3.LUT R2, R3, 0x3e0, RZ, 0xc0, !PT ;  /* 0x000003e003027812 */ /* 0x000fc800078ec0ff */
[----:B------:R-:W-:Y:S01]  /*10c0*/  LOP3.LUT R7, RZ, R2, RZ, 0x33, !PT ;  /* 0x00000002ff077212 */ /* 0x000fe200078e33ff */
[----:B------:R-:W-:Y:S02]  /*10d0*/  VIADD R5, R2, 0x20 ;  /* 0x0000002002057836 */ /* 0x000fe40000000000 */
[----:B------:R-:W0:Y:S02]  /*10e0*/  S2R R2, SR_LANEID ;  /* 0x0000000000027919 */ /* 0x000e240000000000 */
[----:B------:R-:W-:Y:S01]  /*10f0*/  IMAD.IADD R7, R0, 0x1, R7 ;  /* 0x0000000100077824 */ /* 0x000fe200078e0207 */
[----:B------:R-:W-:-:S04]  /*1100*/  ISETP.GT.U32.AND P0, PT, R5, R0, PT ;  /* 0x000000000500720c */ /* 0x000fc80003f04070 */
[----:B------:R-:W-:-:S05]  /*1110*/  SEL R7, R7, 0x1f, P0 ;  /* 0x0000001f07077807 */ /* 0x000fca0000000000 */
[----:B-----5:R-:W-:Y:S04]  /*1120*/  SHFL.DOWN PT, R4, R20, 0x1, R7 ;  /* 0x0820000014047989 */ /* 0x020fe800000e0007 */
[----:B------:R-:W1:Y:S01]  /*1130*/  SHFL.DOWN PT, R5, R21, 0x1, R7 ;  /* 0x0820000015057989 */ /* 0x000e6200000e0007 */
[C---:B0-----:R-:W-:Y:S01]  /*1140*/  ISETP.GE.AND P0, PT, R2.reuse, R7, PT ;  /* 0x000000070200720c */ /* 0x041fe20003f06270 */
[----:B------:R-:W-:Y:S01]  /*1150*/  VIADD R6, R2, 0x2 ;  /* 0x0000000202067836 */ /* 0x000fe20000000000 */
[----:B-1----:R-:W-:-:S10]  /*1160*/  DADD R4, R4, R20 ;  /* 0x0000000004047229 */ /* 0x002fd40000000014 */
        /* <DEDUP_REMOVED lines=11> */
[----:B------:R-:W-:-:S03]  /*1220*/  VIADD R6, R2, 0x8 ;  /* 0x0000000802067836 */ /* 0x000fc60000000000 */
[----:B------:R-:W0:Y:S02]  /*1230*/  SHFL.DOWN PT, R5, R11, 0x4, R7 ;  /* 0x088000000b057989 */ /* 0x000e2400000e0007 */
[----:B------:R-:W-:Y:S01]  /*1240*/  ISETP.GT.AND P1, PT, R6, R7, PT ;  /* 0x000000070600720c */ /* 0x000fe20003f24270 */
[----:B0-----:R-:W-:-:S10]  /*1250*/  DADD R4, R4, R10 ;  /* 0x0000000004047229 */ /* 0x001fd4000000000a */
[----:B------:R-:W-:Y:S02]  /*1260*/  FSEL R8, R10, R4, P0 ;  /* 0x000000040a087208 */ /* 0x000fe40000000000 */
[----:B------:R-:W-:Y:S02]  /*1270*/  FSEL R9, R11, R5, P0 ;  /* 0x000000050b097208 */ /* 0x000fe40000000000 */
[C---:B------:R-:W-:Y:S01]  /*1280*/  ISETP.NE.AND P0, PT, R2.reuse, RZ, PT ;  /* 0x000000ff0200720c */ /* 0x040fe20003f05270 */
[----:B------:R-:W-:Y:S01]  /*1290*/  SHFL.DOWN PT, R4, R8, 0x8, R7 ;  /* 0x0900000008047989 */ /* 0x000fe200000e0007 */
[----:B------:R-:W-:-:S03]  /*12a0*/  VIADD R2, R2, 0x10 ;  /* 0x0000001002027836 */ /* 0x000fc60000000000 */
[----:B------:R-:W0:Y:S08]  /*12b0*/  SHFL.DOWN PT, R5, R9, 0x8, R7 ;  /* 0x0900000009057989 */ /* 0x000e3000000e0007 */
[----:B------:R-:W1:Y:S01]  /*12c0*/  @!P0 S2R R13, SR_CgaCtaId ;  /* 0x00000000000d8919 */ /* 0x000e620000008800 */
[----:B------:R-:W-:-:S04]  /*12d0*/  @!P0 SHF.R.U32.HI R6, RZ, 0x2, R3 ;  /* 0x00000002ff068819 */ /* 0x000fc80000011603 */
[----:B------:R-:W-:Y:S01]  /*12e0*/  @!P0 LOP3.LUT R6, R6, 0xf8, RZ, 0xc0, !PT ;  /* 0x000000f806068812 */ /* 0x000fe200078ec0ff */
        /* <DEDUP_REMOVED lines=18> */
[----:B------:R-:W-:Y:S01]  /*1410*/  ISETP.GT.U32.AND P1, PT, R0, 0x20, PT ;  /* 0x000000200000780c */ /* 0x000fe20003f24070 */
[----:B0-----:R-:W-:-:S09]  /*1420*/  ULEA UR4, UR5, UR4, 0x18 ;  /* 0x0000000405047291 */ /* 0x001fd2000f8ec0ff */
[----:B------:R-:W0:Y:S04]  /*1430*/  LDS.128 R12, [UR4+0x20] ;  /* 0x00002004ff0c7984 */ /* 0x000e280008000c00 */
[----:B------:R-:W1:Y:S01]  /*1440*/  LDS.128 R8, [UR4+0x30] ;  /* 0x00003004ff087984 */ /* 0x000e620008000c00 */
[----:B0-----:R-:W-:-:S10]  /*1450*/  DADD R12, R4, R12 ;  /* 0x00000000040c7229 */ /* 0x001fd4000000000c */
[----:B------:R-:W-:Y:S02]  /*1460*/  FSEL R2, R12, R4, P1 ;  /* 0x000000040c027208 */ /* 0x000fe40000800000 */
[----:B------:R-:W-:Y:S02]  /*1470*/  FSEL R3, R13, R5, P1 ;  /* 0x000000050d037208 */ /* 0x000fe40000800000 */
[----:B------:R-:W-:Y:S01]  /*1480*/  ISETP.GT.U32.AND P1, PT, R0, 0x40, PT ;  /* 0x000000400000780c */ /* 0x000fe20003f24070 */
[----:B------:R-:W0:Y:S03]  /*1490*/  LDS.128 R4, [UR4+0x40] ;  /* 0x00004004ff047984 */ /* 0x000e260008000c00 */
[----:B------:R-:W-:-:S10]  /*14a0*/  DADD R14, R2, R14 ;  /* 0x00000000020e7229 */ /* 0x000fd4000000000e */
[----:B------:R-:W-:Y:S02]  /*14b0*/  FSEL R2, R14, R2, P1 ;  /* 0x000000020e027208 */ /* 0x000fe40000800000 */
[----:B------:R-:W-:Y:S02]  /*14c0*/  FSEL R3, R15, R3, P1 ;  /* 0x000000030f037208 */ /* 0x000fe40000800000 */
[----:B------:R-:W-:-:S04]  /*14d0*/  ISETP.GT.U32.AND P1, PT, R0, 0x60, PT ;  /* 0x000000600000780c */ /* 0x000fc80003f24070 */
[----:B-1----:R-:W-:-:S10]  /*14e0*/  DADD R8, R8, R2 ;  /* 0x0000000008087229 */ /* 0x002fd40000000002 */
[----:B------:R-:W-:Y:S02]  /*14f0*/  FSEL R2, R8, R2, P1 ;  /* 0x0000000208027208 */ /* 0x000fe40000800000 */
[----:B------:R-:W-:Y:S02]  /*1500*/  FSEL R3, R9, R3, P1 ;  /* 0x0000000309037208 */ /* 0x000fe40000800000 */
[----:B------:R-:W-:-:S04]  /*1510*/  ISETP.GT.U32.AND P1, PT, R0, 0x80, PT ;  /* 0x000000800000780c */ /* 0x000fc80003f24070 */
[----:B------:R-:W-:-:S10]  /*1520*/  DADD R10, R2, R10 ;  /* 0x00000000020a7229 */ /* 0x000fd4000000000a */
[----:B------:R-:W-:Y:S02]  /*1530*/  FSEL R2, R10, R2, P1 ;  /* 0x000000020a027208 */ /* 0x000fe40000800000 */
[----:B------:R-:W-:Y:S02]  /*1540*/  FSEL R3, R11, R3, P1 ;  /* 0x000000030b037208 */ /* 0x000fe40000800000 */
[----:B------:R-:W1:Y:S01]  /*1550*/  LDS.128 R8, [UR4+0x50] ;  /* 0x00005004ff087984 */ /* 0x000e620008000c00 */
[----:B------:R-:W-:-:S03]  /*1560*/  ISETP.GT.U32.AND P1, PT, R0, 0xa0, PT ;  /* 0x000000a00000780c */ /* 0x000fc60003f24070 */
[----:B0-----:R-:W-:-:S10]  /*1570*/  DADD R4, R4, R2 ;  /* 0x0000000004047229 */ /* 0x001fd40000000002 */
[----:B------:R-:W-:Y:S02]  /*1580*/  FSEL R2, R4, R2, P1 ;  /* 0x0000000204027208 */ /* 0x000fe40000800000 */
[----:B------:R-:W-:Y:S02]  /*1590*/  FSEL R3, R5, R3, P1 ;  /* 0x0000000305037208 */ /* 0x000fe40000800000 */
[----:B------:R-:W-:-:S04]  /*15a0*/  ISETP.GT.U32.AND P1, PT, R0, 0xc0, PT ;  /* 0x000000c00000780c */ /* 0x000fc80003f24070 */
[----:B------:R-:W-:-:S10]  /*15b0*/  DADD R6, R2, R6 ;  /* 0x0000000002067229 */ /* 0x000fd40000000006 */
[----:B------:R-:W-:Y:S02]  /*15c0*/  FSEL R2, R6, R2, P1 ;  /* 0x0000000206027208 */ /* 0x000fe40000800000 */
[----:B------:R-:W-:Y:S02]  /*15d0*/  FSEL R3, R7, R3, P1 ;  /* 0x0000000307037208 */ /* 0x000fe40000800000 */
[----:B------:R-:W0:Y:S01]  /*15e0*/  LDS.128 R4, [UR4+0x60] ;  /* 0x00006004ff047984 */ /* 0x000e220008000c00 */
[----:B------:R-:W-:-:S03]  /*15f0*/  ISETP.GT.U32.AND P1, PT, R0, 0xe0, PT ;  /* 0x000000e00000780c */ /* 0x000fc60003f24070 */
        /* <DEDUP_REMOVED lines=43> */
[----:B------:R-:W1:Y:S01]  /*18b0*/  LDS.64 R2, [UR4+0xb0] ;  /* 0x0000b004ff027984 */ /* 0x000e620008000a00 */
        /* <DEDUP_REMOVED lines=8> */
[----:B------:R-:W-:-:S04]  /*1940*/  ISETP.GT.U32.AND P1, PT, R0, 0x260, PT ;  /* 0x000002600000780c */ /* 0x000fc80003f24070 */
[----:B-1----:R-:W-:-:S10]  /*1950*/  DADD R2, R2, R4 ;  /* 0x0000000002027229 */ /* 0x002fd40000000004 */
[----:B------:R-:W-:Y:S02]  /*1960*/  FSEL R4, R2, R4, P1 ;  /* 0x0000000402047208 */ /* 0x000fe40000800000 */
[----:B------:R-:W-:Y:S01]  /*1970*/  FSEL R5, R3, R5, P1 ;  /* 0x0000000503057208 */ /* 0x000fe20000800000 */
[----:B------:R-:W-:Y:S06]  /*1980*/  BRA `(.L_x_135) ;  /* 0x0000001000f87947 */ /* 0x000fec0003800000 */
.L_x_120:
[----:B------:R-:W0:Y:S01]  /*1990*/  S2R R5, SR_TID.X ;  /* 0x0000000000057919 */ /* 0x000e220000002100 */
[----:B------:R-:W1:Y:S02]  /*19a0*/  LDCU.64 UR6, c[0x0][0x380] ;  /* 0x00007000ff0677ac */ /* 0x000e640008000a00 */
[----:B-1----:R-:W-:Y:S02]  /*19b0*/  IMAD.U32 R6, RZ, RZ, UR6 ;  /* 0x00000006ff067e24 */ /* 0x002fe4000f8e00ff */
[----:B------:R-:W-:Y:S01]  /*19c0*/  IMAD.U32 R7, RZ, RZ, UR7 ;  /* 0x00000007ff077e24 */ /* 0x000fe2000f8e00ff */
[----:B0-----:R-:W-:-:S05]  /*19d0*/  IADD3 R21, PT, PT, R5, UR4, RZ ;  /* 0x0000000405157c10 */ /* 0x001fca000fffe0ff */
[----:B------:R-:W-:-:S05]  /*19e0*/  IMAD.WIDE.U32 R20, R21, 0x8, R6 ;  /* 0x0000000815147825 */ /* 0x000fca00078e0006 */
[----:B------:R-:W2:Y:S04]  /*19f0*/  LDG.E.64 R14, desc[UR10][R20.64] ;  /* 0x0000000a140e7981 */ /* 0x000ea8000c1e1b00 */
[----:B------:R-:W2:Y:S04]  /*1a00*/  LDG.E.64 R16, desc[UR10][R20.64+0x1400] ;  /* 0x0014000a14107981 */ /* 0x000ea8000c1e1b00 */
[----:B------:R-:W3:Y:S04]  /*1a10*/  LDG.E.64 R18, desc[UR10][R20.64+0x2800] ;  /* 0x0028000a14127981 */ /* 0x000ee8000c1e1b00 */
[----:B------:R-:W4:Y:S04]  /*1a20*/  LDG.E.64 R12, desc[UR10][R20.64+0x3c00] ;  /* 0x003c000a140c7981 */ /* 0x000f28000c1e1b00 */
[----:B------:R-:W5:Y:S04]  /*1a30*/  LDG.E.64 R10, desc[UR10][R20.64+0x5000] ;  /* 0x0050000a140a7981 */ /* 0x000f68000c1e1b00 */
[----:B------:R-:W5:Y:S04]  /*1a40*/  LDG.E.64 R8, desc[UR10][R20.64+0x6400] ;  /* 0x0064000a14087981 */ /* 0x000f68000c1e1b00 */
[----:B------:R-:W5:Y:S04]  /*1a50*/  LDG.E.64 R2, desc[UR10][R20.64+0x7800] ;  /* 0x0078000a14027981 */ /* 0x000f68000c1e1b00 */
[----:B------:R-:W5:Y:S01]  /*1a60*/  LDG.E.64 R28, desc[UR10][R20.64+0x8c00] ;  /* 0x008c000a141c7981 */ /* 0x000f62000c1e1b00 */
[----:B------:R-:W-:Y:S01]  /*1a70*/  ISETP.GE.U32.AND P0, PT, R0, UR8, PT ;  /* 0x0000000800007c0c */ /* 0x000fe2000bf06070 */
[----:B--2---:R-:W-:-:S08]  /*1a80*/  DADD R14, R14, R16 ;  /* 0x000000000e0e7229 */ /* 0x004fd00000000010 */
[----:B---3--:R-:W-:-:S08]  /*1a90*/  DADD R14, R18, R14 ;  /* 0x00000000120e7229 */ /* 0x008fd0000000000e */
[----:B----4-:R-:W-:-:S08]  /*1aa0*/  DADD R12, R12, R14 ;  /* 0x000000000c0c7229 */ /* 0x010fd0000000000e */
[----:B-----5:R-:W-:-:S08]  /*1ab0*/  DADD R10, R10, R12 ;  /* 0x000000000a0a7229 */ /* 0x020fd0000000000c */
[----:B------:R-:W-:-:S08]  /*1ac0*/  DADD R8, R8, R10 ;  /* 0x0000000008087229 */ /* 0x000fd0000000000a */
[----:B------:R-:W-:-:S08]  /*1ad0*/  DADD R2, R2, R8 ;  /* 0x0000000002027229 */ /* 0x000fd00000000008 */
[----:B------:R-:W-:Y:S01]  /*1ae0*/  DADD R28, R28, R2 ;  /* 0x000000001c1c7229 */ /* 0x000fe20000000002 */
[----:B------:R-:W-:Y:S10]  /*1af0*/  @!P0 BRA `(.L_x_136) ;  /* 0x0000000c00708947 */ /* 0x000ff40003800000 */
[----:B------:R-:W-:Y:S01]  /*1b00*/  UIMAD UR12, UR13, 0x1400, UR4 ;  /* 0x000014000d0c78a4 */ /* 0x000fe2000f8e0204 */
[----:B------:R-:W-:Y:S01]  /*1b10*/  VIADD R0, R4, 0xffffec00 ;  /* 0xffffec0004007836 */ /* 0x000fe20000000000 */
[----:B------:R-:W-:Y:S01]  /*1b20*/  UIADD3 UR5, UPT, UPT, UR9, UR13, URZ ;  /* 0x0000000d09057290 */ /* 0x000fe2000fffe0ff */
[----:B------:R-:W-:-:S03]  /*1b30*/  LOP3.LUT R3, RZ, R5, RZ, 0x33, !PT ;  /* 0x00000005ff037212 */ /* 0x000fc600078e33ff */
[----:B------:R-:W-:Y:S01]  /*1b40*/  ISETP.LT.U32.AND P0, PT, R0, UR12, PT ;  /* 0x0000000c00007c0c */ /* 0x000fe2000bf01070 */
[----:B------:R-:W-:Y:S01]  /*1b50*/  UIMAD UR5, UR5, 0x1400, URZ ;  /* 0x00001400050578a4 */ /* 0x000fe2000f8e02ff */
[----:B------:R-:W-:-:S05]  /*1b60*/  IADD3 R3, PT, PT, R4, -UR8, R3 ;  /* 0x8000000804037c10 */ /* 0x000fca000fffe003 */
[----:B------:R-:W-:Y:S01]  /*1b70*/  IMAD.U32 R8, RZ, RZ, UR5 ;  /* 0x00000005ff087e24 */ /* 0x000fe2000f8e00ff */
[----:B------:R-:W-:Y:S01]  /*1b80*/  UMOV UR6, UR5 ;  /* 0x0000000500067c82 */ /* 0x000fe20008000000 */
[----:B------:R-:W-:Y:S01]  /*1b90*/  VIADD R2, R3, -UR4 ;  /* 0x8000000403027c36 */ /* 0x000fe20008000000 */
[----:B------:R-:W-:Y:S02]  /*1ba0*/  UMOV UR4, URZ ;  /* 0x000000ff00047c82 */ /* 0x000fe40008000000 */
[----:B------:R-:W-:Y:S01]  /*1bb0*/  IADD3 R5, PT, PT, R8, 0x1400, R5 ;  /* 0x0000140008057810 */ /* 0x000fe20007ffe005 */
[----:B------:R-:W-:Y:S06]  /*1bc0*/  @P0 BRA `(.L_x_137) ;  /* 0x0000000000840947 */ /* 0x000fec0003800000 */
[----:B------:R-:W0:Y:S01]  /*1bd0*/  LDC R4, c[0x0][0x3a8] ;  /* 0x0000ea00ff047b82 */ /* 0x000e220000000800 */
[----:B------:R-:W1:Y:S07]  /*1be0*/  LDCU UR7, c[0x0][0x3ac] ;  /* 0x00007580ff0777ac */ /* 0x000e6e0008000800 */
[----:B------:R-:W2:Y:S02]  /*1bf0*/  LDC.64 R6, c[0x0][0x380] ;  /* 0x0000e000ff067b82 */ /* 0x000ea40000000a00 */
.L_x_138:
[----:B------:R-:W3:Y:S02]  /*1c00*/  S2R R25, SR_TID.X ;  /* 0x0000000000197919 */ /* 0x000ee40000002100 */
[----:B---3--:R-:W-:-:S04]  /*1c10*/  VIADD R25, R25, UR12 ;  /* 0x0000000c19197c36 */ /* 0x008fc80008000000 */
[----:B--2---:R-:W-:-:S05]  /*1c20*/  IMAD.WIDE.U32 R24, R25, 0x8, R6 ;  /* 0x0000000819187825 */ /* 0x004fca00078e0006 */
        /* <DEDUP_REMOVED lines=8> */
[----:B0-----:R-:W-:-:S05]  /*1cb0*/  VIADD R3, R4, -UR12 ;  /* 0x8000000c04037c36 */ /* 0x001fca0008000000 */
[----:B------:R-:W-:Y:S01]  /*1cc0*/  ISETP.GE.U32.AND P0, PT, R3, UR8, PT ;  /* 0x0000000803007c0c */ /* 0x000fe2000bf06070 */
        /* <DEDUP_REMOVED lines=8> */
[----:B------:R-:W-:Y:S10]  /*1d50*/  @!P0 BRA `(.L_x_136) ;  /* 0x0000000800d88947 */ /* 0x000ff40003800000 */
[----:B-1----:R-:W-:Y:S01]  /*1d60*/  UMOV UR13, UR7 ;  /* 0x00000007000d7c82 */ /* 0x002fe20008000000 */
[----:B------:R-:W-:Y:S01]  /*1d70*/  UIADD3 UR4, UPT, UPT, UR4, 0x1, URZ ;  /* 0x0000000104047890 */ /* 0x000fe2000fffe0ff */
[----:B------:R-:W-:Y:S01]  /*1d80*/  VIADD R2, R2, -UR8 ;  /* 0x8000000802027c36 */ /* 0x000fe20008000000 */
[----:B------:R-:W-:Y:S01]  /*1d90*/  UIMAD UR12, UR13, 0x1400, UR12 ;  /* 0x000014000d0c78a4 */ /* 0x000fe2000f8e020c */
[----:B------:R-:W-:Y:S01]  /*1da0*/  VIADD R5, R5, UR8 ;  /* 0x0000000805057c36 */ /* 0x000fe20008000000 */
[----:B------:R-:W-:-:S04]  /*1db0*/  UIADD3 UR6, UPT, UPT, UR8, UR6, URZ ;  /* 0x0000000608067290 */ /* 0x000fc8000fffe0ff */
[----:B------:R-:W-:-:S13]  /*1dc0*/  ISETP.LT.U32.AND P0, PT, R0, UR12, PT ;  /* 0x0000000c00007c0c */ /* 0x000fda000bf01070 */
[----:B------:R-:W-:Y:S05]  /*1dd0*/  @!P0 BRA `(.L_x_138) ;  /* 0xfffffffc00888947 */ /* 0x000fea000383ffff */
.L_x_137:
[----:B------:R-:W0:Y:S01]  /*1de0*/  S2R R9, SR_TID.X ;  /* 0x0000000000097919 */ /* 0x000e220000002100 */
[----:B------:R-:W-:Y:S01]  /*1df0*/  VIADD R0, R4, -UR12 ;  /* 0x8000000c04007c36 */ /* 0x000fe20008000000 */
[----:B------:R-:W-:Y:S04]  /*1e00*/  BSSY.RECONVERGENT B1, `(.L_x_136) ;  /* 0x00000ab000017945 */ /* 0x000fe80003800200 */
[----:B0-----:R-:W-:-:S04]  /*1e10*/  ISETP.GE.AND P0, PT, R9, R0, PT ;  /* 0x000000000900720c */ /* 0x001fc80003f06270 */
[----:B------:R-:W-:-:S13]  /*1e20*/  ISETP.LE.U32.OR P0, PT, R4, UR12, P0 ;  /* 0x0000000c04007c0c */ /* 0x000fda0008703470 */
[----:B------:R-:W-:Y:S05]  /*1e30*/  @P0 BRA `(.L_x_139) ;  /* 0x00000008009c0947 */ /* 0x000fea0003800000 */
[----:B------:R-:W-:Y:S01]  /*1e40*/  UIMAD UR7, UR4, UR13, URZ ;  /* 0x0000000d040772a4 */ /* 0x000fe2000f8e02ff */
[----:B------:R-:W-:Y:S01]  /*1e50*/  LOP3.LUT R3, RZ, R9, RZ, 0x33, !PT ;  /* 0x00000009ff037212 */ /* 0x000fe200078e33ff */
[----:B------:R-:W-:Y:S01]  /*1e60*/  BSSY.RECONVERGENT B2, `(.L_x_140) ;  /* 0x0000056000027945 */ /* 0x000fe20003800200 */
[----:B------:R-:W-:Y:S02]  /*1e70*/  IMAD.MOV.U32 R0, RZ, RZ, R9 ;  /* 0x000000ffff007224 */ /* 0x000fe400078e0009 */
[----:B------:R-:W-:Y:S01]  /*1e80*/  IADD3 R4, PT, PT, R4, -UR5, R3 ;  /* 0x8000000504047c10 */ /* 0x000fe2000fffe003 */
[----:B------:R-:W-:-:S04]  /*1e90*/  IMAD.U32 R3, RZ, RZ, UR7 ;  /* 0x00000007ff037e24 */ /* 0x000fc8000f8e00ff */
[----:B------:R-:W-:-:S04]  /*1ea0*/  IMAD R4, R3, -0x1400, R4 ;  /* 0xffffec0003047824 */ /* 0x000fc800078e0204 */
[C---:B------:R-:W-:Y:S01]  /*1eb0*/  IMAD.HI.U32 R3, R4.reuse, -0x33333333, RZ ;  /* 0xcccccccd04037827 */ /* 0x040fe200078e00ff */
[----:B------:R-:W-:-:S04]  /*1ec0*/  ISETP.GE.U32.AND P0, PT, R4, 0x2580, PT ;  /* 0x000025800400780c */ /* 0x000fc80003f06070 */
[----:B------:R-:W-:-:S04]  /*1ed0*/  LEA.HI R3, R3, 0x1, RZ, 0x17 ;  /* 0x0000000103037811 */ /* 0x000fc800078fb8ff */
[----:B------:R-:W-:-:S05]  /*1ee0*/  LOP3.LUT R4, R3, 0xf, RZ, 0xc0, !PT ;  /* 0x0000000f03047812 */ /* 0x000fca00078ec0ff */
[----:B------:R-:W-:Y:S05]  /*1ef0*/  @!P0 BRA `(.L_x_141) ;  /* 0x0000000400308947 */ /* 0x000fea0003800000 */
[----:B------:R-:W-:Y:S01]  /*1f00*/  IMAD.HI.U32 R0, R2, -0x33333333, RZ ;  /* 0xcccccccd02007827 */ /* 0x000fe200078e00ff */
[----:B------:R-:W-:Y:S04]  /*1f10*/  BSSY.RECONVERGENT B3, `(.L_x_142) ;  /* 0x0000049000037945 */ /* 0x000fe80003800200 */
[----:B------:R-:W-:-:S04]  /*1f20*/  LEA.HI R0, R0, 0x1, RZ, 0x17 ;  /* 0x0000000100007811 */ /* 0x000fc800078fb8ff */
[----:B------:R-:W-:Y:S02]  /*1f30*/  LOP3.LUT R26, R0, 0xfffff0, RZ, 0xc0, !PT ;  /* 0x00fffff0001a7812 */ /* 0x000fe400078ec0ff */
[----:B------:R-:W-:-:S03]  /*1f40*/  LOP3.LUT R0, R9, 0x1400, RZ, 0xfc, !PT ;  /* 0x0000140009007812 */ /* 0x000fc600078efcff */
[----:B------:R-:W-:-:S07]  /*1f50*/  IMAD.MOV R26, RZ, RZ, -R26 ;  /* 0x000000ffff1a7224 */ /* 0x000fce00078e0a1a */
.L_x_143:
[C---:B------:R-:W-:Y:S02]  /*1f60*/  VIADD R23, R5.reuse, 0xffffec00 ;  /* 0xffffec0005177836 */ /* 0x040fe40000000000 */
[----:B------:R-:W-:Y:S02]  /*1f70*/  VIADD R19, R5, 0xffffee80 ;  /* 0xffffee8005137836 */ /* 0x000fe40000000000 */
[----:B------:R-:W-:-:S04]  /*1f80*/  IMAD.WIDE.U32 R22, R23, 0x8, R6 ;  /* 0x0000000817167825 */ /* 0x000fc800078e0006 */
[--C-:B------:R-:W-:Y:S02]  /*1f90*/  IMAD.WIDE.U32 R18, R19, 0x8, R6.reuse ;  /* 0x0000000813127825 */ /* 0x100fe400078e0006 */
[----:B------:R-:W2:Y:S02]  /*1fa0*/  LDG.E.64 R22, desc[UR10][R22.64] ;  /* 0x0000000a16167981 */ /* 0x000ea4000c1e1b00 */
[C---:B------:R-:W-:Y:S02]  /*1fb0*/  VIADD R17, R5.reuse, 0xfffff100 ;  /* 0xfffff10005117836 */ /* 0x040fe40000000000 */
[----:B------:R-:W3:Y:S01]  /*1fc0*/  LDG.E.64 R18, desc[UR10][R18.64] ;  /* 0x0000000a12127981 */ /* 0x000ee2000c1e1b00 */
[----:B------:R-:W-:Y:S02]  /*1fd0*/  VIADD R15, R5, 0xfffff380 ;  /* 0xfffff380050f7836 */ /* 0x000fe40000000000 */
[----:B------:R-:W-:-:S04]  /*1fe0*/  IMAD.WIDE.U32 R16, R17, 0x8, R6 ;  /* 0x0000000811107825 */ /* 0x000fc800078e0006 */
[--C-:B------:R-:W-:Y:S02]  /*1ff0*/  IMAD.WIDE.U32 R14, R15, 0x8, R6.reuse ;  /* 0x000000080f0e7825 */ /* 0x100fe400078e0006 */
[----:B------:R-:W4:Y:S02]  /*2000*/  LDG.E.64 R16, desc[UR10][R16.64] ;  /* 0x0000000a10107981 */ /* 0x000f24000c1e1b00 */
[C---:B------:R-:W-:Y:S02]  /*2010*/  VIADD R13, R5.reuse, 0xfffff600 ;  /* 0xfffff600050d7836 */ /* 0x040fe40000000000 */
[----:B------:R-:W5:Y:S01]  /*2020*/  LDG.E.64 R14, desc[UR10][R14.64] ;  /* 0x0000000a0e0e7981 */ /* 0x000f62000c1e1b00 */
[----:B------:R-:W-:Y:S02]  /*2030*/  VIADD R11, R5, 0xfffff880 ;  /* 0xfffff880050b7836 */ /* 0x000fe40000000000 */
[----:B------:R-:W-:-:S04]  /*2040*/  IMAD.WIDE.U32 R12, R13, 0x8, R6 ;  /* 0x000000080d0c7825 */ /* 0x000fc800078e0006 */
[--C-:B------:R-:W-:Y:S02]  /*2050*/  IMAD.WIDE.U32 R10, R11, 0x8, R6.reuse ;  /* 0x000000080b0a7825 */ /* 0x100fe400078e0006 */
[----:B------:R-:W5:Y:S02]  /*2060*/  LDG.E.64 R12, desc[UR10][R12.64] ;  /* 0x0000000a0c0c7981 */ /* 0x000f64000c1e1b00 */
[C---:B------:R-:W-:Y:S02]  /*2070*/  VIADD R9, R5.reuse, 0xfffffb00 ;  /* 0xfffffb0005097836 */ /* 0x040fe40000000000 */
[----:B------:R-:W5:Y:S01]  /*2080*/  LDG.E.64 R10, desc[UR10][R10.64] ;  /* 0x0000000a0a0a7981 */ /* 0x000f62000c1e1b00 */
[----:B------:R-:W-:Y:S02]  /*2090*/  VIADD R21, R5, 0xfffffd80 ;  /* 0xfffffd8005157836 */ /* 0x000fe40000000000 */
[----:B------:R-:W-:-:S04]  /*20a0*/  IMAD.WIDE.U32 R8, R9, 0x8, R6 ;  /* 0x0000000809087825 */ /* 0x000fc800078e0006 */
[----:B------:R-:W-:Y:S02]  /*20b0*/  IMAD.WIDE.U32 R20, R21, 0x8, R6 ;  /* 0x0000000815147825 */ /* 0x000fe400078e0006 */
[----:B------:R-:W5:Y:S04]  /*20c0*/  LDG.E.64 R8, desc[UR10][R8.64] ;  /* 0x0000000a08087981 */ /* 0x000f68000c1e1b00 */
[----:B------:R-:W5:Y:S01]  /*20d0*/  LDG.E.64 R20, desc[UR10][R20.64] ;  /* 0x0000000a14147981 */ /* 0x000f62000c1e1b00 */
[----:B------:R-:W-:Y:S01]  /*20e0*/  VIADD R25, R5, 0x280 ;  /* 0x0000028005197836 */ /* 0x000fe20000000000 */
[----:B--2---:R-:W-:-:S08]  /*20f0*/  DADD R22, R22, R28 ;  /* 0x0000000016167229 */ /* 0x004fd0000000001c */
[----:B---3--:R-:W-:Y:S01]  /*2100*/  DADD R18, R22, R18 ;  /* 0x0000000016127229 */ /* 0x008fe20000000012 */
[----:B------:R-:W-:-:S06]  /*2110*/  IMAD.WIDE.U32 R22, R5, 0x8, R6 ;  /* 0x0000000805167825 */ /* 0x000fcc00078e0006 */
[----:B------:R-:W2:Y:S01]  /*2120*/  LDG.E.64 R22, desc[UR10][R22.64] ;  /* 0x0000000a16167981 */ /* 0x000ea2000c1e1b00 */
[----:B----4-:R-:W-:Y:S01]  /*2130*/  DADD R16, R18, R16 ;  /* 0x0000000012107229 */ /* 0x010fe20000000010 */
[----:B------:R-:W-:-:S04]  /*2140*/  IMAD.WIDE.U32 R18, R25, 0x8, R6 ;  /* 0x0000000819127825 */ /* 0x000fc800078e0006 */
[----:B------:R-:W-:Y:S02]  /*2150*/  VIADD R25, R5, 0x500 ;  /* 0x0000050005197836 */ /* 0x000fe40000000000 */
[----:B------:R-:W3:Y:S01]  /*2160*/  LDG.E.64 R18, desc[UR10][R18.64] ;  /* 0x0000000a12127981 */ /* 0x000ee2000c1e1b00 */
[----:B-----5:R-:W-:Y:S01]  /*2170*/  DADD R14, R16, R14 ;  /* 0x00000000100e7229 */ /* 0x020fe2000000000e */
[----:B------:R-:W-:-:S04]  /*2180*/  IMAD.WIDE.U32 R16, R25, 0x8, R6 ;  /* 0x0000000819107825 */ /* 0x000fc800078e0006 */
[----:B------:R-:W-:Y:S02]  /*2190*/  VIADD R25, R5, 0x780 ;  /* 0x0000078005197836 */ /* 0x000fe40000000000 */
[----:B------:R-:W4:Y:S01]  /*21a0*/  LDG.E.64 R16, desc[UR10][R16.64] ;  /* 0x0000000a10107981 */ /* 0x000f22000c1e1b00 */
[----:B------:R-:W-:Y:S01]  /*21b0*/  DADD R12, R14, R12 ;  /* 0x000000000e0c7229 */ /* 0x000fe2000000000c */
[----:B------:R-:W-:-:S04]  /*21c0*/  IMAD.WIDE.U32 R14, R25, 0x8, R6 ;  /* 0x00000008190e7825 */ /* 0x000fc800078e0006 */
[----:B------:R-:W-:Y:S02]  /*21d0*/  VIADD R25, R5, 0xa00 ;  /* 0x00000a0005197836 */ /* 0x000fe40000000000 */
[----:B------:R-:W5:Y:S01]  /*21e0*/  LDG.E.64 R14, desc[UR10][R14.64] ;  /* 0x0000000a0e0e7981 */ /* 0x000f62000c1e1b00 */
        /* <DEDUP_REMOVED lines=9> */
[----:B------:R-:W-:Y:S01]  /*2280*/  IMAD.WIDE.U32 R8, R25, 0x8, R6 ;  /* 0x0000000819087825 */ /* 0x000fe200078e0006 */
[----:B------:R-:W-:-:S05]  /*2290*/  IADD3 R25, PT, PT, R5, 0x1180, RZ ;  /* 0x0000118005197810 */ /* 0x000fca0007ffe0ff */
[----:B------:R-:W5:Y:S01]  /*22a0*/  LDG.E.64 R8, desc[UR10][R8.64] ;  /* 0x0000000a08087981 */ /* 0x000f62000c1e1b00 */
[----:B------:R-:W-:-:S06]  /*22b0*/  IMAD.WIDE.U32 R24, R25, 0x8, R6 ;  /* 0x0000000819187825 */ /* 0x000fcc00078e0006 */
[----:B------:R-:W5:Y:S01]  /*22c0*/  LDG.E.64 R24, desc[UR10][R24.64] ;  /* 0x0000000a18187981 */ /* 0x000f62000c1e1b00 */
[----:B------:R-:W-:Y:S02]  /*22d0*/  VIADD R26, R26, 0x10 ;  /* 0x000000101a1a7836 */ /* 0x000fe40000000000 */
[----:B------:R-:W-:Y:S02]  /*22e0*/  VIADD R0, R0, 0x2800 ;  /* 0x0000280000007836 */ /* 0x000fe40000000000 */
[----:B------:R-:W-:Y:S01]  /*22f0*/  VIADD R5, R5, 0x2800 ;  /* 0x0000280005057836 */ /* 0x000fe20000000000 */
[----:B------:R-:W-:Y:S01]  /*2300*/  ISETP.NE.AND P0, PT, R26, RZ, PT ;  /* 0x000000ff1a00720c */ /* 0x000fe20003f05270 */
        /* <DEDUP_REMOVED lines=9> */
[----:B------:R-:W-:Y:S05]  /*23a0*/  BSYNC.RECONVERGENT B3 ;  /* 0x0000000000037941 */ /* 0x000fea0003800200 */
.L_x_142:
[----:B------:R-:W-:-:S07]  /*23b0*/  VIADD R0, R0, 0xffffec00 ;  /* 0xffffec0000007836 */ /* 0x000fce0000000000 */
.L_x_141:
[----:B------:R-:W-:Y:S05]  /*23c0*/  BSYNC.RECONVERGENT B2 ;  /* 0x0000000000027941 */ /* 0x000fea0003800200 */
.L_x_140:
[----:B------:R-:W-:-:S13]  /*23d0*/  ISETP.NE.AND P0, PT, R4, RZ, PT ;  /* 0x000000ff0400720c */ /* 0x000fda0003f05270 */
[----:B------:R-:W-:Y:S05]  /*23e0*/  @!P0 BRA `(.L_x_139) ;  /* 0x0000000400308947 */ /* 0x000fea0003800000 */
[----:B------:R-:W-:Y:S01]  /*23f0*/  ISETP.GE.U32.AND P0, PT, R4, 0x8, PT ;  /* 0x000000080400780c */ /* 0x000fe20003f06070 */
[----:B------:R-:W-:Y:S01]  /*2400*/  BSSY.RECONVERGENT B2, `(.L_x_144) ;  /* 0x0000025000027945 */ /* 0x000fe20003800200 */
[----:B------:R-:W-:-:S04]  /*2410*/  LOP3.LUT R22, R3, 0x7, RZ, 0xc0, !PT ;  /* 0x0000000703167812 */ /* 0x000fc800078ec0ff */
[----:B------:R-:W-:-:S07]  /*2420*/  ISETP.NE.AND P1, PT, R22, RZ, PT ;  /* 0x000000ff1600720c */ /* 0x000fce0003f25270 */
[----:B------:R-:W-:Y:S06]  /*2430*/  @!P0 BRA `(.L_x_145) ;  /* 0x0000000000848947 */ /* 0x000fec0003800000 */
[----:B------:R-:W-:-:S04]  /*2440*/  VIADD R19, R0, UR12 ;  /* 0x0000000c00137c36 */ /* 0x000fc80008000000 */
[----:B------:R-:W-:-:S04]  /*2450*/  IMAD.WIDE.U32 R4, R19, 0x8, R6 ;  /* 0x0000000813047825 */ /* 0x000fc800078e0006 */
[C---:B------:R-:W-:Y:S02]  /*2460*/  VIADD R17, R19.reuse, 0x280 ;  /* 0x0000028013117836 */ /* 0x040fe40000000000 */
[----:B------:R-:W2:Y:S01]  /*2470*/  LDG.E.64 R4, desc[UR10][R4.64] ;  /* 0x0000000a04047981 */ /* 0x000ea2000c1e1b00 */
        /* <DEDUP_REMOVED lines=14> */
[--C-:B------:R-:W-:Y:S02]  /*2560*/  IMAD.WIDE.U32 R20, R21, 0x8, R6.reuse ;  /* 0x0000000815147825 */ /* 0x100fe400078e0006 */
[----:B------:R-:W5:Y:S02]  /*2570*/  LDG.E.64 R8, desc[UR10][R8.64] ;  /* 0x0000000a08087981 */ /* 0x000f64000c1e1b00 */
[----:B------:R-:W-:Y:S02]  /*2580*/  VIADD R19, R19, 0x1180 ;  /* 0x0000118013137836 */ /* 0x000fe40000000000 */
[----:B------:R-:W5:Y:S02]  /*2590*/  LDG.E.64 R20, desc[UR10][R20.64] ;  /* 0x0000000a14147981 */ /* 0x000f64000c1e1b00 */
[----:B------:R-:W-:-:S06]  /*25a0*/  IMAD.WIDE.U32 R18, R19, 0x8, R6 ;  /* 0x0000000813127825 */ /* 0x000fcc00078e0006 */
        /* <DEDUP_REMOVED lines=10> */
.L_x_145:
[----:B------:R-:W-:Y:S05]  /*2650*/  BSYNC.RECONVERGENT B2 ;  /* 0x0000000000027941 */ /* 0x000fea0003800200 */
.L_x_144:
[----:B------:R-:W-:Y:S05]  /*2660*/  @!P1 BRA `(.L_x_139) ;  /* 0x0000000000909947 */ /* 0x000fea0003800000 */
[----:B------:R-:W-:Y:S01]  /*2670*/  ISETP.GE.U32.AND P0, PT, R22, 0x4, PT ;  /* 0x000000041600780c */ /* 0x000fe20003f06070 */
[----:B------:R-:W-:Y:S01]  /*2680*/  BSSY.RECONVERGENT B2, `(.L_x_146) ;  /* 0x0000014000027945 */ /* 0x000fe20003800200 */
[----:B------:R-:W-:-:S11]  /*2690*/  LOP3.LUT P1, RZ, R3, 0x3, RZ, 0xc0, !PT ;  /* 0x0000000303ff7812 */ /* 0x000fd6000782c0ff */
[----:B------:R-:W-:Y:S05]  /*26a0*/  @!P0 BRA `(.L_x_147) ;  /* 0x0000000000448947 */ /* 0x000fea0003800000 */
        /* <DEDUP_REMOVED lines=8> */
[----:B------:R-:W-:Y:S02]  /*2730*/  VIADD R13, R3, 0x780 ;  /* 0x00000780030d7836 */ /* 0x000fe40000000000 */
[----:B------:R-:W4:Y:S02]  /*2740*/  LDG.E.64 R10, desc[UR10][R10.64] ;  /* 0x0000000a0a0a7981 */ /* 0x000f24000c1e1b00 */
[----:B------:R-:W-:-:S06]  /*2750*/  IMAD.WIDE.U32 R12, R13, 0x8, R6 ;  /* 0x000000080d0c7825 */ /* 0x000fcc00078e0006 */
[----:B------:R-:W5:Y:S01]  /*2760*/  LDG.E.64 R12, desc[UR10][R12.64] ;  /* 0x0000000a0c0c7981 */ /* 0x000f62000c1e1b00 */
[----:B------:R-:W-:Y:S01]  /*2770*/  VIADD R0, R0, 0xa00 ;  /* 0x00000a0000007836 */ /* 0x000fe20000000000 */
[----:B--2---:R-:W-:-:S08]  /*2780*/  DADD R28, R28, R4 ;  /* 0x000000001c1c7229 */ /* 0x004fd00000000004 */
[----:B---3--:R-:W-:-:S08]  /*2790*/  DADD R28, R28, R8 ;  /* 0x000000001c1c7229 */ /* 0x008fd00000000008 */
[----:B----4-:R-:W-:-:S08]  /*27a0*/  DADD R28, R28, R10 ;  /* 0x000000001c1c7229 */ /* 0x010fd0000000000a */
[----:B-----5:R-:W-:-:S11]  /*27b0*/  DADD R28, R28, R12 ;  /* 0x000000001c1c7229 */ /* 0x020fd6000000000c */
.L_x_147:
[----:B------:R-:W-:Y:S05]  /*27c0*/  BSYNC.RECONVERGENT B2 ;  /* 0x0000000000027941 */ /* 0x000fea0003800200 */
.L_x_146:
[----:B------:R-:W-:Y:S05]  /*27d0*/  @!P1 BRA `(.L_x_139) ;  /* 0x0000000000349947 */ /* 0x000fea0003800000 */
[----:B------:R-:W-:-:S04]  /*27e0*/  IMAD.HI.U32 R2, R2, -0x33333333, RZ ;  /* 0xcccccccd02027827 */ /* 0x000fc800078e00ff */
[----:B------:R-:W-:Y:S01]  /*27f0*/  VIADD R5, R0, UR6 ;  /* 0x0000000600057c36 */ /* 0x000fe20008000000 */
[----:B------:R-:W-:-:S04]  /*2800*/  LOP3.LUT R2, R2, 0xffff, RZ, 0xc0, !PT ;  /* 0x0000ffff02027812 */ /* 0x000fc800078ec0ff */
[----:B------:R-:W-:-:S04]  /*2810*/  LEA.HI R2, R2, 0x1, RZ, 0x17 ;  /* 0x0000000102027811 */ /* 0x000fc800078fb8ff */
[----:B------:R-:W-:-:S05]  /*2820*/  LOP3.LUT R2, R2, 0x3, RZ, 0xc0, !PT ;  /* 0x0000000302027812 */ /* 0x000fca00078ec0ff */
[----:B------:R-:W-:-:S07]  /*2830*/  IMAD.MOV R0, RZ, RZ, -R2 ;  /* 0x000000ffff007224 */ /* 0x000fce00078e0a02 */
.L_x_148:
[----:B------:R-:W-:-:S06]  /*2840*/  IMAD.WIDE.U32 R2, R5, 0x8, R6 ;  /* 0x0000000805027825 */ /* 0x000fcc00078e0006 */
[----:B------:R-:W2:Y:S01]  /*2850*/  LDG.E.64 R2, desc[UR10][R2.64] ;  /* 0x0000000a02027981 */ /* 0x000ea2000c1e1b00 */
[----:B------:R-:W-:Y:S02]  /*2860*/  VIADD R0, R0, 0x1 ;  /* 0x0000000100007836 */ /* 0x000fe40000000000 */
[----:B------:R-:W-:-:S03]  /*2870*/  VIADD R5, R5, 0x280 ;  /* 0x0000028005057836 */ /* 0x000fc60000000000 */
[----:B------:R-:W-:Y:S01]  /*2880*/  ISETP.NE.AND P0, PT, R0, RZ, PT ;  /* 0x000000ff0000720c */ /* 0x000fe20003f05270 */
[----:B--2---:R-:W-:-:S12]  /*2890*/  DADD R28, R2, R28 ;  /* 0x00000000021c7229 */ /* 0x004fd8000000001c */
[----:B------:R-:W-:Y:S05]  /*28a0*/  @P0 BRA `(.L_x_148) ;  /* 0xfffffffc00e40947 */ /* 0x000fea000383ffff */
.L_x_139:
[----:B------:R-:W-:Y:S05]  /*28b0*/  BSYNC.RECONVERGENT B1 ;  /* 0x0000000000017941 */ /* 0x000fea0003800200 */
.L_x_136:
[----:B------:R-:W0:Y:S01]  /*28c0*/  S2R R0, SR_LANEID ;  /* 0x0000000000007919 */ /* 0x000e220000000000 */
[----:B------:R-:W-:Y:S04]  /*28d0*/  SHFL.DOWN PT, R2, R28, 0x1, 0x1f ;  /* 0x08201f001c027f89 */ /* 0x000fe800000e0000 */
[----:B------:R-:W2:Y:S01]  /*28e0*/  SHFL.DOWN PT, R3, R29, 0x1, 0x1f ;  /* 0x08201f001d037f89 */ /* 0x000ea200000e0000 */
[----:B------:R-:W3:Y:S01]  /*28f0*/  S2R R11, SR_TID.X ;  /* 0x00000000000b7919 */ /* 0x000ee20000002100 */
[----:B--2---:R-:W-:Y:S01]  /*2900*/  DADD R2, R2, R28 ;  /* 0x0000000002027229 */ /* 0x004fe2000000001c */
[C---:B0-----:R-:W-:Y:S02]  /*2910*/  ISETP.GT.AND P0, PT, R0.reuse, 0x1e, PT ;  /* 0x0000001e0000780c */ /* 0x041fe40003f04270 */
[----:B------:R-:W-:-:S07]  /*2920*/  ISETP.NE.AND P1, PT, R0, RZ, PT ;  /* 0x000000ff0000720c */ /* 0x000fce0003f25270 */
[----:B------:R-:W-:Y:S02]  /*2930*/  FSEL R4, R28, R2, P0 ;  /* 0x000000021c047208 */ /* 0x000fe40000000000 */
[----:B------:R-:W-:Y:S02]  /*2940*/  FSEL R5, R29, R3, P0 ;  /* 0x000000031d057208 */ /* 0x000fe40000000000 */
[----:B------:R-:W-:Y:S01]  /*2950*/  ISETP.GT.AND P0, PT, R0, 0x1d, PT ;  /* 0x0000001d0000780c */ /* 0x000fe20003f04270 */
[----:B------:R-:W-:Y:S04]  /*2960*/  SHFL.DOWN PT, R2, R4, 0x2, 0x1f ;  /* 0x08401f0004027f89 */ /* 0x000fe800000e0000 */
[----:B------:R-:W0:Y:S01]  /*2970*/  SHFL.DOWN PT, R3, R5, 0x2, 0x1f ;  /* 0x08401f0005037f89 */ /* 0x000e2200000e0000 */
[----:B------:R-:W2:Y:S01]  /*2980*/  @!P1 S2R R10, SR_CgaCtaId ;  /* 0x00000000000a9919 */ /* 0x000ea20000008800 */
        /* <DEDUP_REMOVED lines=12> */
[----:B---3--:R-:W-:Y:S01]  /*2a50*/  @!P1 SHF.R.U32.HI R6, RZ, 0x2, R11 ;  /* 0x00000002ff069819 */ /* 0x008fe2000001160b */
[----:B------:R-:W0:Y:S01]  /*2a60*/  SHFL.DOWN PT, R3, R9, 0x8, 0x1f ;  /* 0x09001f0009037f89 */ /* 0x000e2200000e0000 */
[----:B--2---:R-:W-:-:S02]  /*2a70*/  @!P1 LEA R7, R10, R7, 0x18 ;  /* 0x000000070a079211 */ /* 0x004fc400078ec0ff */
        /* <DEDUP_REMOVED lines=19> */
[----:B------:R-:W3:Y:S04]  /*2bb0*/  LDS.128 R12, [UR4+0x30] ;  /* 0x00003004ff0c7984 */ /* 0x000ee80008000c00 */
[----:B------:R-:W4:Y:S01]  /*2bc0*/  LDS.128 R8, [UR4+0x40] ;  /* 0x00004004ff087984 */ /* 0x000f220008000c00 */
[----:B0-----:R-:W-:-:S03]  /*2bd0*/  DADD R16, R4, R16 ;  /* 0x0000000004107229 */ /* 0x001fc60000000010 */
[----:B--2---:R-:W0:Y:S05]  /*2be0*/  LDS.128 R4, [UR4+0x50] ;  /* 0x00005004ff047984 */ /* 0x004e2a0008000c00 */
[----:B------:R-:W-:-:S08]  /*2bf0*/  DADD R16, R16, R18 ;  /* 0x0000000010107229 */ /* 0x000fd00000000012 */
[----:B---3--:R-:W-:-:S08]  /*2c00*/  DADD R12, R16, R12 ;  /* 0x00000000100c7229 */ /* 0x008fd0000000000c */
[----:B------:R-:W-:Y:S02]  /*2c10*/  DADD R2, R12, R14 ;  /* 0x000000000c027229 */ /* 0x000fe4000000000e */
[----:B------:R-:W2:Y:S06]  /*2c20*/  LDS.128 R12, [UR4+0x60] ;  /* 0x00006004ff0c7984 */ /* 0x000eac0008000c00 */
[----:B----4-:R-:W-:-:S08]  /*2c30*/  DADD R2, R2, R8 ;  /* 0x0000000002027229 */ /* 0x010fd00000000008 */
[----:B------:R-:W-:Y:S01]  /*2c40*/  DADD R2, R2, R10 ;  /* 0x0000000002027229 */ /* 0x000fe2000000000a */
[----:B------:R-:W3:Y:S07]  /*2c50*/  LDS.128 R8, [UR4+0x70] ;  /* 0x00007004ff087984 */ /* 0x000eee0008000c00 */
[----:B0-----:R-:W-:-:S08]  /*2c60*/  DADD R2, R2, R4 ;  /* 0x0000000002027229 */ /* 0x001fd00000000004 */
[----:B------:R-:W-:Y:S01]  /*2c70*/  DADD R2, R2, R6 ;  /* 0x0000000002027229 */ /* 0x000fe20000000006 */
[----:B------:R-:W0:Y:S07]  /*2c80*/  LDS.128 R4, [UR4+0x80] ;  /* 0x00008004ff047984 */ /* 0x000e2e0008000c00 */
[----:B--2---:R-:W-:-:S08]  /*2c90*/  DADD R2, R2, R12 ;  /* 0x0000000002027229 */ /* 0x004fd0000000000c */
[----:B------:R-:W-:Y:S01]  /*2ca0*/  DADD R2, R2, R14 ;  /* 0x0000000002027229 */ /* 0x000fe2000000000e */
[----:B------:R-:W2:Y:S07]  /*2cb0*/  LDS.128 R12, [UR4+0x90] ;  /* 0x00009004ff0c7984 */ /* 0x000eae0008000c00 */
[----:B---3--:R-:W-:-:S08]  /*2cc0*/  DADD R2, R2, R8 ;  /* 0x0000000002027229 */ /* 0x008fd00000000008 */
[----:B------:R-:W-:Y:S01]  /*2cd0*/  DADD R2, R2, R10 ;  /* 0x0000000002027229 */ /* 0x000fe2000000000a */
[----:B------:R-:W3:Y:S07]  /*2ce0*/  LDS.128 R8, [UR4+0xa0] ;  /* 0x0000a004ff087984 */ /* 0x000eee0008000c00 */
[----:B0-----:R-:W-:Y:S01]  /*2cf0*/  DADD R2, R2, R4 ;  /* 0x0000000002027229 */ /* 0x001fe20000000004 */
[----:B------:R-:W0:Y:S07]  /*2d00*/  LDS.64 R4, [UR4+0xb0] ;  /* 0x0000b004ff047984 */ /* 0x000e2e0008000a00 */
[----:B------:R-:W-:-:S08]  /*2d10*/  DADD R2, R2, R6 ;  /* 0x0000000002027229 */ /* 0x000fd00000000006 */
[----:B--2---:R-:W-:-:S08]  /*2d20*/  DADD R2, R2, R12 ;  /* 0x0000000002027229 */ /* 0x004fd0000000000c */
[----:B------:R-:W-:-:S08]  /*2d30*/  DADD R2, R2, R14 ;  /* 0x0000000002027229 */ /* 0x000fd0000000000e */
[----:B---3--:R-:W-:-:S08]  /*2d40*/  DADD R2, R2, R8 ;  /* 0x0000000002027229 */ /* 0x008fd00000000008 */
[----:B------:R-:W-:-:S08]  /*2d50*/  DADD R2, R2, R10 ;  /* 0x0000000002027229 */ /* 0x000fd0000000000a */
[----:B0-----:R-:W-:-:S11]  /*2d60*/  DADD R4, R2, R4 ;  /* 0x0000000002047229 */ /* 0x001fd60000000004 */
.L_x_135:
[----:B-1----:R-:W-:Y:S05]  /*2d70*/  BSYNC.RECONVERGENT B0 ;  /* 0x0000000000007941 */ /* 0x002fea0003800200 */
.L_x_119:
[----:B------:R-:W-:Y:S05]  /*2d80*/  @P0 EXIT ;  /* 0x000000000000094d */ /* 0x000fea0003800000 */
[----:B------:R-:W1:Y:S02]  /*2d90*/  LDCU.64 UR4, c[0x0][0x388] ;  /* 0x00007100ff0477ac */ /* 0x000e640008000a00 */
[----:B-1----:R-:W-:-:S06]  /*2da0*/  UIMAD.WIDE.U32 UR4, UR9, 0x8, UR4 ;  /* 0x00000008090478a5 */ /* 0x002fcc000f8e0004 */
[----:B--2---:R-:W-:Y:S02]  /*2db0*/  IMAD.U32 R2, RZ, RZ, UR4 ;  /* 0x00000004ff027e24 */ /* 0x004fe4000f8e00ff */
[----:B------:R-:W-:-:S05]  /*2dc0*/  IMAD.U32 R3, RZ, RZ, UR5 ;  /* 0x00000005ff037e24 */ /* 0x000fca000f8e00ff */
[----:B------:R-:W-:Y:S01]  /*2dd0*/  STG.E.64 desc[UR10][R2.64], R4 ;  /* 0x0000000402007986 */ /* 0x000fe2000c101b0a */
[----:B------:R-:W-:Y:S05]  /*2de0*/  EXIT ;  /* 0x000000000000794d */ /* 0x000fea0003800000 */
.L_x_149:
        /* <DEDUP_REMOVED lines=9> */
.L_x_209:


//--------------------- .text._ZN3cub18CUB_300001_SM_10006detail6reduce28DeviceReduceSingleTileKernelINS2_10policy_hubIdjN4cuda3std3__44plusIdEEE10Policy1000EN6thrust24THRUST_300001_SM_1000_NS6detail15normal_iteratorINSD_10device_ptrIdEEEEPdjS9_ddNS7_10__identityEEEvT0_T1_T2_T3_T4_T6_ --------------------------
	.section	.text._ZN3cub18CUB_300001_SM_10006detail6reduce28DeviceReduceSingleTileKernelINS2_10policy_hubIdjN4cuda3std3__44plusIdEEE10Policy1000EN6thrust24THRUST_300001_SM_1000_NS6detail15normal_iteratorINSD_10device_ptrIdEEEEPdjS9_ddNS7_10__identityEEEvT0_T1_T2_T3_T4_T6_,"ax",@progbits
	.align	128
        .global         _ZN3cub18CUB_300001_SM_10006detail6reduce28DeviceReduceSingleTileKernelINS2_10policy_hubIdjN4cuda3std3__44plusIdEEE10Policy1000EN6thrust24THRUST_300001_SM_1000_NS6detail15normal_iteratorINSD_10device_ptrIdEEEEPdjS9_ddNS7_10__identityEEEvT0_T1_T2_T3_T4_T6_
        .type           _ZN3cub18CUB_300001_SM_10006detail6reduce28DeviceReduceSingleTileKernelINS2_10policy_hubIdjN4cuda3std3__44plusIdEEE10Policy1000EN6thrust24THRUST_300001_SM_1000_NS6detail15normal_iteratorINSD_10device_ptrIdEEEEPdjS9_ddNS7_10__identityEEEvT0_T1_T2_T3_T4_T6_,@function
        .size           _ZN3cub18CUB_300001_SM_10006detail6reduce28DeviceReduceSingleTileKernelINS2_10policy_hubIdjN4cuda3std3__44plusIdEEE10Policy1000EN6thrust24THRUST_300001_SM_1000_NS6detail15normal_iteratorINSD_10device_ptrIdEEEEPdjS9_ddNS7_10__identityEEEvT0_T1_T2_T3_T4_T6_,(.L_x_210 - _ZN3cub18CUB_300001_SM_10006detail6reduce28DeviceReduceSingleTileKernelINS2_10policy_hubIdjN4cuda3std3__44plusIdEEE10Policy1000EN6thrust24THRUST_300001_SM_1000_NS6detail15normal_iteratorINSD_10device_ptrIdEEEEPdjS9_ddNS7_10__identityEEEvT0_T1_T2_T3_T4_T6_)
        .other          _ZN3cub18CUB_300001_SM_10006detail6reduce28DeviceReduceSingleTileKernelINS2_10policy_hubIdjN4cuda3std3__44plusIdEEE10Policy1000EN6thrust24THRUST_300001_SM_1000_NS6detail15normal_iteratorINSD_10device_ptrIdEEEEPdjS9_ddNS7_10__identityEEEvT0_T1_T2_T3_T4_T6_,@"STO_CUDA_ENTRY STV_DEFAULT"
_ZN3cub18CUB_300001_SM_10006detail6reduce28DeviceReduceSingleTileKernelINS2_10policy_hubIdjN4cuda3std3__44plusIdEEE10Policy1000EN6thrust24THRUST_300001_SM_1000_NS6detail15normal_iteratorINSD_10device_ptrIdEEEEPdjS9_ddNS7_10__identityEEEvT0_T1_T2_T3_T4_T6_:
.text._ZN3cub18CUB_300001_SM_10006detail6reduce28DeviceReduceSingleTileKernelINS2_10policy_hubIdjN4cuda3std3__44plusIdEEE10Policy1000EN6thrust24THRUST_300001_SM_1000_NS6detail15normal_iteratorINSD_10device_ptrIdEEEEPdjS9_ddNS7_10__identityEEEvT0_T1_T2_T3_T4_T6_:
        /* <DEDUP_REMOVED lines=13> */
.L_x_150:
[----:B------:R-:W-:Y:S01]  /*00d0*/  ISETP.GT.U32.AND P0, PT, R2, 0x13ff, PT ;  /* 0x000013ff0200780c */ /* 0x000fe20003f04070 */
[----:B------:R-:W-:-:S12]  /*00e0*/  BSSY.RECONVERGENT B0, `(.L_x_151) ;  /* 0x0000280000007945 */ /* 0x000fd80003800200 */
        /* <DEDUP_REMOVED lines=11> */
.L_x_154:
[----:B------:R-:W-:Y:S05]  /*01a0*/  BSYNC.RECONVERGENT B1 ;  /* 0x0000000000017941 */ /* 0x000fea0003800200 */
.L_x_153:
[----:B------:R-:W-:Y:S01]  /*01b0*/  ISETP.GE.U32.AND P0, PT, R41, R2, PT ;  /* 0x000000022900720c */ /* 0x000fe20003f06070 */
[----:B------:R-:W-:-:S12]  /*01c0*/  BSSY.RECONVERGENT B1, `(.L_x_155) ;  /* 0x0000073000017945 */ /* 0x000fd80003800200 */
[----:B------:R-:W-:Y:S05]  /*01d0*/  @P0 BRA `(.L_x_156) ;  /* 0x0000000400c40947 */ /* 0x000fea0003800000 */
[----:B------:R-:W-:Y:S01]  /*01e0*/  LOP3.LUT R5, RZ, R41, RZ, 0x33, !PT ;  /* 0x00000029ff057212 */ /* 0x000fe200078e33ff */
[----:B------:R-:W-:Y:S04]  /*01f0*/  BSSY.RECONVERGENT B2, `(.L_x_157) ;  /* 0x0000034000027945 */ /* 0x000fe80003800200 */
[----:B------:R-:W-:-:S04]  /*0200*/  IMAD.IADD R5, R5, 0x1, R2 ;  /* 0x0000000105057824 */ /* 0x000fc800078e0202 */
[C---:B------:R-:W-:Y:S01]  /*0210*/  IMAD.HI.U32 R40, R5.reuse, -0x33333333, RZ ;  /* 0xcccccccd05287827 */ /* 0x040fe200078e00ff */
[----:B------:R-:W-:-:S04]  /*0220*/  ISETP.GE.U32.AND P1, PT, R5, 0x2580, PT ;  /* 0x000025800500780c */ /* 0x000fc80003f26070 */
[----:B------:R-:W-:-:S04]  /*0230*/  LEA.HI R40, R40, 0x1, RZ, 0x17 ;  /* 0x0000000128287811 */ /* 0x000fc800078fb8ff */
[----:B------:R-:W-:-:S04]  /*0240*/  LOP3.LUT R42, R40, 0xf, RZ, 0xc0, !PT ;  /* 0x0000000f282a7812 */ /* 0x000fc800078ec0ff */
[----:B------:R-:W-:Y:S01]  /*0250*/  ISETP.NE.AND P0, PT, R42, RZ, PT ;  /* 0x000000ff2a00720c */ /* 0x000fe20003f05270 */
[----:B------:R-:W-:-:S12]  /*0260*/  @!P1 BRA `(.L_x_158) ;  /* 0x0000000000b09947 */ /* 0x000fd80003800000 */
[----:B------:R-:W0:Y:S01]  /*0270*/  LDC.64 R4, c[0x0][0x380] ;  /* 0x0000e000ff047b82 */ /* 0x000e220000000a00 */
[----:B------:R-:W-:-:S05]  /*0280*/  LOP3.LUT R0, R40, 0xfffff0, RZ, 0xc0, !PT ;  /* 0x00fffff028007812 */ /* 0x000fca00078ec0ff */
[----:B------:R-:W-:Y:S02]  /*0290*/  IMAD.MOV R0, RZ, RZ, -R0 ;  /* 0x000000ffff007224 */ /* 0x000fe400078e0a00 */
[----:B0-----:R-:W-:-:S03]  /*02a0*/  IMAD.WIDE.U32 R4, R41, 0x8, R4 ;  /* 0x0000000829047825 */ /* 0x001fc600078e0004 */
[----:B------:R-:W-:-:S05]  /*02b0*/  IADD3 R4, P1, PT, R4, 0xa000, RZ ;  /* 0x0000a00004047810 */ /* 0x000fca0007f3e0ff */
[----:B------:R-:W-:-:S08]  /*02c0*/  IMAD.X R5, RZ, RZ, R5, P1 ;  /* 0x000000ffff057224 */ /* 0x000fd000008e0605 */
.L_x_159:
        /* <DEDUP_REMOVED lines=38> */
.L_x_158:
[----:B------:R-:W-:Y:S05]  /*0530*/  BSYNC.RECONVERGENT B2 ;  /* 0x0000000000027941 */ /* 0x000fea0003800200 */
.L_x_157:
[----:B------:R-:W-:Y:S05]  /*0540*/  @!P0 BRA `(.L_x_156) ;  /* 0x0000000000e88947 */ /* 0x000fea0003800000 */
[----:B------:R-:W-:Y:S01]  /*0550*/  ISETP.GE.U32.AND P0, PT, R42, 0x8, PT ;  /* 0x000000082a00780c */ /* 0x000fe20003f06070 */
[----:B------:R-:W-:Y:S01]  /*0560*/  BSSY.RECONVERGENT B2, `(.L_x_160) ;  /* 0x0000017000027945 */ /* 0x000fe20003800200 */
[----:B------:R-:W-:-:S04]  /*0570*/  LOP3.LUT R22, R40, 0x7, RZ, 0xc0, !PT ;  /* 0x0000000728167812 */ /* 0x000fc800078ec0ff */
[----:B------:R-:W-:-:S07]  /*0580*/  ISETP.NE.AND P1, PT, R22, RZ, PT ;  /* 0x000000ff1600720c */ /* 0x000fce0003f25270 */
[----:B------:R-:W-:Y:S06]  /*0590*/  @!P0 BRA `(.L_x_161) ;  /* 0x00000000004c8947 */ /* 0x000fec0003800000 */
[----:B------:R-:W0:Y:S02]  /*05a0*/  LDC.64 R4, c[0x0][0x380] ;  /* 0x0000e000ff047b82 */ /* 0x000e240000000a00 */
[----:B0-----:R-:W-:-:S05]  /*05b0*/  IMAD.WIDE.U32 R20, R41, 0x8, R4 ;  /* 0x0000000829147825 */ /* 0x001fca00078e0004 */
        /* <DEDUP_REMOVED lines=17> */
.L_x_161:
[----:B------:R-:W-:Y:S05]  /*06d0*/  BSYNC.RECONVERGENT B2 ;  /* 0x0000000000027941 */ /* 0x000fea0003800200 */
.L_x_160:
        /* <DEDUP_REMOVED lines=17> */
.L_x_163:
[----:B------:R-:W-:Y:S05]  /*07f0*/  BSYNC.RECONVERGENT B2 ;  /* 0x0000000000027941 */ /* 0x000fea0003800200 */
.L_x_162:
[----:B------:R-:W-:Y:S05]  /*0800*/  @!P1 BRA `(.L_x_156) ;  /* 0x0000000000389947 */ /* 0x000fea0003800000 */
[----:B------:R-:W0:Y:S01]  /*0810*/  LDC.64 R4, c[0x0][0x380] ;  /* 0x0000e000ff047b82 */ /* 0x000e220000000a00 */
[----:B------:R-:W-:Y:S02]  /*0820*/  IMAD.MOV R0, RZ, RZ, -R0 ;  /* 0x000000ffff007224 */ /* 0x000fe400078e0a00 */
[----:B0-----:R-:W-:-:S04]  /*0830*/  IMAD.WIDE.U32 R4, R41, 0x8, R4 ;  /* 0x0000000829047825 */ /* 0x001fc800078e0004 */
[----:B------:R-:W-:Y:S02]  /*0840*/  IMAD.MOV.U32 R6, RZ, RZ, R4 ;  /* 0x000000ffff067224 */ /* 0x000fe400078e0004 */
[----:B------:R-:W-:-:S07]  /*0850*/  IMAD.MOV.U32 R7, RZ, RZ, R5 ;  /* 0x000000ffff077224 */ /* 0x000fce00078e0005 */
.L_x_164:
[----:B------:R-:W-:Y:S02]  /*0860*/  IMAD.MOV.U32 R4, RZ, RZ, R6 ;  /* 0x000000ffff047224 */ /* 0x000fe400078e0006 */
[----:B------:R-:W-:-:S06]  /*0870*/  IMAD.MOV.U32 R5, RZ, RZ, R7 ;  /* 0x000000ffff057224 */ /* 0x000fcc00078e0007 */
[----:B------:R-:W2:Y:S01]  /*0880*/  LDG.E.64 R4, desc[UR6][R4.64] ;  /* 0x0000000604047981 */ /* 0x000ea2000c1e1b00 */
[----:B------:R-:W-:Y:S01]  /*0890*/  VIADD R0, R0, 0x1 ;  /* 0x0000000100007836 */ /* 0x000fe20000000000 */
[----:B------:R-:W-:-:S04]  /*08a0*/  IADD3 R6, P1, PT, R6, 0x1400, RZ ;  /* 0x0000140006067810 */ /* 0x000fc80007f3e0ff */
[----:B------:R-:W-:Y:S01]  /*08b0*/  ISETP.NE.AND P0, PT, R0, RZ, PT ;  /* 0x000000ff0000720c */ /* 0x000fe20003f05270 */
[----:B------:R-:W-:Y:S01]  /*08c0*/  IMAD.X R7, RZ, RZ, R7, P1 ;  /* 0x000000ffff077224 */ /* 0x000fe200008e0607 */
[----:B--2--5:R-:W-:-:S11]  /*08d0*/  DADD R36, R4, R36 ;  /* 0x0000000004247229 */ /* 0x024fd60000000024 */
[----:B------:R-:W-:Y:S05]  /*08e0*/  @P0 BRA `(.L_x_164) ;  /* 0xfffffffc00dc0947 */ /* 0x000fea000383ffff */
.L_x_156:
[----:B------:R-:W-:Y:S05]  /*08f0*/  BSYNC.RECONVERGENT B1 ;  /* 0x0000000000017941 */ /* 0x000fea0003800200 */
.L_x_155:
        /* <DEDUP_REMOVED lines=28> */
[----:B-1----:R-:W-:-:S03]  /*0ac0*/  @!P1 LEA R9, R13, R2, 0x18 ;  /* 0x000000020d099211 */ /* 0x002fc600078ec0ff */
[----:B------:R-:W0:Y:S02]  /*0ad0*/  SHFL.DOWN PT, R5, R11, 0x8, 0x1f ;  /* 0x09001f000b057f89 */ /* 0x000e2400000e0000 */
[----:B0-----:R-:W-:-:S10]  /*0ae0*/  DADD R4, R4, R10 ;  /* 0x0000000004047229 */ /* 0x001fd4000000000a */
[----:B------:R-:W-:Y:S02]  /*0af0*/  FSEL R6, R10, R4, P0 ;  /* 0x000000040a067208 */ /* 0x000fe40000000000 */
[----:B------:R-:W-:Y:S01]  /*0b00*/  FSEL R7, R11, R5, P0 ;  /* 0x000000050b077208 */ /* 0x000fe20000000000 */
[----:B------:R-:W-:Y:S01]  /*0b10*/  @!P1 IMAD.IADD R11, R0, 0x1, R9 ;  /* 0x00000001000b9824 */ /* 0x000fe200078e0209 */
        /* <DEDUP_REMOVED lines=14> */
[----:B------:R-:W2:Y:S04]  /*0c00*/  LDS.128 R16, [UR4+0x30] ;  /* 0x00003004ff107984 */ /* 0x000ea80008000c00 */
[----:B-1----:R-:W1:Y:S01]  /*0c10*/  LDS.128 R4, [UR4+0x40] ;  /* 0x00004004ff047984 */ /* 0x002e620008000c00 */
[----:B0-----:R-:W-:-:S03]  /*0c20*/  DADD R12, R8, R12 ;  /* 0x00000000080c7229 */ /* 0x001fc6000000000c */
[----:B------:R-:W0:Y:S05]  /*0c30*/  LDS.128 R8, [UR4+0x50] ;  /* 0x00005004ff087984 */ /* 0x000e2a0008000c00 */
[----:B------:R-:W-:-:S08]  /*0c40*/  DADD R12, R12, R14 ;  /* 0x000000000c0c7229 */ /* 0x000fd0000000000e */
[----:B--2---:R-:W-:-:S08]  /*0c50*/  DADD R12, R12, R16 ;  /* 0x000000000c0c7229 */ /* 0x004fd00000000010 */
[----:B------:R-:W-:Y:S02]  /*0c60*/  DADD R18, R12, R18 ;  /* 0x000000000c127229 */ /* 0x000fe40000000012 */
[----:B------:R-:W2:Y:S06]  /*0c70*/  LDS.128 R12, [UR4+0x60] ;  /* 0x00006004ff0c7984 */ /* 0x000eac0008000c00 */
[----:B-1----:R-:W-:-:S08]  /*0c80*/  DADD R4, R18, R4 ;  /* 0x0000000012047229 */ /* 0x002fd00000000004 */
[----:B------:R-:W-:Y:S02]  /*0c90*/  DADD R2, R4, R6 ;  /* 0x0000000004027229 */ /* 0x000fe40000000006 */
[----:B------:R-:W1:Y:S06]  /*0ca0*/  LDS.128 R4, [UR4+0x70] ;  /* 0x00007004ff047984 */ /* 0x000e6c0008000c00 */
[----:B0-----:R-:W-:-:S08]  /*0cb0*/  DADD R2, R2, R8 ;  /* 0x0000000002027229 */ /* 0x001fd00000000008 */
[----:B------:R-:W-:Y:S01]  /*0cc0*/  DADD R2, R2, R10 ;  /* 0x0000000002027229 */ /* 0x000fe2000000000a */
[----:B------:R-:W0:Y:S07]  /*0cd0*/  LDS.128 R8, [UR4+0x80] ;  /* 0x00008004ff087984 */ /* 0x000e2e0008000c00 */
[----:B--2---:R-:W-:-:S08]  /*0ce0*/  DADD R2, R2, R12 ;  /* 0x0000000002027229 */ /* 0x004fd0000000000c */
        /* <DEDUP_REMOVED lines=14> */
.L_x_165:
        /* <DEDUP_REMOVED lines=26> */
[----:B0-----:R-:W-:-:S10]  /*0f70*/  DADD R4, R4, R8 ;  /* 0x0000000004047229 */ /* 0x001fd40000000008 */
[----:B------:R-:W-:Y:S02]  /*0f80*/  FSEL R6, R8, R4, P0 ;  /* 0x0000000408067208 */ /* 0x000fe40000000000 */
[----:B------:R-:W-:Y:S01]  /*0f90*/  FSEL R7, R9, R5, P0 ;  /* 0x0000000509077208 */ /* 0x000fe20000000000 */
[----:B------:R-:W0:Y:S01]  /*0fa0*/  @!P1 S2R R8, SR_CgaCtaId ;  /* 0x0000000000089919 */ /* 0x000e220000008800 */
[----:B------:R-:W-:Y:S01]  /*0fb0*/  ISETP.GT.AND P0, PT, R0, R13, PT ;  /* 0x0000000d0000720c */ /* 0x000fe20003f04270 */
[----:B------:R-:W-:Y:S01]  /*0fc0*/  VIADD R0, R12, 0x10 ;  /* 0x000000100c007836 */ /* 0x000fe20000000000 */
[----:B------:R-:W-:Y:S04]  /*0fd0*/  SHFL.DOWN PT, R4, R6, 0x8, R13 ;  /* 0x0900000006047989 */ /* 0x000fe800000e000d */
[----:B------:R-:W1:Y:S02]  /*0fe0*/  SHFL.DOWN PT, R5, R7, 0x8, R13 ;  /* 0x0900000007057989 */ /* 0x000e6400000e000d */
[----:B-1----:R-:W-:-:S10]  /*0ff0*/  DADD R4, R4, R6 ;  /* 0x0000000004047229 */ /* 0x002fd40000000006 */
[----:B------:R-:W-:Y:S02]  /*1000*/  FSEL R10, R6, R4, P0 ;  /* 0x00000004060a7208 */ /* 0x000fe40000000000 */
[----:B------:R-:W-:Y:S02]  /*1010*/  FSEL R11, R7, R5, P0 ;  /* 0x00000005070b7208 */ /* 0x000fe40000000000 */
[----:B------:R-:W-:Y:S01]  /*1020*/  @!P1 MOV R7, 0x400 ;  /* 0x0000040000079802 */ /* 0x000fe20000000f00 */
[----:B------:R-:W-:Y:S01]  /*1030*/  SHFL.DOWN PT, R4, R10, 0x10, R13 ;  /* 0x0a0000000a047989 */ /* 0x000fe200000e000d */
[----:B------:R-:W-:Y:S02]  /*1040*/  ISETP.GT.AND P0, PT, R0, R13, PT ;  /* 0x0000000d0000720c */ /* 0x000fe40003f04270 */
        /* <DEDUP_REMOVED lines=14> */
[----:B------:R-:W-:Y:S01]  /*1130*/  ISETP.GT.U32.AND P1, PT, R2, 0x20, PT ;  /* 0x000000200200780c */ /* 0x000fe20003f24070 */
[----:B-1----:R-:W-:-:S09]  /*1140*/  ULEA UR4, UR5, UR4, 0x18 ;  /* 0x0000000405047291 */ /* 0x002fd2000f8ec0ff */
[----:B------:R-:W1:Y:S04]  /*1150*/  LDS.128 R12, [UR4+0x20] ;  /* 0x00002004ff0c7984 */ /* 0x000e680008000c00 */
[----:B0-----:R-:W0:Y:S01]  /*1160*/  LDS.128 R4, [UR4+0x30] ;  /* 0x00003004ff047984 */ /* 0x001e220008000c00 */
        /* <DEDUP_REMOVED lines=70> */
[----:B------:R-:W0:Y:S01]  /*15d0*/  LDS.64 R4, [UR4+0xb0] ;  /* 0x0000b004ff047984 */ /* 0x000e220008000a00 */
        /* <DEDUP_REMOVED lines=8> */
[----:B------:R-:W-:-:S04]  /*1660*/  ISETP.GT.U32.AND P1, PT, R2, 0x260, PT ;  /* 0x000002600200780c */ /* 0x000fc80003f24070 */
[----:B0-----:R-:W-:-:S10]  /*1670*/  DADD R4, R4, R6 ;  /* 0x0000000004047229 */ /* 0x001fd40000000006 */
[----:B------:R-:W-:Y:S02]  /*1680*/  FSEL R8, R4, R6, P1 ;  /* 0x0000000604087208 */ /* 0x000fe40000800000 */
[----:B------:R-:W-:Y:S01]  /*1690*/  FSEL R9, R5, R7, P1 ;  /* 0x0000000705097208 */ /* 0x000fe20000800000 */
[----:B------:R-:W-:Y:S06]  /*16a0*/  BRA `(.L_x_166) ;  /* 0x00000010008c7947 */ /* 0x000fec0003800000 */
.L_x_152:
[----:B------:R-:W0:Y:S01]  /*16b0*/  S2R R0, SR_TID.X ;  /* 0x0000000000007919 */ /* 0x000e220000002100 */
[----:B------:R-:W1:Y:S02]  /*16c0*/  LDCU.64 UR4, c[0x0][0x380] ;  /* 0x00007000ff0477ac */ /* 0x000e640008000a00 */
[----:B-1----:R-:W-:Y:S02]  /*16d0*/  IMAD.U32 R6, RZ, RZ, UR4 ;  /* 0x00000004ff067e24 */ /* 0x002fe4000f8e00ff */
[----:B------:R-:W-:Y:S02]  /*16e0*/  IMAD.U32 R7, RZ, RZ, UR5 ;  /* 0x00000005ff077e24 */ /* 0x000fe4000f8e00ff */
[----:B0-----:R-:W-:-:S05]  /*16f0*/  IMAD.WIDE.U32 R20, R0, 0x8, R6 ;  /* 0x0000000800147825 */ /* 0x001fca00078e0006 */
        /* <DEDUP_REMOVED lines=8> */
[----:B------:R-:W-:Y:S01]  /*1780*/  VIADD R3, R2, 0xffffec00 ;  /* 0xffffec0002037836 */ /* 0x000fe20000000000 */
[----:B------:R-:W-:-:S04]  /*1790*/  UMOV UR4, 0x1400 ;  /* 0x0000140000047882 */ /* 0x000fc80000000000 */
[----:B------:R-:W-:Y:S01]  /*17a0*/  ISETP.GE.U32.AND P0, PT, R3, 0x1400, PT ;  /* 0x000014000300780c */ /* 0x000fe20003f06070 */
        /* <DEDUP_REMOVED lines=8> */
[----:B------:R-:W0:Y:S01]  /*1830*/  LDC R2, c[0x0][0x390] ;  /* 0x0000e400ff027b82 */ /* 0x000e220000000800 */
[----:B------:R-:W-:-:S07]  /*1840*/  UMOV UR4, 0x1400 ;  /* 0x0000140000047882 */ /* 0x000fce0000000000 */
[----:B------:R-:W1:Y:S02]  /*1850*/  LDC.64 R6, c[0x0][0x380] ;  /* 0x0000e000ff067b82 */ /* 0x000e640000000a00 */
.L_x_169:
[----:B------:R-:W-:-:S04]  /*1860*/  VIADD R9, R0, UR4 ;  /* 0x0000000400097c36 */ /* 0x000fc80008000000 */
[----:B-1----:R-:W-:-:S05]  /*1870*/  IMAD.WIDE.U32 R8, R9, 0x8, R6 ;  /* 0x0000000809087825 */ /* 0x002fca00078e0006 */
        /* <DEDUP_REMOVED lines=8> */
[----:B--2---:R-:W-:-:S08]  /*1900*/  DADD R10, R10, R38 ;  /* 0x000000000a0a7229 */ /* 0x004fd00000000026 */
[----:B---3--:R-:W-:Y:S01]  /*1910*/  DADD R10, R12, R10 ;  /* 0x000000000c0a7229 */ /* 0x008fe2000000000a */
[----:B0-----:R-:W-:-:S05]  /*1920*/  VIADD R12, R2, -UR4 ;  /* 0x80000004020c7c36 */ /* 0x001fca0008000000 */
[----:B------:R-:W-:Y:S02]  /*1930*/  ISETP.GE.U32.AND P0, PT, R12, 0x1400, PT ;  /* 0x000014000c00780c */ /* 0x000fe40003f06070 */
[----:B----4-:R-:W-:-:S08]  /*1940*/  DADD R10, R14, R10 ;  /* 0x000000000e0a7229 */ /* 0x010fd0000000000a */
[----:B-----5:R-:W-:-:S08]  /*1950*/  DADD R10, R16, R10 ;  /* 0x00000000100a7229 */ /* 0x020fd0000000000a */
[----:B------:R-:W-:-:S08]  /*1960*/  DADD R10, R18, R10 ;  /* 0x00000000120a7229 */ /* 0x000fd0000000000a */
[----:B------:R-:W-:-:S08]  /*1970*/  DADD R10, R20, R10 ;  /* 0x00000000140a7229 */ /* 0x000fd0000000000a */
[----:B------:R-:W-:-:S08]  /*1980*/  DADD R10, R22, R10 ;  /* 0x00000000160a7229 */ /* 0x000fd0000000000a */
[----:B------:R-:W-:Y:S01]  /*1990*/  DADD R38, R4, R10 ;  /* 0x0000000004267229 */ /* 0x000fe2000000000a */
[----:B------:R-:W-:Y:S10]  /*19a0*/  @!P0 BRA `(.L_x_168) ;  /* 0x0000000800a48947 */ /* 0x000ff40003800000 */
[----:B------:R-:W-:-:S06]  /*19b0*/  UIADD3 UR4, UPT, UPT, UR4, 0x1400, URZ ;  /* 0x0000140004047890 */ /* 0x000fcc000fffe0ff */
[----:B------:R-:W-:-:S13]  /*19c0*/  ISETP.LT.U32.AND P0, PT, R3, UR4, PT ;  /* 0x0000000403007c0c */ /* 0x000fda000bf01070 */
[----:B------:R-:W-:Y:S05]  /*19d0*/  @!P0 BRA `(.L_x_169) ;  /* 0xfffffffc00a08947 */ /* 0x000fea000383ffff */
.L_x_167:
[----:B------:R-:W-:Y:S01]  /*19e0*/  VIADD R3, R2, -UR4 ;  /* 0x8000000402037c36 */ /* 0x000fe20008000000 */
[----:B------:R-:W-:Y:S04]  /*19f0*/  BSSY.RECONVERGENT B1, `(.L_x_168) ;  /* 0x00000a4000017945 */ /* 0x000fe80003800200 */
[----:B------:R-:W-:-:S04]  /*1a00*/  ISETP.GE.AND P0, PT, R0, R3, PT ;  /* 0x000000030000720c */ /* 0x000fc80003f06270 */
[----:B------:R-:W-:-:S13]  /*1a10*/  ISETP.LE.U32.OR P0, PT, R2, UR4, P0 ;  /* 0x0000000402007c0c */ /* 0x000fda0008703470 */
[----:B------:R-:W-:Y:S05]  /*1a20*/  @P0 BRA `(.L_x_170) ;  /* 0x0000000800800947 */ /* 0x000fea0003800000 */
[----:B------:R-:W-:Y:S01]  /*1a30*/  LOP3.LUT R3, RZ, R0, RZ, 0x33, !PT ;  /* 0x00000000ff037212 */ /* 0x000fe200078e33ff */
[----:B------:R-:W-:Y:S03]  /*1a40*/  BSSY.RECONVERGENT B2, `(.L_x_171) ;  /* 0x0000053000027945 */ /* 0x000fe60003800200 */
[----:B------:R-:W-:-:S04]  /*1a50*/  IADD3 R3, PT, PT, R2, -UR4, R3 ;  /* 0x8000000402037c10 */ /* 0x000fc8000fffe003 */
[C---:B------:R-:W-:Y:S01]  /*1a60*/  ISETP.GE.U32.AND P0, PT, R3.reuse, 0x2580, PT ;  /* 0x000025800300780c */ /* 0x040fe20003f06070 */
[----:B------:R-:W-:-:S05]  /*1a70*/  IMAD.HI.U32 R2, R3, -0x33333333, RZ ;  /* 0xcccccccd03027827 */ /* 0x000fca00078e00ff */
[----:B------:R-:W-:Y:S01]  /*1a80*/  LEA.HI R3, R2, 0x1, RZ, 0x17 ;  /* 0x0000000102037811 */ /* 0x000fe200078fb8ff */
[----:B------:R-:W-:-:S03]  /*1a90*/  IMAD.MOV.U32 R2, RZ, RZ, R0 ;  /* 0x000000ffff027224 */ /* 0x000fc600078e0000 */
[----:B------:R-:W-:-:S03]  /*1aa0*/  LOP3.LUT R4, R3, 0xf, RZ, 0xc0, !PT ;  /* 0x0000000f03047812 */ /* 0x000fc600078ec0ff */
[----:B------:R-:W-:Y:S05]  /*1ab0*/  @!P0 BRA `(.L_x_172) ;  /* 0x00000004002c8947 */ /* 0x000fea0003800000 */
[----:B------:R-:W-:Y:S01]  /*1ac0*/  LOP3.LUT R42, R3, 0xfffff0, RZ, 0xc0, !PT ;  /* 0x00fffff0032a7812 */ /* 0x000fe200078ec0ff */
[----:B------:R-:W-:Y:S01]  /*1ad0*/  BSSY.RECONVERGENT B3, `(.L_x_173) ;  /* 0x0000048000037945 */ /* 0x000fe20003800200 */
[C---:B------:R-:W-:Y:S01]  /*1ae0*/  LOP3.LUT R2, R0.reuse, 0x1400, RZ, 0xfc, !PT ;  /* 0x0000140000027812 */ /* 0x040fe200078efcff */
[----:B------:R-:W-:Y:S02]  /*1af0*/  VIADD R5, R0, UR4 ;  /* 0x0000000400057c36 */ /* 0x000fe40008000000 */
[----:B------:R-:W-:-:S07]  /*1b00*/  IMAD.MOV R42, RZ, RZ, -R42 ;  /* 0x000000ffff2a7224 */ /* 0x000fce00078e0a2a */
.L_x_174:
        /* <DEDUP_REMOVED lines=68> */
[----:B------:R-:W-:Y:S05]  /*1f50*/  BSYNC.RECONVERGENT B3 ;  /* 0x0000000000037941 */ /* 0x000fea0003800200 */
.L_x_173:
[----:B------:R-:W-:-:S07]  /*1f60*/  VIADD R2, R2, 0xffffec00 ;  /* 0xffffec0002027836 */ /* 0x000fce0000000000 */
.L_x_172:
[----:B------:R-:W-:Y:S05]  /*1f70*/  BSYNC.RECONVERGENT B2 ;  /* 0x0000000000027941 */ /* 0x000fea0003800200 */
.L_x_171:
        /* <DEDUP_REMOVED lines=40> */
.L_x_176:
[----:B------:R-:W-:Y:S05]  /*2200*/  BSYNC.RECONVERGENT B2 ;  /* 0x0000000000027941 */ /* 0x000fea0003800200 */
.L_x_175:
        /* <DEDUP_REMOVED lines=23> */
.L_x_178:
[----:B------:R-:W-:Y:S05]  /*2380*/  BSYNC.RECONVERGENT B2 ;  /* 0x0000000000027941 */ /* 0x000fea0003800200 */
.L_x_177:
[----:B------:R-:W-:Y:S05]  /*2390*/  @!P1 BRA `(.L_x_170) ;  /* 0x0000000000249947 */ /* 0x000fea0003800000 */
[----:B------:R-:W-:Y:S02]  /*23a0*/  VIADD R5, R2, UR4 ;  /* 0x0000000402057c36 */ /* 0x000fe40008000000 */
[----:B------:R-:W-:-:S07]  /*23b0*/  IMAD.MOV R4, RZ, RZ, -R3 ;  /* 0x000000ffff047224 */ /* 0x000fce00078e0a03 */
.L_x_179:
[----:B------:R-:W-:-:S06]  /*23c0*/  IMAD.WIDE.U32 R2, R5, 0x8, R6 ;  /* 0x0000000805027825 */ /* 0x000fcc00078e0006 */
[----:B------:R-:W2:Y:S01]  /*23d0*/  LDG.E.64 R2, desc[UR6][R2.64] ;  /* 0x0000000602027981 */ /* 0x000ea2000c1e1b00 */
[----:B------:R-:W-:Y:S02]  /*23e0*/  VIADD R4, R4, 0x1 ;  /* 0x0000000104047836 */ /* 0x000fe40000000000 */
[----:B------:R-:W-:-:S03]  /*23f0*/  VIADD R5, R5, 0x280 ;  /* 0x0000028005057836 */ /* 0x000fc60000000000 */
[----:B------:R-:W-:Y:S01]  /*2400*/  ISETP.NE.AND P0, PT, R4, RZ, PT ;  /* 0x000000ff0400720c */ /* 0x000fe20003f05270 */
[----:B--2---:R-:W-:-:S12]  /*2410*/  DADD R38, R2, R38 ;  /* 0x0000000002267229 */ /* 0x004fd80000000026 */
[----:B------:R-:W-:Y:S05]  /*2420*/  @P0 BRA `(.L_x_179) ;  /* 0xfffffffc00e40947 */ /* 0x000fea000383ffff */
.L_x_170:
[----:B------:R-:W-:Y:S05]  /*2430*/  BSYNC.RECONVERGENT B1 ;  /* 0x0000000000017941 */ /* 0x000fea0003800200 */
.L_x_168:
        /* <DEDUP_REMOVED lines=49> */
[----:B------:R-:W0:Y:S05]  /*2750*/  LDS.128 R8, [UR4+0x50] ;  /* 0x00005004ff087984 */ /* 0x000e2a0008000c00 */
[----:B------:R-:W-:-:S08]  /*2760*/  DADD R12, R12, R14 ;  /* 0x000000000c0c7229 */ /* 0x000fd0000000000e */
[----:B-1----:R-:W-:-:S08]  /*2770*/  DADD R12, R12, R16 ;  /* 0x000000000c0c7229 */ /* 0x002fd00000000010 */
[----:B------:R-:W-:Y:S02]  /*2780*/  DADD R18, R12, R18 ;  /* 0x000000000c127229 */ /* 0x000fe40000000012 */
[----:B------:R-:W1:Y:S06]  /*2790*/  LDS.128 R12, [UR4+0x60] ;  /* 0x00006004ff0c7984 */ /* 0x000e6c0008000c00 */
        /* <DEDUP_REMOVED lines=12> */
[----:B0-----:R-:W-:Y:S01]  /*2860*/  DADD R2, R2, R8 ;  /* 0x0000000002027229 */ /* 0x001fe20000000008 */
[----:B------:R-:W0:Y:S07]  /*2870*/  LDS.64 R8, [UR4+0xb0] ;  /* 0x0000b004ff087984 */ /* 0x000e2e0008000a00 */
[----:B------:R-:W-:-:S08]  /*2880*/  DADD R2, R2, R10 ;  /* 0x0000000002027229 */ /* 0x000fd0000000000a */
[----:B-1----:R-:W-:-:S08]  /*2890*/  DADD R2, R2, R12 ;  /* 0x0000000002027229 */ /* 0x002fd0000000000c */
[----:B------:R-:W-:-:S08]  /*28a0*/  DADD R2, R2, R14 ;  /* 0x0000000002027229 */ /* 0x000fd0000000000e */
[----:B--2---:R-:W-:-:S08]  /*28b0*/  DADD R2, R2, R4 ;  /* 0x0000000002027229 */ /* 0x004fd00000000004 */
[----:B------:R-:W-:-:S08]  /*28c0*/  DADD R2, R2, R6 ;  /* 0x0000000002027229 */ /* 0x000fd00000000006 */
[----:B0-----:R-:W-:-:S11]  /*28d0*/  DADD R8, R2, R8 ;  /* 0x0000000002087229 */ /* 0x001fd60000000008 */
.L_x_166:
[----:B------:R-:W-:Y:S05]  /*28e0*/  BSYNC.RECONVERGENT B0 ;  /* 0x0000000000007941 */ /* 0x000fea0003800200 */
.L_x_151:
[----:B------:R-:W-:Y:S05]  /*28f0*/  @P0 EXIT ;  /* 0x000000000000094d */ /* 0x000fea0003800000 */
[----:B------:R-:W0:Y:S01]  /*2900*/  LDCU.64 UR4, c[0x0][0x398] ;  /* 0x00007300ff0477ac */ /* 0x000e220008000a00 */
[----:B--2---:R-:W2:Y:S01]  /*2910*/  LDC.64 R2, c[0x0][0x388] ;  /* 0x0000e200ff027b82 */ /* 0x004ea20000000a00 */
[----:B0-----:R-:W-:-:S07]  /*2920*/  DADD R8, R8, UR4 ;  /* 0x0000000408087e29 */ /* 0x001fce0008000000 */
[----:B--2---:R-:W-:Y:S01]  /*2930*/  STG.E.64 desc[UR6][R2.64], R8 ;  /* 0x0000000802007986 */ /* 0x004fe2000c101b06 */
[----:B------:R-:W-:Y:S05]  /*2940*/  EXIT ;  /* 0x000000000000794d */ /* 0x000fea0003800000 */
.L_x_180:
        /* <DEDUP_REMOVED lines=11> */
.L_x_210:


//--------------------- .text._ZN3cub18CUB_300001_SM_10006detail8for_each13static_kernelINS2_12policy_hub_t12policy_500_tEmN6thrust24THRUST_300001_SM_1000_NS8cuda_cub20__uninitialized_fill7functorINS7_10device_ptrIdEEdEEEEvT0_T1_ --------------------------
	.section	.text._ZN3cub18CUB_300001_SM_10006detail8for_each13static_kernelINS2_12policy_hub_t12policy_500_tEmN6thrust24THRUST_300001_SM_1000_NS8cuda_cub20__uninitialized_fill7functorINS7_10device_ptrIdEEdEEEEvT0_T1_,"ax",@progbits
	.align	128
        .global         _ZN3cub18CUB_300001_SM_10006detail8for_each13static_kernelINS2_12policy_hub_t12policy_500_tEmN6thrust24THRUST_300001_SM_1000_NS8cuda_cub20__uninitialized_fill7functorINS7_10device_ptrIdEEdEEEEvT0_T1_
        .type           _ZN3cub18CUB_300001_SM_10006detail8for_each13static_kernelINS2_12policy_hub_t12policy_500_tEmN6thrust24THRUST_300001_SM_1000_NS8cuda_cub20__uninitialized_fill7functorINS7_10device_ptrIdEEdEEEEvT0_T1_,@function
        .size           _ZN3cub18CUB_300001_SM_10006detail8for_each13static_kernelINS2_12policy_hub_t12policy_500_tEmN6thrust24THRUST_300001_SM_1000_NS8cuda_cub20__uninitialized_fill7functorINS7_10device_ptrIdEEdEEEEvT0_T1_,(.L_x_211 - _ZN3cub18CUB_300001_SM_10006detail8for_each13static_kernelINS2_12policy_hub_t12policy_500_tEmN6thrust24THRUST_300001_SM_1000_NS8cuda_cub20__uninitialized_fill7functorINS7_10device_ptrIdEEdEEEEvT0_T1_)
        .other          _ZN3cub18CUB_300001_SM_10006detail8for_each13static_kernelINS2_12policy_hub_t12policy_500_tEmN6thrust24THRUST_300001_SM_1000_NS8cuda_cub20__uninitialized_fill7functorINS7_10device_ptrIdEEdEEEEvT0_T1_,@"STO_CUDA_ENTRY STV_DEFAULT"
_ZN3cub18CUB_300001_SM_10006detail8for_each13static_kernelINS2_12policy_hub_t12policy_500_tEmN6thrust24THRUST_300001_SM_1000_NS8cuda_cub20__uninitialized_fill7functorINS7_10device_ptrIdEEdEEEEvT0_T1_:
.text._ZN3cub18CUB_300001_SM_10006detail8for_each13static_kernelINS2_12policy_hub_t12policy_500_tEmN6thrust24THRUST_300001_SM_1000_NS8cuda_cub20__uninitialized_fill7functorINS7_10device_ptrIdEEdEEEEvT0_T1_:
[----:B------:R-:W-:Y:S08]  /*0000*/  LDC R1, c[0x0][0x37c] ;  /* 0x0000df00ff017b82 */ /* 0x000ff00000000800 */
[----:B------:R-:W0:Y:S01]  /*0010*/  S2UR UR4, SR_CTAID.X ;  /* 0x00000000000479c3 */ /* 0x000e220000002500 */
[----:B------:R-:W1:Y:S01]  /*0020*/  LDCU.64 UR6, c[0x0][0x380] ;  /* 0x00007000ff0677ac */ /* 0x000e620008000a00 */
[----:B------:R-:W2:Y:S01]  /*0030*/  LDCU.64 UR8, c[0x0][0x358] ;  /* 0x00006b00ff0877ac */ /* 0x000ea20008000a00 */
[----:B0-----:R-:W-:-:S04]  /*0040*/  UIMAD.WIDE.U32 UR4, UR4, 0x200, URZ ;  /* 0x00000200040478a5 */ /* 0x001fc8000f8e00ff */
[----:B-1----:R-:W-:-:S04]  /*0050*/  UIADD3 UR6, UP0, UPT, -UR4, UR6, URZ ;  /* 0x0000000604067290 */ /* 0x002fc8000ff1e1ff */
[----:B------:R-:W-:Y:S02]  /*0060*/  UIADD3.X UR7, UPT, UPT, ~UR5, UR7, URZ, UP0, !UPT ;  /* 0x0000000705077290 */ /* 0x000fe400087fe5ff */
[----:B------:R-:W-:-:S04]  /*0070*/  UISETP.GE.U32.AND UP0, UPT, UR6, 0x200, UPT ;  /* 0x000002000600788c */ /* 0x000fc8000bf06070 */
[----:B------:R-:W-:-:S09]  /*0080*/  UISETP.GE.U32.AND.EX UP0, UPT, UR7, URZ, UPT, UP0 ;  /* 0x000000ff0700728c */ /* 0x000fd2000bf06100 */
[----:B--2---:R-:W-:Y:S05]  /*0090*/  BRA.U !UP0, `(.L_x_181) ;  /* 0x0000000108287547 */ /* 0x004fea000b800000 */
[----:B------:R-:W0:Y:S01]  /*00a0*/  S2R R0, SR_TID.X ;  /* 0x0000000000007919 */ /* 0x000e220000002100 */
[----:B------:R-:W1:Y:S01]  /*00b0*/  LDCU.64 UR6, c[0x0][0x388] ;  /* 0x00007100ff0677ac */ /* 0x000e620008000a00 */
[----:B------:R-:W2:Y:S01]  /*00c0*/  LDC.64 R4, c[0x0][0x390] ;  /* 0x0000e400ff047b82 */ /* 0x000ea20000000a00 */
[----:B0-----:R-:W-:-:S05]  /*00d0*/  IADD3 R0, P0, PT, R0, UR4, RZ ;  /* 0x0000000400007c10 */ /* 0x001fca000ff1e0ff */
[----:B------:R-:W-:Y:S01]  /*00e0*/  IMAD.X R3, RZ, RZ, UR5, P0 ;  /* 0x00000005ff037e24 */ /* 0x000fe200080e06ff */
[----:B-1----:R-:W-:-:S04]  /*00f0*/  LEA R2, P0, R0, UR6, 0x3 ;  /* 0x0000000600027c11 */ /* 0x002fc8000f8018ff */
[----:B------:R-:W-:-:S05]  /*0100*/  LEA.HI.X R3, R0, UR7, R3, 0x3, P0 ;  /* 0x0000000700037c11 */ /* 0x000fca00080f1c03 */
[----:B--2---:R-:W-:Y:S04]  /*0110*/  STG.E.64 desc[UR8][R2.64], R4 ;  /* 0x0000000402007986 */ /* 0x004fe8000c101b08 */
[----:B------:R-:W-:Y:S01]  /*0120*/  STG.E.64 desc[UR8][R2.64+0x800], R4 ;  /* 0x0008000402007986 */ /* 0x000fe2000c101b08 */
[----:B------:R-:W-:Y:S05]  /*0130*/  EXIT ;  /* 0x000000000000794d */ /* 0x000fea0003800000 */
.L_x_181:
[----:B------:R-:W0:Y:S01]  /*0140*/  S2R R0, SR_TID.X ;  /* 0x0000000000007919 */ /* 0x000e220000002100 */
[----:B------:R-:W-:Y:S01]  /*0150*/  IMAD.U32 R2, RZ, RZ, UR7 ;  /* 0x00000007ff027e24 */ /* 0x000fe2000f8e00ff */
[----:B------:R-:W1:Y:S01]  /*0160*/  LDCU.64 UR10, c[0x0][0x388] ;  /* 0x00007100ff0a77ac */ /* 0x000e620008000a00 */
[----:B------:R-:W-:Y:S01]  /*0170*/  IMAD.U32 R6, RZ, RZ, UR7 ;  /* 0x00000007ff067e24 */ /* 0x000fe2000f8e00ff */
[----:B0-----:R-:W-:-:S04]  /*0180*/  ISETP.LT.U32.AND P0, PT, R0, UR6, PT ;  /* 0x0000000600007c0c */ /* 0x001fc8000bf01070 */
[----:B------:R-:W-:Y:S01]  /*0190*/  ISETP.GT.U32.AND.EX P0, PT, R2, RZ, PT, P0 ;  /* 0x000000ff0200720c */ /* 0x000fe20003f04100 */
[C---:B------:R-:W-:Y:S01]  /*01a0*/  VIADD R2, R0.reuse, 0x100 ;  /* 0x0000010000027836 */ /* 0x040fe20000000000 */
[----:B------:R-:W-:-:S04]  /*01b0*/  IADD3 R0, P2, PT, R0, UR4, RZ ;  /* 0x0000000400007c10 */ /* 0x000fc8000ff5e0ff */
[----:B------:R-:W-:Y:S01]  /*01c0*/  ISETP.LT.U32.AND P1, PT, R2, UR6, PT ;  /* 0x0000000602007c0c */ /* 0x000fe2000bf21070 */
[----:B------:R-:W-:Y:S01]  /*01d0*/  IMAD.X R3, RZ, RZ, UR5, P2 ;  /* 0x00000005ff037e24 */ /* 0x000fe200090e06ff */
[----:B-1----:R-:W-:Y:S02]  /*01e0*/  LEA R2, P2, R0, UR10, 0x3 ;  /* 0x0000000a00027c11 */ /* 0x002fe4000f8418ff */
[----:B------:R-:W-:Y:S02]  /*01f0*/  ISETP.GT.U32.AND.EX P1, PT, R6, RZ, PT, P1 ;  /* 0x000000ff0600720c */ /* 0x000fe40003f24110 */
[----:B------:R-:W-:Y:S01]  /*0200*/  LEA.HI.X R3, R0, UR11, R3, 0x3, P2 ;  /* 0x0000000b00037c11 */ /* 0x000fe200090f1c03 */
[----:B------:R-:W0:Y:S04]  /*0210*/  @P0 LDC.64 R4, c[0x0][0x390] ;  /* 0x0000e400ff040b82 */ /* 0x000e280000000a00 */
[----:B0-----:R0:W-:Y:S06]  /*0220*/  @P0 STG.E.64 desc[UR8][R2.64], R4 ;  /* 0x0000000402000986 */ /* 0x0011ec000c101b08 */
[----:B------:R-:W-:Y:S05]  /*0230*/  @!P1 EXIT ;  /* 0x000000000000994d */ /* 0x000fea0003800000 */
[----:B0-----:R-:W0:Y:S02]  /*0240*/  LDC.64 R4, c[0x0][0x390] ;  /* 0x0000e400ff047b82 */ /* 0x001e240000000a00 */
[----:B0-----:R-:W-:Y:S01]  /*0250*/  STG.E.64 desc[UR8][R2.64+0x800], R4 ;  /* 0x0008000402007986 */ /* 0x001fe2000c101b08 */
[----:B------:R-:W-:Y:S05]  /*0260*/  EXIT ;  /* 0x000000000000794d */ /* 0x000fea0003800000 */
.L_x_182:
        /* <DEDUP_REMOVED lines=9> */
.L_x_211:


//--------------------- .text._ZN3cub18CUB_300001_SM_10006detail11EmptyKernelIvEEvv --------------------------
	.section	.text._ZN3cub18CUB_300001_SM_10006detail11EmptyKernelIvEEvv,"ax",@progbits
	.align	128
        .global         _ZN3cub18CUB_300001_SM_10006detail11EmptyKernelIvEEvv
        .type           _ZN3cub18CUB_300001_SM_10006detail11EmptyKernelIvEEvv,@function
        .size           _ZN3cub18CUB_300001_SM_10006detail11EmptyKernelIvEEvv,(.L_x_212 - _ZN3cub18CUB_300001_SM_10006detail11EmptyKernelIvEEvv)
        .other          _ZN3cub18CUB_300001_SM_10006detail11EmptyKernelIvEEvv,@"STO_CUDA_ENTRY STV_DEFAULT"
_ZN3cub18CUB_300001_SM_10006detail11EmptyKernelIvEEvv:
.text._ZN3cub18CUB_300001_SM_10006detail11EmptyKernelIvEEvv:
[----:B------:R-:W-:Y:S01]  /*0000*/  LDC R1, c[0x0][0x37c] ;  /* 0x0000df00ff017b82 */ /* 0x000fe20000000800 */
[----:B------:R-:W-:Y:S05]  /*0010*/  EXIT ;  /* 0x000000000000794d */ /* 0x000fea0003800000 */
.L_x_183:
        /* <DEDUP_REMOVED lines=14> */
.L_x_212:


//--------------------- .text._Z7gpu_sinPdxjd     --------------------------
	.section	.text._Z7gpu_sinPdxjd,"ax",@progbits
	.align	128
        .global         _Z7gpu_sinPdxjd
        .type           _Z7gpu_sinPdxjd,@function
        .size           _Z7gpu_sinPdxjd,(.L_x_204 - _Z7gpu_sinPdxjd)
        .other          _Z7gpu_sinPdxjd,@"STO_CUDA_ENTRY STV_DEFAULT"
_Z7gpu_sinPdxjd:
.text._Z7gpu_sinPdxjd:
[----:B------:R-:W-:Y:S01]  /*0000*/  LDC R1, c[0x0][0x37c] ;  /* 0x0000df00ff017b82 */ /* 0x000fe20000000800 */
[----:B------:R-:W0:Y:S07]  /*0010*/  S2R R3, SR_TID.X ;  /* 0x0000000000037919 */ /* 0x000e2e0000002100 */
[----:B------:R-:W0:Y:S01]  /*0020*/  S2UR UR4, SR_CTAID.X ;  /* 0x00000000000479c3 */ /* 0x000e220000002500 */
[----:B------:R-:W1:Y:S07]  /*0030*/  LDCU.64 UR6, c[0x0][0x388] ;  /* 0x00007100ff0677ac */ /* 0x000e6e0008000a00 */
[----:B------:R-:W0:Y:S02]  /*0040*/  LDC R2, c[0x0][0x360] ;  /* 0x0000d800ff027b82 */ /* 0x000e240000000800 */
[----:B0-----:R-:W-:-:S05]  /*0050*/  IMAD R2, R2, UR4, R3 ;  /* 0x0000000402027c24 */ /* 0x001fca000f8e0203 */
[----:B-1----:R-:W-:-:S04]  /*0060*/  ISETP.GE.U32.AND P0, PT, R2, UR6, PT ;  /* 0x0000000602007c0c */ /* 0x002fc8000bf06070 */
[----:B------:R-:W-:-:S13]  /*0070*/  ISETP.GE.AND.EX P0, PT, RZ, UR7, PT, P0 ;  /* 0x00000007ff007c0c */ /* 0x000fda000bf06300 */
[----:B------:R-:W-:Y:S05]  /*0080*/  @P0 EXIT ;  /* 0x000000000000094d */ /* 0x000fea0003800000 */
[----:B------:R-:W0:Y:S01]  /*0090*/  LDCU UR5, c[0x0][0x390] ;  /* 0x00007200ff0577ac */ /* 0x000e220008000800 */
[----:B------:R-:W1:Y:S01]  /*00a0*/  I2F.F64.U32 R20, R2 ;  /* 0x0000000200147312 */ /* 0x000e620000201800 */
[----:B------:R-:W1:Y:S01]  /*00b0*/  LDCU.64 UR6, c[0x0][0x398] ;  /* 0x00007300ff0677ac */ /* 0x000e620008000a00 */
[----:B------:R-:W2:Y:S01]  /*00c0*/  LDCU.64 UR12, c[0x0][0x358] ;  /* 0x00006b00ff0c77ac */ /* 0x000ea20008000a00 */
[----:B0-----:R-:W-:Y:S01]  /*00d0*/  UISETP.GE.U32.AND UP0, UPT, UR5, 0x2, UPT ;  /* 0x000000020500788c */ /* 0x001fe2000bf06070 */
[----:B-1----:R-:W-:-:S08]  /*00e0*/  DMUL R20, R20, UR6 ;  /* 0x0000000614147c28 */ /* 0x002fd00008000000 */
[----:B--2---:R-:W-:Y:S05]  /*00f0*/  BRA.U !UP0, `(.L_x_184) ;  /* 0x0000000908887547 */ /* 0x004fea000b800000 */
[----:B------:R-:W-:Y:S01]  /*0100*/  UIADD3 UR4, UPT, UPT, UR5, -0x1, URZ ;  /* 0xffffffff05047890 */ /* 0x000fe2000fffe0ff */
[----:B------:R-:W-:Y:S01]  /*0110*/  DMUL R8, R20, -R20 ;  /* 0x8000001414087228 */ /* 0x000fe20000000000 */
[----:B------:R-:W-:Y:S01]  /*0120*/  UIADD3 UR5, UPT, UPT, UR5, -0x2, URZ ;  /* 0xfffffffe05057890 */ /* 0x000fe2000fffe0ff */
[----:B------:R-:W-:Y:S01]  /*0130*/  IMAD.MOV.U32 R10, RZ, RZ, R20 ;  /* 0x000000ffff0a7224 */ /* 0x000fe200078e0014 */
[----:B------:R-:W-:Y:S01]  /*0140*/  ULOP3.LUT UR9, UR4, 0x3, URZ, 0xc0, !UPT ;  /* 0x0000000304097892 */ /* 0x000fe2000f8ec0ff */
[----:B------:R-:W-:Y:S01]  /*0150*/  IMAD.MOV.U32 R11, RZ, RZ, R21 ;  /* 0x000000ffff0b7224 */ /* 0x000fe200078e0015 */
[----:B------:R-:W-:-:S03]  /*0160*/  UISETP.GE.U32.AND UP0, UPT, UR5, 0x3, UPT ;  /* 0x000000030500788c */ /* 0x000fc6000bf06070 */
[----:B------:R-:W-:-:S06]  /*0170*/  UMOV UR5, 0x1 ;  /* 0x0000000100057882 */ /* 0x000fcc0000000000 */
[----:B------:R-:W-:Y:S05]  /*0180*/  BRA.U !UP0, `(.L_x_185) ;  /* 0x0000000508d87547 */ /* 0x000fea000b800000 */
[----:B------:R-:W-:Y:S01]  /*0190*/  ULOP3.LUT UR4, UR4, 0xfffffffc, URZ, 0xc0, !UPT ;  /* 0xfffffffc04047892 */ /* 0x000fe2000f8ec0ff */
[----:B------:R-:W-:Y:S01]  /*01a0*/  IMAD.MOV.U32 R10, RZ, RZ, R20 ;  /* 0x000000ffff0a7224 */ /* 0x000fe200078e0014 */
[----:B------:R-:W-:Y:S01]  /*01b0*/  UMOV UR10, 0x4 ;  /* 0x00000004000a7882 */ /* 0x000fe20000000000 */
[----:B------:R-:W-:Y:S01]  /*01c0*/  IMAD.MOV.U32 R11, RZ, RZ, R21 ;  /* 0x000000ffff0b7224 */ /* 0x000fe200078e0015 */
[----:B------:R-:W-:-:S03]  /*01d0*/  UIADD3 UR5, UPT, UPT, -UR4, URZ, URZ ;  /* 0x000000ff04057290 */ /* 0x000fc6000fffe1ff */
[----:B------:R-:W-:-:S09]  /*01e0*/  UMOV UR4, URZ ;  /* 0x000000ff00047c82 */ /* 0x000fd20008000000 */
.L_x_194:
[----:B------:R-:W-:Y:S01]  /*01f0*/  UIADD3 UR6, UPT, UPT, UR10, -0x2, URZ ;  /* 0xfffffffe0a067890 */ /* 0x000fe2000fffe0ff */
[----:B------:R-:W-:Y:S01]  /*0200*/  IMAD.MOV.U32 R4, RZ, RZ, 0x1 ;  /* 0x00000001ff047424 */ /* 0x000fe200078e00ff */
[----:B------:R-:W-:Y:S01]  /*0210*/  UIADD3 UR7, UPT, UPT, UR10, -0x1, URZ ;  /* 0xffffffff0a077890 */ /* 0x000fe2000fffe0ff */
[----:B------:R-:W-:Y:S01]  /*0220*/  FSETP.GEU.AND P1, PT, |R9|, 6.5827683646048100446e-37, PT ;  /* 0x036000000900780b */ /* 0x000fe20003f2e200 */
[----:B------:R-:W-:Y:S02]  /*0230*/  BSSY.RECONVERGENT B0, `(.L_x_186) ;  /* 0x0000015000007945 */ /* 0x000fe40003800200 */
[----:B------:R-:W-:-:S09]  /*0240*/  UIMAD UR6, UR6, UR7, URZ ;  /* 0x00000007060672a4 */ /* 0x000fd2000f8e02ff */
[----:B------:R-:W0:Y:S08]  /*0250*/  I2F.F64.U32 R14, UR6 ;  /* 0x00000006000e7d12 */ /* 0x000e300008201800 */
[----:B0-----:R-:W0:Y:S02]  /*0260*/  MUFU.RCP64H R5, R15 ;  /* 0x0000000f00057308 */ /* 0x001e240000001800 */
[----:B0-----:R-:W-:-:S08]  /*0270*/  DFMA R6, -R14, R4, 1 ;  /* 0x3ff000000e06742b */ /* 0x001fd00000000104 */
[----:B------:R-:W-:-:S08]  /*0280*/  DFMA R6, R6, R6, R6 ;  /* 0x000000060606722b */ /* 0x000fd00000000006 */
[----:B------:R-:W-:-:S08]  /*0290*/  DFMA R6, R4, R6, R4 ;  /* 0x000000060406722b */ /* 0x000fd00000000004 */
[----:B------:R-:W-:-:S08]  /*02a0*/  DFMA R4, -R14, R6, 1 ;  /* 0x3ff000000e04742b */ /* 0x000fd00000000106 */
[----:B------:R-:W-:-:S08]  /*02b0*/  DFMA R4, R6, R4, R6 ;  /* 0x000000040604722b */ /* 0x000fd00000000006 */
[----:B------:R-:W-:-:S08]  /*02c0*/  DMUL R6, R8, R4 ;  /* 0x0000000408067228 */ /* 0x000fd00000000000 */
[----:B------:R-:W-:-:S08]  /*02d0*/  DFMA R12, -R14, R6, R8 ;  /* 0x000000060e0c722b */ /* 0x000fd00000000108 */
[----:B------:R-:W-:-:S10]  /*02e0*/  DFMA R4, R4, R12, R6 ;  /* 0x0000000c0404722b */ /* 0x000fd40000000006 */
[----:B------:R-:W-:-:S05]  /*02f0*/  FFMA R0, RZ, R15, R5 ;  /* 0x0000000fff007223 */ /* 0x000fca0000000005 */
[----:B------:R-:W-:-:S13]  /*0300*/  FSETP.GT.AND P0, PT, |R0|, 1.469367938527859385e-39, PT ;  /* 0x001000000000780b */ /* 0x000fda0003f04200 */
[----:B------:R-:W-:Y:S05]  /*0310*/  @P0 BRA P1, `(.L_x_187) ;  /* 0x0000000000180947 */ /* 0x000fea0000800000 */
[----:B------:R-:W-:Y:S01]  /*0320*/  IMAD.MOV.U32 R16, RZ, RZ, R8 ;  /* 0x000000ffff107224 */ /* 0x000fe200078e0008 */
[----:B------:R-:W-:Y:S01]  /*0330*/  MOV R0, 0x360 ;  /* 0x0000036000007802 */ /* 0x000fe20000000f00 */
[----:B------:R-:W-:-:S07]  /*0340*/  IMAD.MOV.U32 R17, RZ, RZ, R9 ;  /* 0x000000ffff117224 */ /* 0x000fce00078e0009 */
[----:B------:R-:W-:Y:S05]  /*0350*/  CALL.REL.NOINC `($__internal_0_$__cuda_sm20_div_rn_f64_full) ;  /* 0x0000000800047944 */ /* 0x000fea0003c00000 */
[----:B------:R-:W-:Y:S02]  /*0360*/  IMAD.MOV.U32 R4, RZ, RZ, R6 ;  /* 0x000000ffff047224 */ /* 0x000fe400078e0006 */
[----:B------:R-:W-:-:S07]  /*0370*/  IMAD.MOV.U32 R5, RZ, RZ, R7 ;  /* 0x000000ffff057224 */ /* 0x000fce00078e0007 */
.L_x_187:
[----:B------:R-:W-:Y:S05]  /*0380*/  BSYNC.RECONVERGENT B0 ;  /* 0x0000000000007941 */ /* 0x000fea0003800200 */
.L_x_186:
[----:B------:R-:W-:Y:S01]  /*0390*/  UIMAD UR6, UR10, UR10, UR10 ;  /* 0x0000000a0a0672a4 */ /* 0x000fe2000f8e020a */
[----:B------:R-:W-:Y:S01]  /*03a0*/  IMAD.MOV.U32 R6, RZ, RZ, 0x1 ;  /* 0x00000001ff067424 */ /* 0x000fe200078e00ff */
[----:B------:R-:W-:Y:S01]  /*03b0*/  FSETP.GEU.AND P1, PT, |R9|, 6.5827683646048100446e-37, PT ;  /* 0x036000000900780b */ /* 0x000fe20003f2e200 */
[----:B------:R-:W-:Y:S01]  /*03c0*/  DMUL R10, R4, R10 ;  /* 0x0000000a040a7228 */ /* 0x000fe20000000000 */
[----:B------:R-:W-:Y:S01]  /*03d0*/  UIADD3 UR8, UPT, UPT, UR10, 0x5, URZ ;  /* 0x000000050a087890 */ /* 0x000fe2000fffe0ff */
[----:B------:R-:W-:Y:S04]  /*03e0*/  BSSY.RECONVERGENT B0, `(.L_x_188) ;  /* 0x0000013000007945 */ /* 0x000fe80003800200 */
[----:B------:R-:W0:Y:S02]  /*03f0*/  I2F.F64.U32 R14, UR6 ;  /* 0x00000006000e7d12 */ /* 0x000e240008201800 */
[----:B------:R-:W-:-:S06]  /*0400*/  DADD R20, R10, R20 ;  /* 0x000000000a147229 */ /* 0x000fcc0000000014 */
        /* <DEDUP_REMOVED lines=16> */
.L_x_189:
[----:B------:R-:W-:Y:S05]  /*0510*/  BSYNC.RECONVERGENT B0 ;  /* 0x0000000000007941 */ /* 0x000fea0003800200 */
.L_x_188:
[----:B------:R-:W-:Y:S01]  /*0520*/  UIADD3 UR6, UPT, UPT, UR10, 0x2, URZ ;  /* 0x000000020a067890 */ /* 0x000fe2000fffe0ff */
[----:B------:R-:W-:Y:S01]  /*0530*/  IMAD.MOV.U32 R4, RZ, RZ, 0x1 ;  /* 0x00000001ff047424 */ /* 0x000fe200078e00ff */
[----:B------:R-:W-:Y:S01]  /*0540*/  UIADD3 UR7, UPT, UPT, UR10, 0x3, URZ ;  /* 0x000000030a077890 */ /* 0x000fe2000fffe0ff */
[----:B------:R-:W-:Y:S01]  /*0550*/  FSETP.GEU.AND P1, PT, |R9|, 6.5827683646048100446e-37, PT ;  /* 0x036000000900780b */ /* 0x000fe20003f2e200 */
[----:B------:R-:W-:Y:S01]  /*0560*/  DMUL R10, R10, R6 ;  /* 0x000000060a0a7228 */ /* 0x000fe20000000000 */
[----:B------:R-:W-:Y:S01]  /*0570*/  BSSY.RECONVERGENT B0, `(.L_x_190) ;  /* 0x0000016000007945 */ /* 0x000fe20003800200 */
[----:B------:R-:W-:-:S06]  /*0580*/  UIMAD UR6, UR6, UR7, URZ ;  /* 0x00000007060672a4 */ /* 0x000fcc000f8e02ff */
[----:B------:R-:W-:-:S03]  /*0590*/  DADD R20, R20, R10 ;  /* 0x0000000014147229 */ /* 0x000fc6000000000a */
        /* <DEDUP_REMOVED lines=19> */
.L_x_191:
[----:B------:R-:W-:Y:S05]  /*06d0*/  BSYNC.RECONVERGENT B0 ;  /* 0x0000000000007941 */ /* 0x000fea0003800200 */
.L_x_190:
[----:B------:R-:W-:Y:S01]  /*06e0*/  UIADD3 UR6, UPT, UPT, UR10, 0x4, URZ ;  /* 0x000000040a067890 */ /* 0x000fe2000fffe0ff */
[----:B------:R-:W-:Y:S01]  /*06f0*/  IMAD.MOV.U32 R6, RZ, RZ, 0x1 ;  /* 0x00000001ff067424 */ /* 0x000fe200078e00ff */
[----:B------:R-:W-:Y:S01]  /*0700*/  FSETP.GEU.AND P1, PT, |R9|, 6.5827683646048100446e-37, PT ;  /* 0x036000000900780b */ /* 0x000fe20003f2e200 */
[----:B------:R-:W-:Y:S01]  /*0710*/  DMUL R10, R10, R4 ;  /* 0x000000040a0a7228 */ /* 0x000fe20000000000 */
[----:B------:R-:W-:Y:S01]  /*0720*/  UIMAD UR6, UR8, UR6, URZ ;  /* 0x00000006080672a4 */ /* 0x000fe2000f8e02ff */
[----:B------:R-:W-:Y:S06]  /*0730*/  BSSY.RECONVERGENT B0, `(.L_x_192) ;  /* 0x0000013000007945 */ /* 0x000fec0003800200 */
[----:B------:R-:W-:-:S02]  /*0740*/  DADD R20, R20, R10 ;  /* 0x0000000014147229 */ /* 0x000fc4000000000a */
        /* <DEDUP_REMOVED lines=17> */
.L_x_193:
[----:B------:R-:W-:Y:S05]  /*0860*/  BSYNC.RECONVERGENT B0 ;  /* 0x0000000000007941 */ /* 0x000fea0003800200 */
.L_x_192:
[----:B------:R-:W-:Y:S01]  /*0870*/  UIADD3 UR5, UPT, UPT, UR5, 0x4, URZ ;  /* 0x0000000405057890 */ /* 0x000fe2000fffe0ff */
[----:B------:R-:W-:Y:S01]  /*0880*/  DMUL R10, R10, R6 ;  /* 0x000000060a0a7228 */ /* 0x000fe20000000000 */
[----:B------:R-:W-:Y:S02]  /*0890*/  UIADD3 UR4, UPT, UPT, UR4, 0x4, URZ ;  /* 0x0000000404047890 */ /* 0x000fe4000fffe0ff */
[----:B------:R-:W-:Y:S02]  /*08a0*/  UISETP.NE.AND UP0, UPT, UR5, URZ, UPT ;  /* 0x000000ff0500728c */ /* 0x000fe4000bf05270 */
[----:B------:R-:W-:-:S03]  /*08b0*/  UIADD3 UR10, UPT, UPT, UR10, 0x8, URZ ;  /* 0x000000080a0a7890 */ /* 0x000fc6000fffe0ff */
[----:B------:R-:W-:-:S04]  /*08c0*/  DADD R20, R20, R10 ;  /* 0x0000000014147229 */ /* 0x000fc8000000000a */
[----:B------:R-:W-:Y:S07]  /*08d0*/  BRA.U UP0, `(.L_x_194) ;  /* 0xfffffff900447547 */ /* 0x000fee000b83ffff */
[----:B------:R-:W-:-:S12]  /*08e0*/  UIADD3 UR5, UPT, UPT, UR4, 0x1, URZ ;  /* 0x0000000104057890 */ /* 0x000fd8000fffe0ff */
.L_x_185:
[----:B------:R-:W-:-:S09]  /*08f0*/  UISETP.NE.AND UP0, UPT, UR9, URZ, UPT ;  /* 0x000000ff0900728c */ /* 0x000fd2000bf05270 */
[----:B------:R-:W-:Y:S05]  /*0900*/  BRA.U !UP0, `(.L_x_184) ;  /* 0x0000000108847547 */ /* 0x000fea000b800000 */
[----:B------:R-:W-:Y:S02]  /*0910*/  ULEA UR6, UR5, 0x1, 0x1 ;  /* 0x0000000105067891 */ /* 0x000fe4000f8e08ff */
[----:B------:R-:W-:-:S12]  /*0920*/  UIADD3 UR7, UPT, UPT, -UR9, URZ, URZ ;  /* 0x000000ff09077290 */ /* 0x000fd8000fffe1ff */
.L_x_197:
[----:B------:R-:W-:Y:S01]  /*0930*/  UIADD3 UR4, UPT, UPT, UR6, -0x1, URZ ;  /* 0xffffffff06047890 */ /* 0x000fe2000fffe0ff */
[----:B------:R-:W-:Y:S01]  /*0940*/  IMAD.MOV.U32 R4, RZ, RZ, 0x1 ;  /* 0x00000001ff047424 */ /* 0x000fe200078e00ff */
[----:B------:R-:W-:Y:S01]  /*0950*/  FSETP.GEU.AND P1, PT, |R9|, 6.5827683646048100446e-37, PT ;  /* 0x036000000900780b */ /* 0x000fe20003f2e200 */
[----:B------:R-:W-:Y:S01]  /*0960*/  UIADD3 UR7, UPT, UPT, UR7, 0x1, URZ ;  /* 0x0000000107077890 */ /* 0x000fe2000fffe0ff */
[----:B------:R-:W-:Y:S01]  /*0970*/  BSSY.RECONVERGENT B0, `(.L_x_195) ;  /* 0x0000016000007945 */ /* 0x000fe20003800200 */
[----:B------:R-:W-:Y:S02]  /*0980*/  UIMAD UR4, UR4, UR6, URZ ;  /* 0x00000006040472a4 */ /* 0x000fe4000f8e02ff */
[----:B------:R-:W-:-:S07]  /*0990*/  UISETP.NE.AND UP0, UPT, UR7, URZ, UPT ;  /* 0x000000ff0700728c */ /* 0x000fce000bf05270 */
        /* <DEDUP_REMOVED lines=19> */
.L_x_196:
[----:B------:R-:W-:Y:S05]  /*0ad0*/  BSYNC.RECONVERGENT B0 ;  /* 0x0000000000007941 */ /* 0x000fea0003800200 */
.L_x_195:
[----:B------:R-:W-:Y:S01]  /*0ae0*/  DMUL R10, R4, R10 ;  /* 0x0000000a040a7228 */ /* 0x000fe20000000000 */
[----:B------:R-:W-:-:S07]  /*0af0*/  UIADD3 UR6, UPT, UPT, UR6, 0x2, URZ ;  /* 0x0000000206067890 */ /* 0x000fce000fffe0ff */
[----:B------:R-:W-:Y:S01]  /*0b00*/  DADD R20, R10, R20 ;  /* 0x000000000a147229 */ /* 0x000fe20000000014 */
[----:B------:R-:W-:Y:S10]  /*0b10*/  BRA.U UP0, `(.L_x_197) ;  /* 0xfffffffd00847547 */ /* 0x000ff4000b83ffff */
.L_x_184:
[----:B------:R-:W0:Y:S02]  /*0b20*/  LDCU.64 UR10, c[0x0][0x380] ;  /* 0x00007000ff0a77ac */ /* 0x000e240008000a00 */
[----:B0-----:R-:W-:-:S04]  /*0b30*/  LEA R4, P0, R2, UR10, 0x3 ;  /* 0x0000000a02047c11 */ /* 0x001fc8000f8018ff */
[----:B------:R-:W-:-:S05]  /*0b40*/  LEA.HI.X R5, R2, UR11, RZ, 0x3, P0 ;  /* 0x0000000b02057c11 */ /* 0x000fca00080f1cff */
[----:B------:R-:W-:Y:S01]  /*0b50*/  STG.E.64 desc[UR12][R4.64], R20 ;  /* 0x0000001404007986 */ /* 0x000fe2000c101b0c */
[----:B------:R-:W-:Y:S05]  /*0b60*/  EXIT ;  /* 0x000000000000794d */ /* 0x000fea0003800000 */
        .weak           $__internal_0_$__cuda_sm20_div_rn_f64_full
        .type           $__internal_0_$__cuda_sm20_div_rn_f64_full,@function
        .size           $__internal_0_$__cuda_sm20_div_rn_f64_full,(.L_x_204 - $__internal_0_$__cuda_sm20_div_rn_f64_full)
$__internal_0_$__cuda_sm20_div_rn_f64_full:
[C---:B------:R-:W-:Y:S01]  /*0b70*/  FSETP.GEU.AND P0, PT, |R15|.reuse, 1.469367938527859385e-39, PT ;  /* 0x001000000f00780b */ /* 0x040fe20003f0e200 */
[----:B------:R-:W-:Y:S01]  /*0b80*/  IMAD.MOV.U32 R18, RZ, RZ, 0x1 ;  /* 0x00000001ff127424 */ /* 0x000fe200078e00ff */
[----:B------:R-:W-:Y:S01]  /*0b90*/  LOP3.LUT R12, R15, 0x800fffff, RZ, 0xc0, !PT ;  /* 0x800fffff0f0c7812 */ /* 0x000fe200078ec0ff */
[----:B------:R-:W-:Y:S01]  /*0ba0*/  BSSY.RECONVERGENT B1, `(.L_x_198) ;  /* 0x0000054000017945 */ /* 0x000fe20003800200 */
[C---:B------:R-:W-:Y:S02]  /*0bb0*/  FSETP.GEU.AND P2, PT, |R17|.reuse, 1.469367938527859385e-39, PT ;  /* 0x001000001100780b */ /* 0x040fe40003f4e200 */
[----:B------:R-:W-:Y:S01]  /*0bc0*/  LOP3.LUT R13, R12, 0x3ff00000, RZ, 0xfc, !PT ;  /* 0x3ff000000c0d7812 */ /* 0x000fe200078efcff */
[----:B------:R-:W-:Y:S01]  /*0bd0*/  IMAD.MOV.U32 R12, RZ, RZ, R14 ;  /* 0x000000ffff0c7224 */ /* 0x000fe200078e000e */
[----:B------:R-:W-:Y:S02]  /*0be0*/  LOP3.LUT R3, R17, 0x7ff00000, RZ, 0xc0, !PT ;  /* 0x7ff0000011037812 */ /* 0x000fe400078ec0ff */
[----:B------:R-:W-:-:S03]  /*0bf0*/  LOP3.LUT R6, R15, 0x7ff00000, RZ, 0xc0, !PT ;  /* 0x7ff000000f067812 */ /* 0x000fc600078ec0ff */
[----:B------:R-:W-:Y:S01]  /*0c00*/  @!P0 DMUL R12, R14, 8.98846567431157953865e+307 ;  /* 0x7fe000000e0c8828 */ /* 0x000fe20000000000 */
[----:B------:R-:W-:-:S03]  /*0c10*/  ISETP.GE.U32.AND P1, PT, R3, R6, PT ;  /* 0x000000060300720c */ /* 0x000fc60003f26070 */
[----:B------:R-:W-:Y:S01]  /*0c20*/  @!P2 LOP3.LUT R4, R15, 0x7ff00000, RZ, 0xc0, !PT ;  /* 0x7ff000000f04a812 */ /* 0x000fe200078ec0ff */
[----:B------:R-:W-:Y:S01]  /*0c30*/  @!P2 IMAD.MOV.U32 R26, RZ, RZ, RZ ;  /* 0x000000ffff1aa224 */ /* 0x000fe200078e00ff */
[----:B------:R-:W0:Y:S02]  /*0c40*/  MUFU.RCP64H R19, R13 ;  /* 0x0000000d00137308 */ /* 0x000e240000001800 */
[----:B------:R-:W-:Y:S01]  /*0c50*/  @!P2 ISETP.GE.U32.AND P3, PT, R3, R4, PT ;  /* 0x000000040300a20c */ /* 0x000fe20003f66070 */
[----:B------:R-:W-:Y:S01]  /*0c60*/  IMAD.MOV.U32 R4, RZ, RZ, 0x1ca00000 ;  /* 0x1ca00000ff047424 */ /* 0x000fe200078e00ff */
[----:B------:R-:W-:-:S04]  /*0c70*/  @!P0 LOP3.LUT R6, R13, 0x7ff00000, RZ, 0xc0, !PT ;  /* 0x7ff000000d068812 */ /* 0x000fc800078ec0ff */
[----:B------:R-:W-:-:S04]  /*0c80*/  @!P2 SEL R5, R4, 0x63400000, !P3 ;  /* 0x634000000405a807 */ /* 0x000fc80005800000 */
[----:B------:R-:W-:-:S04]  /*0c90*/  @!P2 LOP3.LUT R5, R5, 0x80000000, R17, 0xf8, !PT ;  /* 0x800000000505a812 */ /* 0x000fc800078ef811 */
[----:B------:R-:W-:Y:S01]  /*0ca0*/  @!P2 LOP3.LUT R27, R5, 0x100000, RZ, 0xfc, !PT ;  /* 0x00100000051ba812 */ /* 0x000fe200078efcff */
[----:B0-----:R-:W-:Y:S01]  /*0cb0*/  DFMA R24, R18, -R12, 1 ;  /* 0x3ff000001218742b */ /* 0x001fe2000000080c */
[----:B------:R-:W-:-:S07]  /*0cc0*/  IMAD.MOV.U32 R5, RZ, RZ, R3 ;  /* 0x000000ffff057224 */ /* 0x000fce00078e0003 */
[----:B------:R-:W-:-:S08]  /*0cd0*/  DFMA R24, R24, R24, R24 ;  /* 0x000000181818722b */ /* 0x000fd00000000018 */
[----:B------:R-:W-:Y:S01]  /*0ce0*/  DFMA R24, R18, R24, R18 ;  /* 0x000000181218722b */ /* 0x000fe20000000012 */
[----:B------:R-:W-:Y:S01]  /*0cf0*/  SEL R19, R4, 0x63400000, !P1 ;  /* 0x6340000004137807 */ /* 0x000fe20004800000 */
[----:B------:R-:W-:-:S03]  /*0d00*/  IMAD.MOV.U32 R18, RZ, RZ, R16 ;  /* 0x000000ffff127224 */ /* 0x000fc600078e0010 */
[----:B------:R-:W-:-:S03]  /*0d10*/  LOP3.LUT R19, R19, 0x800fffff, R17, 0xf8, !PT ;  /* 0x800fffff13137812 */ /* 0x000fc600078ef811 */
[----:B------:R-:W-:-:S03]  /*0d20*/  DFMA R22, R24, -R12, 1 ;  /* 0x3ff000001816742b */ /* 0x000fc6000000080c */
[----:B------:R-:W-:-:S05]  /*0d30*/  @!P2 DFMA R18, R18, 2, -R26 ;  /* 0x400000001212a82b */ /* 0x000fca000000081a */
[----:B------:R-:W-:-:S05]  /*0d40*/  DFMA R24, R24, R22, R24 ;  /* 0x000000161818722b */ /* 0x000fca0000000018 */
[----:B------:R-:W-:-:S03]  /*0d50*/  @!P2 LOP3.LUT R5, R19, 0x7ff00000, RZ, 0xc0, !PT ;  /* 0x7ff000001305a812 */ /* 0x000fc600078ec0ff */
[----:B------:R-:W-:Y:S02]  /*0d60*/  DMUL R22, R24, R18 ;  /* 0x0000001218167228 */ /* 0x000fe40000000000 */
[----:B------:R-:W-:-:S05]  /*0d70*/  VIADD R7, R5, 0xffffffff ;  /* 0xffffffff05077836 */ /* 0x000fca0000000000 */
[----:B------:R-:W-:Y:S01]  /*0d80*/  ISETP.GT.U32.AND P0, PT, R7, 0x7feffffe, PT ;  /* 0x7feffffe0700780c */ /* 0x000fe20003f04070 */
[----:B------:R-:W-:Y:S01]  /*0d90*/  VIADD R7, R6, 0xffffffff ;  /* 0xffffffff06077836 */ /* 0x000fe20000000000 */
[----:B------:R-:W-:-:S04]  /*0da0*/  DFMA R26, R22, -R12, R18 ;  /* 0x8000000c161a722b */ /* 0x000fc80000000012 */
[----:B------:R-:W-:-:S04]  /*0db0*/  ISETP.GT.U32.OR P0, PT, R7, 0x7feffffe, P0 ;  /* 0x7feffffe0700780c */ /* 0x000fc80000704470 */
[----:B------:R-:W-:-:S09]  /*0dc0*/  DFMA R22, R24, R26, R22 ;  /* 0x0000001a1816722b */ /* 0x000fd20000000016 */
[----:B------:R-:W-:Y:S05]  /*0dd0*/  @P0 BRA `(.L_x_199) ;  /* 0x00000000006c0947 */ /* 0x000fea0003800000 */
[----:B------:R-:W-:-:S04]  /*0de0*/  LOP3.LUT R6, R15, 0x7ff00000, RZ, 0xc0, !PT ;  /* 0x7ff000000f067812 */ /* 0x000fc800078ec0ff */
[CC--:B------:R-:W-:Y:S02]  /*0df0*/  VIADDMNMX R5, R3.reuse, -R6.reuse, 0xb9600000, !PT ;  /* 0xb960000003057446 */ /* 0x0c0fe40007800906 */
[----:B------:R-:W-:Y:S01]  /*0e00*/  ISETP.GE.U32.AND P0, PT, R3, R6, PT ;  /* 0x000000060300720c */ /* 0x000fe20003f06070 */
[----:B------:R-:W-:Y:S01]  /*0e10*/  IMAD.MOV.U32 R6, RZ, RZ, RZ ;  /* 0x000000ffff067224 */ /* 0x000fe200078e00ff */
[----:B------:R-:W-:Y:S02]  /*0e20*/  VIMNMX R5, PT, PT, R5, 0x46a00000, PT ;  /* 0x46a0000005057848 */ /* 0x000fe40003fe0100 */
[----:B------:R-:W-:-:S05]  /*0e30*/  SEL R4, R4, 0x63400000, !P0 ;  /* 0x6340000004047807 */ /* 0x000fca0004000000 */
[----:B------:R-:W-:-:S04]  /*0e40*/  IMAD.IADD R4, R5, 0x1, -R4 ;  /* 0x0000000105047824 */ /* 0x000fc800078e0a04 */
[----:B------:R-:W-:-:S06]  /*0e50*/  VIADD R7, R4, 0x7fe00000 ;  /* 0x7fe0000004077836 */ /* 0x000fcc0000000000 */
[----:B------:R-:W-:-:S10]  /*0e60*/  DMUL R24, R22, R6 ;  /* 0x0000000616187228 */ /* 0x000fd40000000000 */
[----:B------:R-:W-:-:S13]  /*0e70*/  FSETP.GTU.AND P0, PT, |R25|, 1.469367938527859385e-39, PT ;  /* 0x001000001900780b */ /* 0x000fda0003f0c200 */
[----:B------:R-:W-:Y:S05]  /*0e80*/  @P0 BRA `(.L_x_200) ;  /* 0x0000000000940947 */ /* 0x000fea0003800000 */
[----:B------:R-:W-:-:S06]  /*0e90*/  DFMA R12, R22, -R12, R18 ;  /* 0x8000000c160c722b */ /* 0x000fcc0000000012 */
[----:B------:R-:W-:-:S04]  /*0ea0*/  IMAD.MOV.U32 R12, RZ, RZ, RZ ;  /* 0x000000ffff0c7224 */ /* 0x000fc800078e00ff */
[C---:B------:R-:W-:Y:S02]  /*0eb0*/  FSETP.NEU.AND P0, PT, R13.reuse, RZ, PT ;  /* 0x000000ff0d00720b */ /* 0x040fe40003f0d000 */
[----:B------:R-:W-:-:S04]  /*0ec0*/  LOP3.LUT R15, R13, 0x80000000, R15, 0x48, !PT ;  /* 0x800000000d0f7812 */ /* 0x000fc800078e480f */
[----:B------:R-:W-:-:S07]  /*0ed0*/  LOP3.LUT R13, R15, R7, RZ, 0xfc, !PT ;  /* 0x000000070f0d7212 */ /* 0x000fce00078efcff */
[----:B------:R-:W-:Y:S05]  /*0ee0*/  @!P0 BRA `(.L_x_200) ;  /* 0x00000000007c8947 */ /* 0x000fea0003800000 */
[----:B------:R-:W-:Y:S01]  /*0ef0*/  IMAD.MOV R7, RZ, RZ, -R4 ;  /* 0x000000ffff077224 */ /* 0x000fe200078e0a04 */
[----:B------:R-:W-:Y:S01]  /*0f00*/  DMUL.RP R12, R22, R12 ;  /* 0x0000000c160c7228 */ /* 0x000fe20000008000 */
[----:B------:R-:W-:Y:S01]  /*0f10*/  IMAD.MOV.U32 R6, RZ, RZ, RZ ;  /* 0x000000ffff067224 */ /* 0x000fe200078e00ff */
[----:B------:R-:W-:-:S05]  /*0f20*/  IADD3 R3, PT, PT, -R4, -0x43300000, RZ ;  /* 0xbcd0000004037810 */ /* 0x000fca0007ffe1ff */
[----:B------:R-:W-:-:S03]  /*0f30*/  DFMA R6, R24, -R6, R22 ;  /* 0x800000061806722b */ /* 0x000fc60000000016 */
[----:B------:R-:W-:-:S07]  /*0f40*/  LOP3.LUT R15, R13, R15, RZ, 0x3c, !PT ;  /* 0x0000000f0d0f7212 */ /* 0x000fce00078e3cff */
[----:B------:R-:W-:-:S04]  /*0f50*/  FSETP.NEU.AND P0, PT, |R7|, R3, PT ;  /* 0x000000030700720b */ /* 0x000fc80003f0d200 */
[----:B------:R-:W-:Y:S02]  /*0f60*/  FSEL R24, R12, R24, !P0 ;  /* 0x000000180c187208 */ /* 0x000fe40004000000 */
[----:B------:R-:W-:Y:S01]  /*0f70*/  FSEL R25, R15, R25, !P0 ;  /* 0x000000190f197208 */ /* 0x000fe20004000000 */
[----:B------:R-:W-:Y:S06]  /*0f80*/  BRA `(.L_x_200) ;  /* 0x0000000000547947 */ /* 0x000fec0003800000 */
.L_x_199:
[----:B------:R-:W-:-:S14]  /*0f90*/  DSETP.NAN.AND P0, PT, R16, R16, PT ;  /* 0x000000101000722a */ /* 0x000fdc0003f08000 */
[----:B------:R-:W-:Y:S05]  /*0fa0*/  @P0 BRA `(.L_x_201) ;  /* 0x0000000000440947 */ /* 0x000fea0003800000 */
[----:B------:R-:W-:-:S14]  /*0fb0*/  DSETP.NAN.AND P0, PT, R14, R14, PT ;  /* 0x0000000e0e00722a */ /* 0x000fdc0003f08000 */
[----:B------:R-:W-:Y:S05]  /*0fc0*/  @P0 BRA `(.L_x_202) ;  /* 0x0000000000300947 */ /* 0x000fea0003800000 */
[----:B------:R-:W-:Y:S01]  /*0fd0*/  ISETP.NE.AND P0, PT, R5, R6, PT ;  /* 0x000000060500720c */ /* 0x000fe20003f05270 */
[----:B------:R-:W-:Y:S02]  /*0fe0*/  IMAD.MOV.U32 R24, RZ, RZ, 0x0 ;  /* 0x00000000ff187424 */ /* 0x000fe400078e00ff */
[----:B------:R-:W-:-:S10]  /*0ff0*/  IMAD.MOV.U32 R25, RZ, RZ, -0x80000 ;  /* 0xfff80000ff197424 */ /* 0x000fd400078e00ff */
[----:B------:R-:W-:Y:S05]  /*1000*/  @!P0 BRA `(.L_x_200) ;  /* 0x0000000000348947 */ /* 0x000fea0003800000 */
[----:B------:R-:W-:Y:S02]  /*1010*/  ISETP.NE.AND P0, PT, R5, 0x7ff00000, PT ;  /* 0x7ff000000500780c */ /* 0x000fe40003f05270 */
[----:B------:R-:W-:Y:S02]  /*1020*/  LOP3.LUT R25, R17, 0x80000000, R15, 0x48, !PT ;  /* 0x8000000011197812 */ /* 0x000fe400078e480f */
[----:B------:R-:W-:-:S13]  /*1030*/  ISETP.EQ.OR P0, PT, R6, RZ, !P0 ;  /* 0x000000ff0600720c */ /* 0x000fda0004702670 */
[----:B------:R-:W-:Y:S01]  /*1040*/  @P0 LOP3.LUT R3, R25, 0x7ff00000, RZ, 0xfc, !PT ;  /* 0x7ff0000019030812 */ /* 0x000fe200078efcff */
[----:B------:R-:W-:Y:S02]  /*1050*/  @!P0 IMAD.MOV.U32 R24, RZ, RZ, RZ ;  /* 0x000000ffff188224 */ /* 0x000fe400078e00ff */
[----:B------:R-:W-:Y:S02]  /*1060*/  @P0 IMAD.MOV.U32 R24, RZ, RZ, RZ ;  /* 0x000000ffff180224 */ /* 0x000fe400078e00ff */
[----:B------:R-:W-:Y:S01]  /*1070*/  @P0 IMAD.MOV.U32 R25, RZ, RZ, R3 ;  /* 0x000000ffff190224 */ /* 0x000fe200078e0003 */
[----:B------:R-:W-:Y:S06]  /*1080*/  BRA `(.L_x_200) ;  /* 0x0000000000147947 */ /* 0x000fec0003800000 */
.L_x_202:
[----:B------:R-:W-:Y:S01]  /*1090*/  LOP3.LUT R25, R15, 0x80000, RZ, 0xfc, !PT ;  /* 0x000800000f197812 */ /* 0x000fe200078efcff */
[----:B------:R-:W-:Y:S01]  /*10a0*/  IMAD.MOV.U32 R24, RZ, RZ, R14 ;  /* 0x000000ffff187224 */ /* 0x000fe200078e000e */
[----:B------:R-:W-:Y:S06]  /*10b0*/  BRA `(.L_x_200) ;  /* 0x0000000000087947 */ /* 0x000fec0003800000 */
.L_x_201:
[----:B------:R-:W-:Y:S01]  /*10c0*/  LOP3.LUT R25, R17, 0x80000, RZ, 0xfc, !PT ;  /* 0x0008000011197812 */ /* 0x000fe200078efcff */
[----:B------:R-:W-:-:S07]  /*10d0*/  IMAD.MOV.U32 R24, RZ, RZ, R16 ;  /* 0x000000ffff187224 */ /* 0x000fce00078e0010 */
.L_x_200:
[----:B------:R-:W-:Y:S05]  /*10e0*/  BSYNC.RECONVERGENT B1 ;  /* 0x0000000000017941 */ /* 0x000fea0003800200 */
.L_x_198:
[----:B------:R-:W-:Y:S02]  /*10f0*/  IMAD.MOV.U32 R4, RZ, RZ, R0 ;  /* 0x000000ffff047224 */ /* 0x000fe400078e0000 */
[----:B------:R-:W-:Y:S02]  /*1100*/  IMAD.MOV.U32 R5, RZ, RZ, 0x0 ;  /* 0x00000000ff057424 */ /* 0x000fe400078e00ff */
[----:B------:R-:W-:Y:S02]  /*1110*/  IMAD.MOV.U32 R6, RZ, RZ, R24 ;  /* 0x000000ffff067224 */ /* 0x000fe400078e0018 */
[----:B------:R-:W-:Y:S01]  /*1120*/  IMAD.MOV.U32 R7, RZ, RZ, R25 ;  /* 0x000000ffff077224 */ /* 0x000fe200078e0019 */
[----:B------:R-:W-:Y:S06]  /*1130*/  RET.REL.NODEC R4 `(_Z7gpu_sinPdxjd) ;  /* 0xffffffec04b07950 */ /* 0x000fec0003c3ffff */
.L_x_203:
        /* <DEDUP_REMOVED lines=12> */
.L_x_204:


//--------------------- .nv.shared._ZN3cub18CUB_300001_SM_10006detail6reduce28DeviceReduceSingleTileKernelINS2_10policy_hubIdyN4cuda3std3__44plusIdEEE10Policy1000EPdSC_iS9_ddNS7_10__identityEEEvT0_T1_T2_T3_T4_T6_ --------------------------
	.section	.nv.shared._ZN3cub18CUB_300001_SM_10006detail6reduce28DeviceReduceSingleTileKernelINS2_10policy_hubIdyN4cuda3std3__44plusIdEEE10Policy1000EPdSC_iS9_ddNS7_10__identityEEEvT0_T1_T2_T3_T4_T6_,"aw",@nobits
	.sectionflags	@""
	.align	8
.nv.shared._ZN3cub18CUB_300001_SM_10006detail6reduce28DeviceReduceSingleTileKernelINS2_10policy_hubIdyN4cuda3std3__44plusIdEEE10Policy1000EPdSC_iS9_ddNS7_10__identityEEEvT0_T1_T2_T3_T4_T6_:
	.zero		1176


//--------------------- .nv.shared.reserved.0     --------------------------
	.section	.nv.shared.reserved.0,"aw",@nobits
	.weak		__nv_reservedSMEM_offset_0_alias
	.size		__nv_reservedSMEM_offset_0_alias, 0, 64
	.other		__nv_reservedSMEM_offset_0_alias,@"STO_CUDA_RESERVED_SHARED STV_DEFAULT"
__nv_reservedSMEM_offset_0_alias:
	.zero		0
	.zero		64


//--------------------- .nv.global                --------------------------
	.section	.nv.global,"aw",@nobits
.nv.global:
	.type		_ZN34_INTERNAL_b6c6fa7c_4_k_cu_90e088426thrust24THRUST_300001_SM_1000_NS3seqE,@object
	.size		_ZN34_INTERNAL_b6c6fa7c_4_k_cu_90e088426thrust24THRUST_300001_SM_1000_NS3seqE,(_ZN34_INTERNAL_b6c6fa7c_4_k_cu_90e088424cuda3std3__48in_placeE - _ZN34_INTERNAL_b6c6fa7c_4_k_cu_90e088426thrust24THRUST_300001_SM_1000_NS3seqE)
_ZN34_INTERNAL_b6c6fa7c_4_k_cu_90e088426thrust24THRUST_300001_SM_1000_NS3seqE:
	.zero		1
	.type		_ZN34_INTERNAL_b6c6fa7c_4_k_cu_90e088424cuda3std3__48in_placeE,@object
	.size		_ZN34_INTERNAL_b6c6fa7c_4_k_cu_90e088424cuda3std3__48in_placeE,(_ZN34_INTERNAL_b6c6fa7c_4_k_cu_90e088424cuda3std6ranges3__45__cpo4sizeE - _ZN34_INTERNAL_b6c6fa7c_4_k_cu_90e088424cuda3std3__48in_placeE)
_ZN34_INTERNAL_b6c6fa7c_4_k_cu_90e088424cuda3std3__48in_placeE:
	.zero		1
	.type		_ZN34_INTERNAL_b6c6fa7c_4_k_cu_90e088424cuda3std6ranges3__45__cpo4sizeE,@object
	.size		_ZN34_INTERNAL_b6c6fa7c_4_k_cu_90e088424cuda3std6ranges3__45__cpo4sizeE,(_ZN34_INTERNAL_b6c6fa7c_4_k_cu_90e088426thrust24THRUST_300001_SM_1000_NS12placeholders2_3E - _ZN34_INTERNAL_b6c6fa7c_4_k_cu_90e088424cuda3std6ranges3__45__cpo4sizeE)
_ZN34_INTERNAL_b6c6fa7c_4_k_cu_90e088424cuda3std6ranges3__45__cpo4sizeE:
	.zero		1
	.type		_ZN34_INTERNAL_b6c6fa7c_4_k_cu_90e088426thrust24THRUST_300001_SM_1000_NS12placeholders2_3E,@object
	.size		_ZN34_INTERNAL_b6c6fa7c_4_k_cu_90e088426thrust24THRUST_300001_SM_1000_NS12placeholders2_3E,(_ZN34_INTERNAL_b6c6fa7c_4_k_cu_90e088424cuda3std3__45__cpo6cbeginE - _ZN34_INTERNAL_b6c6fa7c_4_k_cu_90e088426thrust24THRUST_300001_SM_1000_NS12placeholders2_3E)
_ZN34_INTERNAL_b6c6fa7c_4_k_cu_90e088426thrust24THRUST_300001_SM_1000_NS12placeholders2_3E:
	.zero		1
	.type		_ZN34_INTERNAL_b6c6fa7c_4_k_cu_90e088424cuda3std3__45__cpo6cbeginE,@object
	.size		_ZN34_INTERNAL_b6c6fa7c_4_k_cu_90e088424cuda3std3__45__cpo6cbeginE,(_ZN34_INTERNAL_b6c6fa7c_4_k_cu_90e088424cuda3std6ranges3__45__cpo6cbeginE - _ZN34_INTERNAL_b6c6fa7c_4_k_cu_90e088424cuda3std3__45__cpo6cbeginE)
_ZN34_INTERNAL_b6c6fa7c_4_k_cu_90e088424cuda3std3__45__cpo6cbeginE:
	.zero		1
	.type		_ZN34_INTERNAL_b6c6fa7c_4_k_cu_90e088424cuda3std6ranges3__45__cpo6cbeginE,@object
	.size		_ZN34_INTERNAL_b6c6fa7c_4_k_cu_90e088424cuda3std6ranges3__45__cpo6cbeginE,(_ZN34_INTERNAL_b6c6fa7c_4_k_cu_90e088426thrust24THRUST_300001_SM_1000_NS12placeholders2_7E - _ZN34_INTERNAL_b6c6fa7c_4_k_cu_90e088424cuda3std6ranges3__45__cpo6cbeginE)
_ZN34_INTERNAL_b6c6fa7c_4_k_cu_90e088424cuda3std6ranges3__45__cpo6cbeginE:
	.zero		1
	.type		_ZN34_INTERNAL_b6c6fa7c_4_k_cu_90e088426thrust24THRUST_300001_SM_1000_NS12placeholders2_7E,@object
	.size		_ZN34_INTERNAL_b6c6fa7c_4_k_cu_90e088426thrust24THRUST_300001_SM_1000_NS12placeholders2_7E,(_ZN34_INTERNAL_b6c6fa7c_4_k_cu_90e088424cuda3std3__45__cpo7crbeginE - _ZN34_INTERNAL_b6c6fa7c_4_k_cu_90e088426thrust24THRUST_300001_SM_1000_NS12placeholders2_7E)
_ZN34_INTERNAL_b6c6fa7c_4_k_cu_90e088426thrust24THRUST_300001_SM_1000_NS12placeholders2_7E:
	.zero		1
	.type		_ZN34_INTERNAL_b6c6fa7c_4_k_cu_90e088424cuda3std3__45__cpo7crbeginE,@object
	.size		_ZN34_INTERNAL_b6c6fa7c_4_k_cu_90e088424cuda3std3__45__cpo7crbeginE,(_ZN34_INTERNAL_b6c6fa7c_4_k_cu_90e088424cuda3std6ranges3__45__cpo4nextE - _ZN34_INTERNAL_b6c6fa7c_4_k_cu_90e088424cuda3std3__45__cpo7crbeginE)
_ZN34_INTERNAL_b6c6fa7c_4_k_cu_90e088424cuda3std3__45__cpo7crbeginE:
	.zero		1
	.type		_ZN34_INTERNAL_b6c6fa7c_4_k_cu_90e088424cuda3std6ranges3__45__cpo4nextE,@object
	.size		_ZN34_INTERNAL_b6c6fa7c_4_k_cu_90e088424cuda3std6ranges3__45__cpo4nextE,(_ZN34_INTERNAL_b6c6fa7c_4_k_cu_90e088424cuda3std6ranges3__45__cpo4swapE - _ZN34_INTERNAL_b6c6fa7c_4_k_cu_90e088424cuda3std6ranges3__45__cpo4nextE)
_ZN34_INTERNAL_b6c6fa7c_4_k_cu_90e088424cuda3std6ranges3__45__cpo4nextE:
	.zero		1
	.type		_ZN34_INTERNAL_b6c6fa7c_4_k_cu_90e088424cuda3std6ranges3__45__cpo4swapE,@object
	.size		_ZN34_INTERNAL_b6c6fa7c_4_k_cu_90e088424cuda3std6ranges3__45__cpo4swapE,(_ZN34_INTERNAL_b6c6fa7c_4_k_cu_90e088426thrust24THRUST_300001_SM_1000_NS8cuda_cub10par_nosyncE - _ZN34_INTERNAL_b6c6fa7c_4_k_cu_90e088424cuda3std6ranges3__45__cpo4swapE)
_ZN34_INTERNAL_b6c6fa7c_4_k_cu_90e088424cuda3std6ranges3__45__cpo4swapE:
	.zero		1
	.type		_ZN34_INTERNAL_b6c6fa7c_4_k_cu_90e088426thrust24THRUST_300001_SM_1000_NS8cuda_cub10par_nosyncE,@object
	.size		_ZN34_INTERNAL_b6c6fa7c_4_k_cu_90e088426thrust24THRUST_300001_SM_1000_NS8cuda_cub10par_nosyncE,(_ZN34_INTERNAL_b6c6fa7c_4_k_cu_90e088426thrust24THRUST_300001_SM_1000_NS12placeholders2_9E - _ZN34_INTERNAL_b6c6fa7c_4_k_cu_90e088426thrust24THRUST_300001_SM_1000_NS8cuda_cub10par_nosyncE)
_ZN34_INTERNAL_b6c6fa7c_4_k_cu_90e088426thrust24THRUST_300001_SM_1000_NS8cuda_cub10par_nosyncE:
	.zero		1
	.type		_ZN34_INTERNAL_b6c6fa7c_4_k_cu_90e088426thrust24THRUST_300001_SM_1000_NS12placeholders2_9E,@object
	.size		_ZN34_INTERNAL_b6c6fa7c_4_k_cu_90e088426thrust24THRUST_300001_SM_1000_NS12placeholders2_9E,(_ZN34_INTERNAL_b6c6fa7c_4_k_cu_90e088424cuda3std3__436_GLOBAL__N__b6c6fa7c_4_k_cu_90e088426ignoreE - _ZN34_INTERNAL_b6c6fa7c_4_k_cu_90e088426thrust24THRUST_300001_SM_1000_NS12placeholders2_9E)
_ZN34_INTERNAL_b6c6fa7c_4_k_cu_90e088426thrust24THRUST_300001_SM_1000_NS12placeholders2_9E:
	.zero		1
	.type		_ZN34_INTERNAL_b6c6fa7c_4_k_cu_90e088424cuda3std3__436_GLOBAL__N__b6c6fa7c_4_k_cu_90e088426ignoreE,@object
	.size		_ZN34_INTERNAL_b6c6fa7c_4_k_cu_90e088424cuda3std3__436_GLOBAL__N__b6c6fa7c_4_k_cu_90e088426ignoreE,(_ZN34_INTERNAL_b6c6fa7c_4_k_cu_90e088424cuda3std6ranges3__45__cpo4dataE - _ZN34_INTERNAL_b6c6fa7c_4_k_cu_90e088424cuda3std3__436_GLOBAL__N__b6c6fa7c_4_k_cu_90e088426ignoreE)
_ZN34_INTERNAL_b6c6fa7c_4_k_cu_90e088424cuda3std3__436_GLOBAL__N__b6c6fa7c_4_k_cu_90e088426ignoreE:
	.zero		1
	.type		_ZN34_INTERNAL_b6c6fa7c_4_k_cu_90e088424cuda3std6ranges3__45__cpo4dataE,@object
	.size		_ZN34_INTERNAL_b6c6fa7c_4_k_cu_90e088424cuda3std6ranges3__45__cpo4dataE,(_ZN34_INTERNAL_b6c6fa7c_4_k_cu_90e088426thrust24THRUST_300001_SM_1000_NS12placeholders2_1E - _ZN34_INTERNAL_b6c6fa7c_4_k_cu_90e088424cuda3std6ranges3__45__cpo4dataE)
_ZN34_INTERNAL_b6c6fa7c_4_k_cu_90e088424cuda3std6ranges3__45__cpo4dataE:
	.zero		1
	.type		_ZN34_INTERNAL_b6c6fa7c_4_k_cu_90e088426thrust24THRUST_300001_SM_1000_NS12placeholders2_1E,@object
	.size		_ZN34_INTERNAL_b6c6fa7c_4_k_cu_90e088426thrust24THRUST_300001_SM_1000_NS12placeholders2_1E,(_ZN34_INTERNAL_b6c6fa7c_4_k_cu_90e088424cuda3std3__45__cpo5beginE - _ZN34_INTERNAL_b6c6fa7c_4_k_cu_90e088426thrust24THRUST_300001_SM_1000_NS12placeholders2_1E)
_ZN34_INTERNAL_b6c6fa7c_4_k_cu_90e088426thrust24THRUST_300001_SM_1000_NS12placeholders2_1E:
	.zero		1
	.type		_ZN34_INTERNAL_b6c6fa7c_4_k_cu_90e088424cuda3std3__45__cpo5beginE,@object
	.size		_ZN34_INTERNAL_b6c6fa7c_4_k_cu_90e088424cuda3std3__45__cpo5beginE,(_ZN34_INTERNAL_b6c6fa7c_4_k_cu_90e088424cuda3std6ranges3__45__cpo5beginE - _ZN34_INTERNAL_b6c6fa7c_4_k_cu_90e088424cuda3std3__45__cpo5beginE)
_ZN34_INTERNAL_b6c6fa7c_4_k_cu_90e088424cuda3std3__45__cpo5beginE:
	.zero		1
	.type		_ZN34_INTERNAL_b6c6fa7c_4_k_cu_90e088424cuda3std6ranges3__45__cpo5beginE,@object
	.size		_ZN34_INTERNAL_b6c6fa7c_4_k_cu_90e088424cuda3std6ranges3__45__cpo5beginE,(_ZN34_INTERNAL_b6c6fa7c_4_k_cu_90e088426thrust24THRUST_300001_SM_1000_NS12placeholders2_5E - _ZN34_INTERNAL_b6c6fa7c_4_k_cu_90e088424cuda3std6ranges3__45__cpo5beginE)
_ZN34_INTERNAL_b6c6fa7c_4_k_cu_90e088424cuda3std6ranges3__45__cpo5beginE:
	.zero		1
	.type		_ZN34_INTERNAL_b6c6fa7c_4_k_cu_90e088426thrust24THRUST_300001_SM_1000_NS12placeholders2_5E,@object
	.size		_ZN34_INTERNAL_b6c6fa7c_4_k_cu_90e088426thrust24THRUST_300001_SM_1000_NS12placeholders2_5E,(_ZN34_INTERNAL_b6c6fa7c_4_k_cu_90e088424cuda3std3__45__cpo6rbeginE - _ZN34_INTERNAL_b6c6fa7c_4_k_cu_90e088426thrust24THRUST_300001_SM_1000_NS12placeholders2_5E)
_ZN34_INTERNAL_b6c6fa7c_4_k_cu_90e088426thrust24THRUST_300001_SM_1000_NS12placeholders2_5E:
	.zero		1
	.type		_ZN34_INTERNAL_b6c6fa7c_4_k_cu_90e088424cuda3std3__45__cpo6rbeginE,@object
	.size		_ZN34_INTERNAL_b6c6fa7c_4_k_cu_90e088424cuda3std3__45__cpo6rbeginE,(_ZN34_INTERNAL_b6c6fa7c_4_k_cu_90e088424cuda3std6ranges3__45__cpo7advanceE - _ZN34_INTERNAL_b6c6fa7c_4_k_cu_90e088424cuda3std3__45__cpo6rbeginE)
_ZN34_INTERNAL_b6c6fa7c_4_k_cu_90e088424cuda3std3__45__cpo6rbeginE:
	.zero		1
	.type		_ZN34_INTERNAL_b6c6fa7c_4_k_cu_90e088424cuda3std6ranges3__45__cpo7advanceE,@object
	.size		_ZN34_INTERNAL_b6c6fa7c_4_k_cu_90e088424cuda3std6ranges3__45__cpo7advanceE,(_ZN34_INTERNAL_b6c6fa7c_4_k_cu_90e088424cuda3std3__47nulloptE - _ZN34_INTERNAL_b6c6fa7c_4_k_cu_90e088424cuda3std6ranges3__45__cpo7advanceE)
_ZN34_INTERNAL_b6c6fa7c_4_k_cu_90e088424cuda3std6ranges3__45__cpo7advanceE:
	.zero		1
	.type		_ZN34_INTERNAL_b6c6fa7c_4_k_cu_90e088424cuda3std3__47nulloptE,@object
	.size		_ZN34_INTERNAL_b6c6fa7c_4_k_cu_90e088424cuda3std3__47nulloptE,(_ZN34_INTERNAL_b6c6fa7c_4_k_cu_90e088424cuda3std6ranges3__45__cpo8distanceE - _ZN34_INTERNAL_b6c6fa7c_4_k_cu_90e088424cuda3std3__47nulloptE)
_ZN34_INTERNAL_b6c6fa7c_4_k_cu_90e088424cuda3std3__47nulloptE:
	.zero		1
	.type		_ZN34_INTERNAL_b6c6fa7c_4_k_cu_90e088424cuda3std6ranges3__45__cpo8distanceE,@object
	.size		_ZN34_INTERNAL_b6c6fa7c_4_k_cu_90e088424cuda3std6ranges3__45__cpo8distanceE,(_ZN34_INTERNAL_b6c6fa7c_4_k_cu_90e088426thrust24THRUST_300001_SM_1000_NS12placeholders3_10E - _ZN34_INTERNAL_b6c6fa7c_4_k_cu_90e088424cuda3std6ranges3__45__cpo8distanceE)
_ZN34_INTERNAL_b6c6fa7c_4_k_cu_90e088424cuda3std6ranges3__45__cpo8distanceE:
	.zero		1
	.type		_ZN34_INTERNAL_b6c6fa7c_4_k_cu_90e088426thrust24THRUST_300001_SM_1000_NS12placeholders3_10E,@object
	.size		_ZN34_INTERNAL_b6c6fa7c_4_k_cu_90e088426thrust24THRUST_300001_SM_1000_NS12placeholders3_10E,(_ZN34_INTERNAL_b6c6fa7c_4_k_cu_90e088424cuda3std3__419piecewise_constructE - _ZN34_INTERNAL_b6c6fa7c_4_k_cu_90e088426thrust24THRUST_300001_SM_1000_NS12placeholders3_10E)
_ZN34_INTERNAL_b6c6fa7c_4_k_cu_90e088426thrust24THRUST_300001_SM_1000_NS12placeholders3_10E:
	.zero		1
	.type		_ZN34_INTERNAL_b6c6fa7c_4_k_cu_90e088424cuda3std3__419piecewise_constructE,@object
	.size		_ZN34_INTERNAL_b6c6fa7c_4_k_cu_90e088424cuda3std3__419piecewise_constructE,(_ZN34_INTERNAL_b6c6fa7c_4_k_cu_90e088424cuda3std6ranges3__45__cpo5cdataE - _ZN34_INTERNAL_b6c6fa7c_4_k_cu_90e088424cuda3std3__419piecewise_constructE)
_ZN34_INTERNAL_b6c6fa7c_4_k_cu_90e088424cuda3std3__419piecewise_constructE:
	.zero		1
	.type		_ZN34_INTERNAL_b6c6fa7c_4_k_cu_90e088424cuda3std6ranges3__45__cpo5cdataE,@object
	.size		_ZN34_INTERNAL_b6c6fa7c_4_k_cu_90e088424cuda3std6ranges3__45__cpo5cdataE,(_ZN34_INTERNAL_b6c6fa7c_4_k_cu_90e088426thrust24THRUST_300001_SM_1000_NS12placeholders2_2E - _ZN34_INTERNAL_b6c6fa7c_4_k_cu_90e088424cuda3std6ranges3__45__cpo5cdataE)
_ZN34_INTERNAL_b6c6fa7c_4_k_cu_90e088424cuda3std6ranges3__45__cpo5cdataE:
	.zero		1
	.type		_ZN34_INTERNAL_b6c6fa7c_4_k_cu_90e088426thrust24THRUST_300001_SM_1000_NS12placeholders2_2E,@object
	.size		_ZN34_INTERNAL_b6c6fa7c_4_k_cu_90e088426thrust24THRUST_300001_SM_1000_NS12placeholders2_2E,(_ZN34_INTERNAL_b6c6fa7c_4_k_cu_90e088424cuda3std3__45__cpo3endE - _ZN34_INTERNAL_b6c6fa7c_4_k_cu_90e088426thrust24THRUST_300001_SM_1000_NS12placeholders2_2E)
_ZN34_INTERNAL_b6c6fa7c_4_k_cu_90e088426thrust24THRUST_300001_SM_1000_NS12placeholders2_2E:
	.zero		1
	.type		_ZN34_INTERNAL_b6c6fa7c_4_k_cu_90e088424cuda3std3__45__cpo3endE,@object
	.size		_ZN34_INTERNAL_b6c6fa7c_4_k_cu_90e088424cuda3std3__45__cpo3endE,(_ZN34_INTERNAL_b6c6fa7c_4_k_cu_90e088424cuda3std6ranges3__45__cpo3endE - _ZN34_INTERNAL_b6c6fa7c_4_k_cu_90e088424cuda3std3__45__cpo3endE)
_ZN34_INTERNAL_b6c6fa7c_4_k_cu_90e088424cuda3std3__45__cpo3endE:
	.zero		1
	.type		_ZN34_INTERNAL_b6c6fa7c_4_k_cu_90e088424cuda3std6ranges3__45__cpo3endE,@object
	.size		_ZN34_INTERNAL_b6c6fa7c_4_k_cu_90e088424cuda3std6ranges3__45__cpo3endE,(_ZN34_INTERNAL_b6c6fa7c_4_k_cu_90e088426thrust24THRUST_300001_SM_1000_NS12placeholders2_6E - _ZN34_INTERNAL_b6c6fa7c_4_k_cu_90e088424cuda3std6ranges3__45__cpo3endE)
_ZN34_INTERNAL_b6c6fa7c_4_k_cu_90e088424cuda3std6ranges3__45__cpo3endE:
	.zero		1
	.type		_ZN34_INTERNAL_b6c6fa7c_4_k_cu_90e088426thrust24THRUST_300001_SM_1000_NS12placeholders2_6E,@object
	.size		_ZN34_INTERNAL_b6c6fa7c_4_k_cu_90e088426thrust24THRUST_300001_SM_1000_NS12placeholders2_6E,(_ZN34_INTERNAL_b6c6fa7c_4_k_cu_90e088424cuda3std3__45__cpo4rendE - _ZN34_INTERNAL_b6c6fa7c_4_k_cu_90e088426thrust24THRUST_300001_SM_1000_NS12placeholders2_6E)
_ZN34_INTERNAL_b6c6fa7c_4_k_cu_90e088426thrust24THRUST_300001_SM_1000_NS12placeholders2_6E:
	.zero		1
	.type		_ZN34_INTERNAL_b6c6fa7c_4_k_cu_90e088424cuda3std3__45__cpo4rendE,@object
	.size		_ZN34_INTERNAL_b6c6fa7c_4_k_cu_90e088424cuda3std3__45__cpo4rendE,(_ZN34_INTERNAL_b6c6fa7c_4_k_cu_90e088424cuda3std6ranges3__45__cpo9iter_swapE - _ZN34_INTERNAL_b6c6fa7c_4_k_cu_90e088424cuda3std3__45__cpo4rendE)
_ZN34_INTERNAL_b6c6fa7c_4_k_cu_90e088424cuda3std3__45__cpo4rendE:
	.zero		1
	.type		_ZN34_INTERNAL_b6c6fa7c_4_k_cu_90e088424cuda3std6ranges3__45__cpo9iter_swapE,@object
	.size		_ZN34_INTERNAL_b6c6fa7c_4_k_cu_90e088424cuda3std6ranges3__45__cpo9iter_swapE,(_ZN34_INTERNAL_b6c6fa7c_4_k_cu_90e088424cuda3std3__48unexpectE - _ZN34_INTERNAL_b6c6fa7c_4_k_cu_90e088424cuda3std6ranges3__45__cpo9iter_swapE)
_ZN34_INTERNAL_b6c6fa7c_4_k_cu_90e088424cuda3std6ranges3__45__cpo9iter_swapE:
	.zero		1
	.type		_ZN34_INTERNAL_b6c6fa7c_4_k_cu_90e088424cuda3std3__48unexpectE,@object
	.size		_ZN34_INTERNAL_b6c6fa7c_4_k_cu_90e088424cuda3std3__48unexpectE,(_ZN34_INTERNAL_b6c6fa7c_4_k_cu_90e088426thrust24THRUST_300001_SM_1000_NS8cuda_cub3parE - _ZN34_INTERNAL_b6c6fa7c_4_k_cu_90e088424cuda3std3__48unexpectE)
_ZN34_INTERNAL_b6c6fa7c_4_k_cu_90e088424cuda3std3__48unexpectE:
	.zero		1
	.type		_ZN34_INTERNAL_b6c6fa7c_4_k_cu_90e088426thrust24THRUST_300001_SM_1000_NS8cuda_cub3parE,@object
	.size		_ZN34_INTERNAL_b6c6fa7c_4_k_cu_90e088426thrust24THRUST_300001_SM_1000_NS8cuda_cub3parE,(_ZN34_INTERNAL_b6c6fa7c_4_k_cu_90e088426thrust24THRUST_300001_SM_1000_NS12placeholders2_4E - _ZN34_INTERNAL_b6c6fa7c_4_k_cu_90e088426thrust24THRUST_300001_SM_1000_NS8cuda_cub3parE)
_ZN34_INTERNAL_b6c6fa7c_4_k_cu_90e088426thrust24THRUST_300001_SM_1000_NS8cuda_cub3parE:
	.zero		1
	.type		_ZN34_INTERNAL_b6c6fa7c_4_k_cu_90e088426thrust24THRUST_300001_SM_1000_NS12placeholders2_4E,@object
	.size		_ZN34_INTERNAL_b6c6fa7c_4_k_cu_90e088426thrust24THRUST_300001_SM_1000_NS12placeholders2_4E,(_ZN34_INTERNAL_b6c6fa7c_4_k_cu_90e088424cuda3std3__45__cpo4cendE - _ZN34_INTERNAL_b6c6fa7c_4_k_cu_90e088426thrust24THRUST_300001_SM_1000_NS12placeholders2_4E)
_ZN34_INTERNAL_b6c6fa7c_4_k_cu_90e088426thrust24THRUST_300001_SM_1000_NS12placeholders2_4E:
	.zero		1
	.type		_ZN34_INTERNAL_b6c6fa7c_4_k_cu_90e088424cuda3std3__45__cpo4cendE,@object
	.size		_ZN34_INTERNAL_b6c6fa7c_4_k_cu_90e088424cuda3std3__45__cpo4cendE,(_ZN34_INTERNAL_b6c6fa7c_4_k_cu_90e088424cuda3std6ranges3__45__cpo4cendE - _ZN34_INTERNAL_b6c6fa7c_4_k_cu_90e088424cuda3std3__45__cpo4cendE)
_ZN34_INTERNAL_b6c6fa7c_4_k_cu_90e088424cuda3std3__45__cpo4cendE:
	.zero		1
	.type		_ZN34_INTERNAL_b6c6fa7c_4_k_cu_90e088424cuda3std6ranges3__45__cpo4cendE,@object
	.size		_ZN34_INTERNAL_b6c6fa7c_4_k_cu_90e088424cuda3std6ranges3__45__cpo4cendE,(_ZN34_INTERNAL_b6c6fa7c_4_k_cu_90e088424cuda3std3__420unreachable_sentinelE - _ZN34_INTERNAL_b6c6fa7c_4_k_cu_90e088424cuda3std6ranges3__45__cpo4cendE)
_ZN34_INTERNAL_b6c6fa7c_4_k_cu_90e088424cuda3std6ranges3__45__cpo4cendE:
	.zero		1
	.type		_ZN34_INTERNAL_b6c6fa7c_4_k_cu_90e088424cuda3std3__420unreachable_sentinelE,@object
	.size		_ZN34_INTERNAL_b6c6fa7c_4_k_cu_90e088424cuda3std3__420unreachable_sentinelE,(_ZN34_INTERNAL_b6c6fa7c_4_k_cu_90e088424cuda3std6ranges3__45__cpo5ssizeE - _ZN34_INTERNAL_b6c6fa7c_4_k_cu_90e088424cuda3std3__420unreachable_sentinelE)
_ZN34_INTERNAL_b6c6fa7c_4_k_cu_90e088424cuda3std3__420unreachable_sentinelE:
	.zero		1
	.type		_ZN34_INTERNAL_b6c6fa7c_4_k_cu_90e088424cuda3std6ranges3__45__cpo5ssizeE,@object
	.size		_ZN34_INTERNAL_b6c6fa7c_4_k_cu_90e088424cuda3std6ranges3__45__cpo5ssizeE,(_ZN34_INTERNAL_b6c6fa7c_4_k_cu_90e088426thrust24THRUST_300001_SM_1000_NS12placeholders2_8E - _ZN34_INTERNAL_b6c6fa7c_4_k_cu_90e088424cuda3std6ranges3__45__cpo5ssizeE)
_ZN34_INTERNAL_b6c6fa7c_4_k_cu_90e088424cuda3std6ranges3__45__cpo5ssizeE:
	.zero		1
	.type		_ZN34_INTERNAL_b6c6fa7c_4_k_cu_90e088426thrust24THRUST_300001_SM_1000_NS12placeholders2_8E,@object
	.size		_ZN34_INTERNAL_b6c6fa7c_4_k_cu_90e088426thrust24THRUST_300001_SM_1000_NS12placeholders2_8E,(_ZN34_INTERNAL_b6c6fa7c_4_k_cu_90e088424cuda3std3__45__cpo5crendE - _ZN34_INTERNAL_b6c6fa7c_4_k_cu_90e088426thrust24THRUST_300001_SM_1000_NS12placeholders2_8E)
_ZN34_INTERNAL_b6c6fa7c_4_k_cu_90e088426thrust24THRUST_300001_SM_1000_NS12placeholders2_8E:
	.zero		1
	.type		_ZN34_INTERNAL_b6c6fa7c_4_k_cu_90e088424cuda3std3__45__cpo5crendE,@object
	.size		_ZN34_INTERNAL_b6c6fa7c_4_k_cu_90e088424cuda3std3__45__cpo5crendE,(_ZN34_INTERNAL_b6c6fa7c_4_k_cu_90e088424cuda3std6ranges3__45__cpo4prevE - _ZN34_INTERNAL_b6c6fa7c_4_k_cu_90e088424cuda3std3__45__cpo5crendE)
_ZN34_INTERNAL_b6c6fa7c_4_k_cu_90e088424cuda3std3__45__cpo5crendE:
	.zero		1
	.type		_ZN34_INTERNAL_b6c6fa7c_4_k_cu_90e088424cuda3std6ranges3__45__cpo4prevE,@object
	.size		_ZN34_INTERNAL_b6c6fa7c_4_k_cu_90e088424cuda3std6ranges3__45__cpo4prevE,(_ZN34_INTERNAL_b6c6fa7c_4_k_cu_90e088424cuda3std6ranges3__45__cpo9iter_moveE - _ZN34_INTERNAL_b6c6fa7c_4_k_cu_90e088424cuda3std6ranges3__45__cpo4prevE)
_ZN34_INTERNAL_b6c6fa7c_4_k_cu_90e088424cuda3std6ranges3__45__cpo4prevE:
	.zero		1
	.type		_ZN34_INTERNAL_b6c6fa7c_4_k_cu_90e088424cuda3std6ranges3__45__cpo9iter_moveE,@object
	.size		_ZN34_INTERNAL_b6c6fa7c_4_k_cu_90e088424cuda3std6ranges3__45__cpo9iter_moveE,(_ZN34_INTERNAL_b6c6fa7c_4_k_cu_90e088426thrust24THRUST_300001_SM_1000_NS6system6detail10sequential3seqE - _ZN34_INTERNAL_b6c6fa7c_4_k_cu_90e088424cuda3std6ranges3__45__cpo9iter_moveE)
_ZN34_INTERNAL_b6c6fa7c_4_k_cu_90e088424cuda3std6ranges3__45__cpo9iter_moveE:
	.zero		1
	.type		_ZN34_INTERNAL_b6c6fa7c_4_k_cu_90e088426thrust24THRUST_300001_SM_1000_NS6system6detail10sequential3seqE,@object
	.size		_ZN34_INTERNAL_b6c6fa7c_4_k_cu_90e088426thrust24THRUST_300001_SM_1000_NS6system6detail10sequential3seqE,(.L_31 - _ZN34_INTERNAL_b6c6fa7c_4_k_cu_90e088426thrust24THRUST_300001_SM_1000_NS6system6detail10sequential3seqE)
_ZN34_INTERNAL_b6c6fa7c_4_k_cu_90e088426thrust24THRUST_300001_SM_1000_NS6system6detail10sequential3seqE:
	.zero		1
.L_31:


//--------------------- .nv.shared._ZN3cub18CUB_300001_SM_10006detail6reduce18DeviceReduceKernelINS2_10policy_hubIdyN4cuda3std3__44plusIdEEE10Policy1000EN6thrust24THRUST_300001_SM_1000_NS6detail15normal_iteratorINSD_10device_ptrIdEEEEyS9_dNS7_10__identityEEEvT0_PT3_T1_NS0_13GridEvenShareISN_EET2_T4_ --------------------------
	.section	.nv.shared._ZN3cub18CUB_300001_SM_10006detail6reduce18DeviceReduceKernelINS2_10policy_hubIdyN4cuda3std3__44plusIdEEE10Policy1000EN6thrust24THRUST_300001_SM_1000_NS6detail15normal_iteratorINSD_10device_ptrIdEEEEyS9_dNS7_10__identityEEEvT0_PT3_T1_NS0_13GridEvenShareISN_EET2_T4_,"aw",@nobits
	.sectionflags	@""
	.align	8
.nv.shared._ZN3cub18CUB_300001_SM_10006detail6reduce18DeviceReduceKernelINS2_10policy_hubIdyN4cuda3std3__44plusIdEEE10Policy1000EN6thrust24THRUST_300001_SM_1000_NS6detail15normal_iteratorINSD_10device_ptrIdEEEEyS9_dNS7_10__identityEEEvT0_PT3_T1_NS0_13GridEvenShareISN_EET2_T4_:
	.zero		1176


//--------------------- .nv.shared._ZN3cub18CUB_300001_SM_10006detail6reduce28DeviceReduceSingleTileKernelINS2_10policy_hubIdyN4cuda3std3__44plusIdEEE10Policy1000EN6thrust24THRUST_300001_SM_1000_NS6detail15normal_iteratorINSD_10device_ptrIdEEEEPdyS9_ddNS7_10__identityEEEvT0_T1_T2_T3_T4_T6_ --------------------------
	.section	.nv.shared._ZN3cub18CUB_300001_SM_10006detail6reduce28DeviceReduceSingleTileKernelINS2_10policy_hubIdyN4cuda3std3__44plusIdEEE10Policy1000EN6thrust24THRUST_300001_SM_1000_NS6detail15normal_iteratorINSD_10device_ptrIdEEEEPdyS9_ddNS7_10__identityEEEvT0_T1_T2_T3_T4_T6_,"aw",@nobits
	.sectionflags	@""
	.align	8
.nv.shared._ZN3cub18CUB_300001_SM_10006detail6reduce28DeviceReduceSingleTileKernelINS2_10policy_hubIdyN4cuda3std3__44plusIdEEE10Policy1000EN6thrust24THRUST_300001_SM_1000_NS6detail15normal_iteratorINSD_10device_ptrIdEEEEPdyS9_ddNS7_10__identityEEEvT0_T1_T2_T3_T4_T6_:
	.zero		1176


//--------------------- .nv.shared._ZN3cub18CUB_300001_SM_10006detail6reduce28DeviceReduceSingleTileKernelINS2_10policy_hubIdjN4cuda3std3__44plusIdEEE10Policy1000EPdSC_iS9_ddNS7_10__identityEEEvT0_T1_T2_T3_T4_T6_ --------------------------
	.section	.nv.shared._ZN3cub18CUB_300001_SM_10006detail6reduce28DeviceReduceSingleTileKernelINS2_10policy_hubIdjN4cuda3std3__44plusIdEEE10Policy1000EPdSC_iS9_ddNS7_10__identityEEEvT0_T1_T2_T3_T4_T6_,"aw",@nobits
	.sectionflags	@""
	.align	8
.nv.shared._ZN3cub18CUB_300001_SM_10006detail6reduce28DeviceReduceSingleTileKernelINS2_10policy_hubIdjN4cuda3std3__44plusIdEEE10Policy1000EPdSC_iS9_ddNS7_10__identityEEEvT0_T1_T2_T3_T4_T6_:
	.zero		1216


//--------------------- .nv.shared._ZN3cub18CUB_300001_SM_10006detail6reduce18DeviceReduceKernelINS2_10policy_hubIdjN4cuda3std3__44plusIdEEE10Policy1000EN6thrust24THRUST_300001_SM_1000_NS6detail15normal_iteratorINSD_10device_ptrIdEEEEjS9_dNS7_10__identityEEEvT0_PT3_T1_NS0_13GridEvenShareISN_EET2_T4_ --------------------------
	.section	.nv.shared._ZN3cub18CUB_300001_SM_10006detail6reduce18DeviceReduceKernelINS2_10policy_hubIdjN4cuda3std3__44plusIdEEE10Policy1000EN6thrust24THRUST_300001_SM_1000_NS6detail15normal_iteratorINSD_10device_ptrIdEEEEjS9_dNS7_10__identityEEEvT0_PT3_T1_NS0_13GridEvenShareISN_EET2_T4_,"aw",@nobits
	.sectionflags	@""
	.align	8
.nv.shared._ZN3cub18CUB_300001_SM_10006detail6reduce18DeviceReduceKernelINS2_10policy_hubIdjN4cuda3std3__44plusIdEEE10Policy1000EN6thrust24THRUST_300001_SM_1000_NS6detail15normal_iteratorINSD_10device_ptrIdEEEEjS9_dNS7_10__identityEEEvT0_PT3_T1_NS0_13GridEvenShareISN_EET2_T4_:
	.zero		1216


//--------------------- .nv.shared._ZN3cub18CUB_300001_SM_10006detail6reduce28DeviceReduceSingleTileKernelINS2_10policy_hubIdjN4cuda3std3__44plusIdEEE10Policy1000EN6thrust24THRUST_300001_SM_1000_NS6detail15normal_iteratorINSD_10device_ptrIdEEEEPdjS9_ddNS7_10__identityEEEvT0_T1_T2_T3_T4_T6_ --------------------------
	.section	.nv.shared._ZN3cub18CUB_300001_SM_10006detail6reduce28DeviceReduceSingleTileKernelINS2_10policy_hubIdjN4cuda3std3__44plusIdEEE10Policy1000EN6thrust24THRUST_300001_SM_1000_NS6detail15normal_iteratorINSD_10device_ptrIdEEEEPdjS9_ddNS7_10__identityEEEvT0_T1_T2_T3_T4_T6_,"aw",@nobits
	.sectionflags	@""
	.align	8
.nv.shared._ZN3cub18CUB_300001_SM_10006detail6reduce28DeviceReduceSingleTileKernelINS2_10policy_hubIdjN4cuda3std3__44plusIdEEE10Policy1000EN6thrust24THRUST_300001_SM_1000_NS6detail15normal_iteratorINSD_10device_ptrIdEEEEPdjS9_ddNS7_10__identityEEEvT0_T1_T2_T3_T4_T6_:
	.zero		1216


//--------------------- .nv.constant0._ZN3cub18CUB_300001_SM_10006detail6reduce28DeviceReduceSingleTileKernelINS2_10policy_hubIdyN4cuda3std3__44plusIdEEE10Policy1000EPdSC_iS9_ddNS7_10__identityEEEvT0_T1_T2_T3_T4_T6_ --------------------------
	.section	.nv.constant0._ZN3cub18CUB_300001_SM_10006detail6reduce28DeviceReduceSingleTileKernelINS2_10policy_hubIdyN4cuda3std3__44plusIdEEE10Policy1000EPdSC_iS9_ddNS7_10__identityEEEvT0_T1_T2_T3_T4_T6_,"a",@progbits
	.sectionflags	@""
	.align	4
.nv.constant0._ZN3cub18CUB_300001_SM_10006detail6reduce28DeviceReduceSingleTileKernelINS2_10policy_hubIdyN4cuda3std3__44plusIdEEE10Policy1000EPdSC_iS9_ddNS7_10__identityEEEvT0_T1_T2_T3_T4_T6_:
	.zero		929


//--------------------- .nv.constant0._ZN3cub18CUB_300001_SM_10006detail6reduce18DeviceReduceKernelINS2_10policy_hubIdyN4cuda3std3__44plusIdEEE10Policy1000EN6thrust24THRUST_300001_SM_1000_NS6detail15normal_iteratorINSD_10device_ptrIdEEEEyS9_dNS7_10__identityEEEvT0_PT3_T1_NS0_13GridEvenShareISN_EET2_T4_ --------------------------
	.section	.nv.constant0._ZN3cub18CUB_300001_SM_10006detail6reduce18DeviceReduceKernelINS2_10policy_hubIdyN4cuda3std3__44plusIdEEE10Policy1000EN6thrust24THRUST_300001_SM_1000_NS6detail15normal_iteratorINSD_10device_ptrIdEEEEyS9_dNS7_10__identityEEEvT0_PT3_T1_NS0_13GridEvenShareISN_EET2_T4_,"a",@progbits
	.sectionflags	@""
	.align	4
.nv.constant0._ZN3cub18CUB_300001_SM_10006detail6reduce18DeviceReduceKernelINS2_10policy_hubIdyN4cuda3std3__44plusIdEEE10Policy1000EN6thrust24THRUST_300001_SM_1000_NS6detail15normal_iteratorINSD_10device_ptrIdEEEEyS9_dNS7_10__identityEEEvT0_PT3_T1_NS0_13GridEvenShareISN_EET2_T4_:
	.zero		994


//--------------------- .nv.constant0._ZN3cub18CUB_300001_SM_10006detail6reduce28DeviceReduceSingleTileKernelINS2_10policy_hubIdyN4cuda3std3__44plusIdEEE10Policy1000EN6thrust24THRUST_300001_SM_1000_NS6detail15normal_iteratorINSD_10device_ptrIdEEEEPdyS9_ddNS7_10__identityEEEvT0_T1_T2_T3_T4_T6_ --------------------------
	.section	.nv.constant0._ZN3cub18CUB_300001_SM_10006detail6reduce28DeviceReduceSingleTileKernelINS2_10policy_hubIdyN4cuda3std3__44plusIdEEE10Policy1000EN6thrust24THRUST_300001_SM_1000_NS6detail15normal_iteratorINSD_10device_ptrIdEEEEPdyS9_ddNS7_10__identityEEEvT0_T1_T2_T3_T4_T6_,"a",@progbits
	.sectionflags	@""
	.align	4
.nv.constant0._ZN3cub18CUB_300001_SM_10006detail6reduce28DeviceReduceSingleTileKernelINS2_10policy_hubIdyN4cuda3std3__44plusIdEEE10Policy1000EN6thrust24THRUST_300001_SM_1000_NS6detail15normal_iteratorINSD_10device_ptrIdEEEEPdyS9_ddNS7_10__identityEEEvT0_T1_T2_T3_T4_T6_:
	.zero		937


//--------------------- .nv.constant0._ZN3cub18CUB_300001_SM_10006detail6reduce28DeviceReduceSingleTileKernelINS2_10policy_hubIdjN4cuda3std3__44plusIdEEE10Policy1000EPdSC_iS9_ddNS7_10__identityEEEvT0_T1_T2_T3_T4_T6_ --------------------------
	.section	.nv.constant0._ZN3cub18CUB_300001_SM_10006detail6reduce28DeviceReduceSingleTileKernelINS2_10policy_hubIdjN4cuda3std3__44plusIdEEE10Policy1000EPdSC_iS9_ddNS7_10__identityEEEvT0_T1_T2_T3_T4_T6_,"a",@progbits
	.sectionflags	@""
	.align	4
.nv.constant0._ZN3cub18CUB_300001_SM_10006detail6reduce28DeviceReduceSingleTileKernelINS2_10policy_hubIdjN4cuda3std3__44plusIdEEE10Policy1000EPdSC_iS9_ddNS7_10__identityEEEvT0_T1_T2_T3_T4_T6_:
	.zero		929


//--------------------- .nv.constant0._ZN3cub18CUB_300001_SM_10006detail6reduce18DeviceReduceKernelINS2_10policy_hubIdjN4cuda3std3__44plusIdEEE10Policy1000EN6thrust24THRUST_300001_SM_1000_NS6detail15normal_iteratorINSD_10device_ptrIdEEEEjS9_dNS7_10__identityEEEvT0_PT3_T1_NS0_13GridEvenShareISN_EET2_T4_ --------------------------
	.section	.nv.constant0._ZN3cub18CUB_300001_SM_10006detail6reduce18DeviceReduceKernelINS2_10policy_hubIdjN4cuda3std3__44plusIdEEE10Policy1000EN6thrust24THRUST_300001_SM_1000_NS6detail15normal_iteratorINSD_10device_ptrIdEEEEjS9_dNS7_10__identityEEEvT0_PT3_T1_NS0_13GridEvenShareISN_EET2_T4_,"a",@progbits
	.sectionflags	@""
	.align	4
.nv.constant0._ZN3cub18CUB_300001_SM_10006detail6reduce18DeviceReduceKernelINS2_10policy_hubIdjN4cuda3std3__44plusIdEEE10Policy1000EN6thrust24THRUST_300001_SM_1000_NS6detail15normal_iteratorINSD_10device_ptrIdEEEEjS9_dNS7_10__identityEEEvT0_PT3_T1_NS0_13GridEvenShareISN_EET2_T4_:
	.zero		958


//--------------------- .nv.constant0._ZN3cub18CUB_300001_SM_10006detail6reduce28DeviceReduceSingleTileKernelINS2_10policy_hubIdjN4cuda3std3__44plusIdEEE10Policy1000EN6thrust24THRUST_300001_SM_1000_NS6detail15normal_iteratorINSD_10device_ptrIdEEEEPdjS9_ddNS7_10__identityEEEvT0_T1_T2_T3_T4_T6_ --------------------------
	.section	.nv.constant0._ZN3cub18CUB_300001_SM_10006detail6reduce28DeviceReduceSingleTileKernelINS2_10policy_hubIdjN4cuda3std3__44plusIdEEE10Policy1000EN6thrust24THRUST_300001_SM_1000_NS6detail15normal_iteratorINSD_10device_ptrIdEEEEPdjS9_ddNS7_10__identityEEEvT0_T1_T2_T3_T4_T6_,"a",@progbits
	.sectionflags	@""
	.align	4
.nv.constant0._ZN3cub18CUB_300001_SM_10006detail6reduce28DeviceReduceSingleTileKernelINS2_10policy_hubIdjN4cuda3std3__44plusIdEEE10Policy1000EN6thrust24THRUST_300001_SM_1000_NS6detail15normal_iteratorINSD_10device_ptrIdEEEEPdjS9_ddNS7_10__identityEEEvT0_T1_T2_T3_T4_T6_:
	.zero		929


//--------------------- .nv.constant0._ZN3cub18CUB_300001_SM_10006detail8for_each13static_kernelINS2_12policy_hub_t12policy_500_tEmN6thrust24THRUST_300001_SM_1000_NS8cuda_cub20__uninitialized_fill7functorINS7_10device_ptrIdEEdEEEEvT0_T1_ --------------------------
	.section	.nv.constant0._ZN3cub18CUB_300001_SM_10006detail8for_each13static_kernelINS2_12policy_hub_t12policy_500_tEmN6thrust24THRUST_300001_SM_1000_NS8cuda_cub20__uninitialized_fill7functorINS7_10device_ptrIdEEdEEEEvT0_T1_,"a",@progbits
	.sectionflags	@""
	.align	4
.nv.constant0._ZN3cub18CUB_300001_SM_10006detail8for_each13static_kernelINS2_12policy_hub_t12policy_500_tEmN6thrust24THRUST_300001_SM_1000_NS8cuda_cub20__uninitialized_fill7functorINS7_10device_ptrIdEEdEEEEvT0_T1_:
	.zero		920


//--------------------- .nv.constant0._ZN3cub18CUB_300001_SM_10006detail11EmptyKernelIvEEvv --------------------------
	.section	.nv.constant0._ZN3cub18CUB_300001_SM_10006detail11EmptyKernelIvEEvv,"a",@progbits
	.sectionflags	@""
	.align	4
.nv.constant0._ZN3cub18CUB_300001_SM_10006detail11EmptyKernelIvEEvv:
	.zero		896


//--------------------- .nv.constant0._Z7gpu_sinPdxjd --------------------------
	.section	.nv.constant0._Z7gpu_sinPdxjd,"a",@progbits
	.sectionflags	@""
	.align	4
.nv.constant0._Z7gpu_sinPdxjd:
	.zero		928


//--------------------- SYMBOLS --------------------------

	.type		.nv.reservedSmem.offset0,@object
	.size		.nv.reservedSmem.offset0,0x4
	.type		.nv.reservedSmem.cap,@object
	.size		.nv.reservedSmem.cap,0x4
